	.headerflags	@"EF_CUDA_TEXMODE_UNIFIED EF_CUDA_64BIT_ADDRESS EF_CUDA_SM89 EF_CUDA_VIRTUAL_SM(EF_CUDA_SM89)"
	.elftype	@"ET_EXEC"


//--------------------- .nv.info                  --------------------------
	.section	.nv.info,"",@"SHT_CUDA_INFO"
	.align	4


	//----- nvinfo : EIATTR_REGCOUNT
	.align		4
        /*0000*/ 	.byte	0x04, 0x2f
        /*0002*/ 	.short	(.L_27 - .L_26)
	.align		4
.L_26:
        /*0004*/ 	.word	index@(sleepParticles_cuda_kernel_forward)
        /*0008*/ 	.word	0x00000016


	//----- nvinfo : EIATTR_MIN_STACK_SIZE
	.align		4
.L_27:
        /*000c*/ 	.byte	0x04, 0x12
        /*000e*/ 	.short	(.L_29 - .L_28)
	.align		4
.L_28:
        /*0010*/ 	.word	index@($__internal_39_$__cuda_sm3x_div_rn_noftz_f32_slowpath)
        /*0014*/ 	.word	0x00000000


	//----- nvinfo : EIATTR_FRAME_SIZE
	.align		4
.L_29:
        /*0018*/ 	.byte	0x04, 0x11
        /*001a*/ 	.short	(.L_31 - .L_30)
	.align		4
.L_30:
        /*001c*/ 	.word	index@($__internal_39_$__cuda_sm3x_div_rn_noftz_f32_slowpath)
        /*0020*/ 	.word	0x00000000


	//----- nvinfo : EIATTR_MIN_STACK_SIZE
	.align		4
.L_31:
        /*0024*/ 	.byte	0x04, 0x12
        /*0026*/ 	.short	(.L_33 - .L_32)
	.align		4
.L_32:
        /*0028*/ 	.word	index@($__internal_38_$__cuda_sm20_sqrt_rn_f32_slowpath)
        /*002c*/ 	.word	0x00000000


	//----- nvinfo : EIATTR_FRAME_SIZE
	.align		4
.L_33:
        /*0030*/ 	.byte	0x04, 0x11
        /*0032*/ 	.short	(.L_35 - .L_34)
	.align		4
.L_34:
        /*0034*/ 	.word	index@($__internal_38_$__cuda_sm20_sqrt_rn_f32_slowpath)
        /*0038*/ 	.word	0x00000000


	//----- nvinfo : EIATTR_MIN_STACK_SIZE
	.align		4
.L_35:
        /*003c*/ 	.byte	0x04, 0x12
        /*003e*/ 	.short	(.L_37 - .L_36)
	.align		4
.L_36:
        /*0040*/ 	.word	index@(sleepParticles_cuda_kernel_forward)
        /*0044*/ 	.word	0x00000000


	//----- nvinfo : EIATTR_FRAME_SIZE
	.align		4
.L_37:
        /*0048*/ 	.byte	0x04, 0x11
        /*004a*/ 	.short	(.L_39 - .L_38)
	.align		4
.L_38:
        /*004c*/ 	.word	index@(sleepParticles_cuda_kernel_forward)
        /*0050*/ 	.word	0x00000000


	//----- nvinfo : EIATTR_REGCOUNT
	.align		4
.L_39:
        /*0054*/ 	.byte	0x04, 0x2f
        /*0056*/ 	.short	(.L_41 - .L_40)
	.align		4
.L_40:
        /*0058*/ 	.word	index@(sleepParticles_cuda_kernel_backward)
        /*005c*/ 	.word	0x0000001e


	//----- nvinfo : EIATTR_MIN_STACK_SIZE
	.align		4
.L_41:
        /*0060*/ 	.byte	0x04, 0x12
        /*0062*/ 	.short	(.L_43 - .L_42)
	.align		4
.L_42:
        /*0064*/ 	.word	index@($__internal_37_$__cuda_sm3x_div_rn_noftz_f32_slowpath)
        /*0068*/ 	.word	0x00000000


	//----- nvinfo : EIATTR_FRAME_SIZE
	.align		4
.L_43:
        /*006c*/ 	.byte	0x04, 0x11
        /*006e*/ 	.short	(.L_45 - .L_44)
	.align		4
.L_44:
        /*0070*/ 	.word	index@($__internal_37_$__cuda_sm3x_div_rn_noftz_f32_slowpath)
        /*0074*/ 	.word	0x00000000


	//----- nvinfo : EIATTR_MIN_STACK_SIZE
	.align		4
.L_45:
        /*0078*/ 	.byte	0x04, 0x12
        /*007a*/ 	.short	(.L_47 - .L_46)
	.align		4
.L_46:
        /*007c*/ 	.word	index@($__internal_36_$__cuda_sm20_sqrt_rn_f32_slowpath)
        /*0080*/ 	.word	0x00000000


	//----- nvinfo : EIATTR_FRAME_SIZE
	.align		4
.L_47:
        /*0084*/ 	.byte	0x04, 0x11
        /*0086*/ 	.short	(.L_49 - .L_48)
	.align		4
.L_48:
        /*0088*/ 	.word	index@($__internal_36_$__cuda_sm20_sqrt_rn_f32_slowpath)
        /*008c*/ 	.word	0x00000000


	//----- nvinfo : EIATTR_MIN_STACK_SIZE
	.align		4
.L_49:
        /*0090*/ 	.byte	0x04, 0x12
        /*0092*/ 	.short	(.L_51 - .L_50)
	.align		4
.L_50:
        /*0094*/ 	.word	index@(sleepParticles_cuda_kernel_backward)
        /*0098*/ 	.word	0x00000000


	//----- nvinfo : EIATTR_FRAME_SIZE
	.align		4
.L_51:
        /*009c*/ 	.byte	0x04, 0x11
        /*009e*/ 	.short	(.L_53 - .L_52)
	.align		4
.L_52:
        /*00a0*/ 	.word	index@(sleepParticles_cuda_kernel_backward)
        /*00a4*/ 	.word	0x00000000


	//----- nvinfo : EIATTR_REGCOUNT
	.align		4
.L_53:
        /*00a8*/ 	.byte	0x04, 0x2f
        /*00aa*/ 	.short	(.L_55 - .L_54)
	.align		4
.L_54:
        /*00ac*/ 	.word	index@(swellParticles_cuda_kernel_forward)
        /*00b0*/ 	.word	0x00000024


	//----- nvinfo : EIATTR_MIN_STACK_SIZE
	.align		4
.L_55:
        /*00b4*/ 	.byte	0x04, 0x12
        /*00b6*/ 	.short	(.L_57 - .L_56)
	.align		4
.L_56:
        /*00b8*/ 	.word	index@($__internal_35_$__cuda_sm3x_div_rn_noftz_f32_slowpath)
        /*00bc*/ 	.word	0x00000000


	//----- nvinfo : EIATTR_FRAME_SIZE
	.align		4
.L_57:
        /*00c0*/ 	.byte	0x04, 0x11
        /*00c2*/ 	.short	(.L_59 - .L_58)
	.align		4
.L_58:
        /*00c4*/ 	.word	index@($__internal_35_$__cuda_sm3x_div_rn_noftz_f32_slowpath)
        /*00c8*/ 	.word	0x00000000


	//----- nvinfo : EIATTR_MIN_STACK_SIZE
	.align		4
.L_59:
        /*00cc*/ 	.byte	0x04, 0x12
        /*00ce*/ 	.short	(.L_61 - .L_60)
	.align		4
.L_60:
        /*00d0*/ 	.word	index@($__internal_34_$__cuda_sm20_sqrt_rn_f32_slowpath)
        /*00d4*/ 	.word	0x00000000


	//----- nvinfo : EIATTR_FRAME_SIZE
	.align		4
.L_61:
        /*00d8*/ 	.byte	0x04, 0x11
        /*00da*/ 	.short	(.L_63 - .L_62)
	.align		4
.L_62:
        /*00dc*/ 	.word	index@($__internal_34_$__cuda_sm20_sqrt_rn_f32_slowpath)
        /*00e0*/ 	.word	0x00000000


	//----- nvinfo : EIATTR_MIN_STACK_SIZE
	.align		4
.L_63:
        /*00e4*/ 	.byte	0x04, 0x12
        /*00e6*/ 	.short	(.L_65 - .L_64)
	.align		4
.L_64:
        /*00e8*/ 	.word	index@(swellParticles_cuda_kernel_forward)
        /*00ec*/ 	.word	0x00000020


	//----- nvinfo : EIATTR_FRAME_SIZE
	.align		4
.L_65:
        /*00f0*/ 	.byte	0x04, 0x11
        /*00f2*/ 	.short	(.L_67 - .L_66)
	.align		4
.L_66:
        /*00f4*/ 	.word	index@(swellParticles_cuda_kernel_forward)
        /*00f8*/ 	.word	0x00000020


	//----- nvinfo : EIATTR_REGCOUNT
	.align		4
.L_67:
        /*00fc*/ 	.byte	0x04, 0x2f
        /*00fe*/ 	.short	(.L_69 - .L_68)
	.align		4
.L_68:
        /*0100*/ 	.word	index@(swellParticles_cuda_kernel_backward)
        /*0104*/ 	.word	0x0000002e


	//----- nvinfo : EIATTR_MIN_STACK_SIZE
	.align		4
.L_69:
        /*0108*/ 	.byte	0x04, 0x12
        /*010a*/ 	.short	(.L_71 - .L_70)
	.align		4
.L_70:
        /*010c*/ 	.word	index@($__internal_33_$__cuda_sm3x_div_rn_noftz_f32_slowpath)
        /*0110*/ 	.word	0x00000000


	//----- nvinfo : EIATTR_FRAME_SIZE
	.align		4
.L_71:
        /*0114*/ 	.byte	0x04, 0x11
        /*0116*/ 	.short	(.L_73 - .L_72)
	.align		4
.L_72:
        /*0118*/ 	.word	index@($__internal_33_$__cuda_sm3x_div_rn_noftz_f32_slowpath)
        /*011c*/ 	.word	0x00000000


	//----- nvinfo : EIATTR_MIN_STACK_SIZE
	.align		4
.L_73:
        /*0120*/ 	.byte	0x04, 0x12
        /*0122*/ 	.short	(.L_75 - .L_74)
	.align		4
.L_74:
        /*0124*/ 	.word	index@($__internal_32_$__cuda_sm20_sqrt_rn_f32_slowpath)
        /*0128*/ 	.word	0x00000000


	//----- nvinfo : EIATTR_FRAME_SIZE
	.align		4
.L_75:
        /*012c*/ 	.byte	0x04, 0x11
        /*012e*/ 	.short	(.L_77 - .L_76)
	.align		4
.L_76:
        /*0130*/ 	.word	index@($__internal_32_$__cuda_sm20_sqrt_rn_f32_slowpath)
        /*0134*/ 	.word	0x00000000


	//----- nvinfo : EIATTR_MIN_STACK_SIZE
	.align		4
.L_77:
        /*0138*/ 	.byte	0x04, 0x12
        /*013a*/ 	.short	(.L_79 - .L_78)
	.align		4
.L_78:
        /*013c*/ 	.word	index@(swellParticles_cuda_kernel_backward)
        /*0140*/ 	.word	0x00000000


	//----- nvinfo : EIATTR_FRAME_SIZE
	.align		4
.L_79:
        /*0144*/ 	.byte	0x04, 0x11
        /*0146*/ 	.short	(.L_81 - .L_80)
	.align		4
.L_80:
        /*0148*/ 	.word	index@(swellParticles_cuda_kernel_backward)
        /*014c*/ 	.word	0x00000000


	//----- nvinfo : EIATTR_REGCOUNT
	.align		4
.L_81:
        /*0150*/ 	.byte	0x04, 0x2f
        /*0152*/ 	.short	(.L_83 - .L_82)
	.align		4
.L_82:
        /*0154*/ 	.word	index@(swellParticlesStage2_cuda_kernel_forward)
        /*0158*/ 	.word	0x00000011


	//----- nvinfo : EIATTR_MIN_STACK_SIZE
	.align		4
.L_83:
        /*015c*/ 	.byte	0x04, 0x12
        /*015e*/ 	.short	(.L_85 - .L_84)
	.align		4
.L_84:
        /*0160*/ 	.word	index@($__internal_31_$__cuda_sm3x_div_rn_noftz_f32_slowpath)
        /*0164*/ 	.word	0x00000000


	//----- nvinfo : EIATTR_FRAME_SIZE
	.align		4
.L_85:
        /*0168*/ 	.byte	0x04, 0x11
        /*016a*/ 	.short	(.L_87 - .L_86)
	.align		4
.L_86:
        /*016c*/ 	.word	index@($__internal_31_$__cuda_sm3x_div_rn_noftz_f32_slowpath)
        /*0170*/ 	.word	0x00000000


	//----- nvinfo : EIATTR_MIN_STACK_SIZE
	.align		4
.L_87:
        /*0174*/ 	.byte	0x04, 0x12
        /*0176*/ 	.short	(.L_89 - .L_88)
	.align		4
.L_88:
        /*0178*/ 	.word	index@(swellParticlesStage2_cuda_kernel_forward)
        /*017c*/ 	.word	0x00000000


	//----- nvinfo : EIATTR_FRAME_SIZE
	.align		4
.L_89:
        /*0180*/ 	.byte	0x04, 0x11
        /*0182*/ 	.short	(.L_91 - .L_90)
	.align		4
.L_90:
        /*0184*/ 	.word	index@(swellParticlesStage2_cuda_kernel_forward)
        /*0188*/ 	.word	0x00000000


	//----- nvinfo : EIATTR_REGCOUNT
	.align		4
.L_91:
        /*018c*/ 	.byte	0x04, 0x2f
        /*018e*/ 	.short	(.L_93 - .L_92)
	.align		4
.L_92:
        /*0190*/ 	.word	index@(swellParticlesStage2_cuda_kernel_backward)
        /*0194*/ 	.word	0x00000010


	//----- nvinfo : EIATTR_MIN_STACK_SIZE
	.align		4
.L_93:
        /*0198*/ 	.byte	0x04, 0x12
        /*019a*/ 	.short	(.L_95 - .L_94)
	.align		4
.L_94:
        /*019c*/ 	.word	index@(swellParticlesStage2_cuda_kernel_backward)
        /*01a0*/ 	.word	0x00000000


	//----- nvinfo : EIATTR_FRAME_SIZE
	.align		4
.L_95:
        /*01a4*/ 	.byte	0x04, 0x11
        /*01a6*/ 	.short	(.L_97 - .L_96)
	.align		4
.L_96:
        /*01a8*/ 	.word	index@(swellParticlesStage2_cuda_kernel_backward)
        /*01ac*/ 	.word	0x00000000


	//----- nvinfo : EIATTR_REGCOUNT
	.align		4
.L_97:
        /*01b0*/ 	.byte	0x04, 0x2f
        /*01b2*/ 	.short	(.L_99 - .L_98)
	.align		4
.L_98:
        /*01b4*/ 	.word	index@(my_integrate_particles_cuda_kernel_forward)
        /*01b8*/ 	.word	0x0000001a


	//----- nvinfo : EIATTR_MIN_STACK_SIZE
	.align		4
.L_99:
        /*01bc*/ 	.byte	0x04, 0x12
        /*01be*/ 	.short	(.L_101 - .L_100)
	.align		4
.L_100:
        /*01c0*/ 	.word	index@($__internal_30_$__cuda_sm3x_div_rn_noftz_f32_slowpath)
        /*01c4*/ 	.word	0x00000000


	//----- nvinfo : EIATTR_FRAME_SIZE
	.align		4
.L_101:
        /*01c8*/ 	.byte	0x04, 0x11
        /*01ca*/ 	.short	(.L_103 - .L_102)
	.align		4
.L_102:
        /*01cc*/ 	.word	index@($__internal_30_$__cuda_sm3x_div_rn_noftz_f32_slowpath)
        /*01d0*/ 	.word	0x00000000


	//----- nvinfo : EIATTR_MIN_STACK_SIZE
	.align		4
.L_103:
        /*01d4*/ 	.byte	0x04, 0x12
        /*01d6*/ 	.short	(.L_105 - .L_104)
	.align		4
.L_104:
        /*01d8*/ 	.word	index@($__internal_29_$__cuda_sm20_sqrt_rn_f32_slowpath)
        /*01dc*/ 	.word	0x00000000


	//----- nvinfo : EIATTR_FRAME_SIZE
	.align		4
.L_105:
        /*01e0*/ 	.byte	0x04, 0x11
        /*01e2*/ 	.short	(.L_107 - .L_106)
	.align		4
.L_106:
        /*01e4*/ 	.word	index@($__internal_29_$__cuda_sm20_sqrt_rn_f32_slowpath)
        /*01e8*/ 	.word	0x00000000


	//----- nvinfo : EIATTR_MIN_STACK_SIZE
	.align		4
.L_107:
        /*01ec*/ 	.byte	0x04, 0x12
        /*01ee*/ 	.short	(.L_109 - .L_108)
	.align		4
.L_108:
        /*01f0*/ 	.word	index@(my_integrate_particles_cuda_kernel_forward)
        /*01f4*/ 	.word	0x00000000


	//----- nvinfo : EIATTR_FRAME_SIZE
	.align		4
.L_109:
        /*01f8*/ 	.byte	0x04, 0x11
        /*01fa*/ 	.short	(.L_111 - .L_110)
	.align		4
.L_110:
        /*01fc*/ 	.word	index@(my_integrate_particles_cuda_kernel_forward)
        /*0200*/ 	.word	0x00000000


	//----- nvinfo : EIATTR_REGCOUNT
	.align		4
.L_111:
        /*0204*/ 	.byte	0x04, 0x2f
        /*0206*/ 	.short	(.L_113 - .L_112)
	.align		4
.L_112:
        /*0208*/ 	.word	index@(my_integrate_particles_cuda_kernel_backward)
        /*020c*/ 	.word	0x00000023


	//----- nvinfo : EIATTR_MIN_STACK_SIZE
	.align		4
.L_113:
        /*0210*/ 	.byte	0x04, 0x12
        /*0212*/ 	.short	(.L_115 - .L_114)
	.align		4
.L_114:
        /*0214*/ 	.word	index@($__internal_28_$__cuda_sm3x_div_rn_noftz_f32_slowpath)
        /*0218*/ 	.word	0x00000000


	//----- nvinfo : EIATTR_FRAME_SIZE
	.align		4
.L_115:
        /*021c*/ 	.byte	0x04, 0x11
        /*021e*/ 	.short	(.L_117 - .L_116)
	.align		4
.L_116:
        /*0220*/ 	.word	index@($__internal_28_$__cuda_sm3x_div_rn_noftz_f32_slowpath)
        /*0224*/ 	.word	0x00000000


	//----- nvinfo : EIATTR_MIN_STACK_SIZE
	.align		4
.L_117:
        /*0228*/ 	.byte	0x04, 0x12
        /*022a*/ 	.short	(.L_119 - .L_118)
	.align		4
.L_118:
        /*022c*/ 	.word	index@($__internal_27_$__cuda_sm20_sqrt_rn_f32_slowpath)
        /*0230*/ 	.word	0x00000000


	//----- nvinfo : EIATTR_FRAME_SIZE
	.align		4
.L_119:
        /*0234*/ 	.byte	0x04, 0x11
        /*0236*/ 	.short	(.L_121 - .L_120)
	.align		4
.L_120:
        /*0238*/ 	.word	index@($__internal_27_$__cuda_sm20_sqrt_rn_f32_slowpath)
        /*023c*/ 	.word	0x00000000


	//----- nvinfo : EIATTR_MIN_STACK_SIZE
	.align		4
.L_121:
        /*0240*/ 	.byte	0x04, 0x12
        /*0242*/ 	.short	(.L_123 - .L_122)
	.align		4
.L_122:
        /*0244*/ 	.word	index@(my_integrate_particles_cuda_kernel_backward)
        /*0248*/ 	.word	0x00000000


	//----- nvinfo : EIATTR_FRAME_SIZE
	.align		4
.L_123:
        /*024c*/ 	.byte	0x04, 0x11
        /*024e*/ 	.short	(.L_125 - .L_124)
	.align		4
.L_124:
        /*0250*/ 	.word	index@(my_integrate_particles_cuda_kernel_backward)
        /*0254*/ 	.word	0x00000000


	//----- nvinfo : EIATTR_REGCOUNT
	.align		4
.L_125:
        /*0258*/ 	.byte	0x04, 0x2f
        /*025a*/ 	.short	(.L_127 - .L_126)
	.align		4
.L_126:
        /*025c*/ 	.word	index@(my_apply_particle_deltas_cuda_kernel_forward)
        /*0260*/ 	.word	0x00000018


	//----- nvinfo : EIATTR_MIN_STACK_SIZE
	.align		4
.L_127:
        /*0264*/ 	.byte	0x04, 0x12
        /*0266*/ 	.short	(.L_129 - .L_128)
	.align		4
.L_128:
        /*0268*/ 	.word	index@($__internal_26_$__cuda_sm3x_div_rn_noftz_f32_slowpath)
        /*026c*/ 	.word	0x00000000


	//----- nvinfo : EIATTR_FRAME_SIZE
	.align		4
.L_129:
        /*0270*/ 	.byte	0x04, 0x11
        /*0272*/ 	.short	(.L_131 - .L_130)
	.align		4
.L_130:
        /*0274*/ 	.word	index@($__internal_26_$__cuda_sm3x_div_rn_noftz_f32_slowpath)
        /*0278*/ 	.word	0x00000000


	//----- nvinfo : EIATTR_MIN_STACK_SIZE
	.align		4
.L_131:
        /*027c*/ 	.byte	0x04, 0x12
        /*027e*/ 	.short	(.L_133 - .L_132)
	.align		4
.L_132:
        /*0280*/ 	.word	index@($__internal_25_$__cuda_sm20_sqrt_rn_f32_slowpath)
        /*0284*/ 	.word	0x00000000


	//----- nvinfo : EIATTR_FRAME_SIZE
	.align		4
.L_133:
        /*0288*/ 	.byte	0x04, 0x11
        /*028a*/ 	.short	(.L_135 - .L_134)
	.align		4
.L_134:
        /*028c*/ 	.word	index@($__internal_25_$__cuda_sm20_sqrt_rn_f32_slowpath)
        /*0290*/ 	.word	0x00000000


	//----- nvinfo : EIATTR_MIN_STACK_SIZE
	.align		4
.L_135:
        /*0294*/ 	.byte	0x04, 0x12
        /*0296*/ 	.short	(.L_137 - .L_136)
	.align		4
.L_136:
        /*0298*/ 	.word	index@(my_apply_particle_deltas_cuda_kernel_forward)
        /*029c*/ 	.word	0x00000000


	//----- nvinfo : EIATTR_FRAME_SIZE
	.align		4
.L_137:
        /*02a0*/ 	.byte	0x04, 0x11
        /*02a2*/ 	.short	(.L_139 - .L_138)
	.align		4
.L_138:
        /*02a4*/ 	.word	index@(my_apply_particle_deltas_cuda_kernel_forward)
        /*02a8*/ 	.word	0x00000000


	//----- nvinfo : EIATTR_REGCOUNT
	.align		4
.L_139:
        /*02ac*/ 	.byte	0x04, 0x2f
        /*02ae*/ 	.short	(.L_141 - .L_140)
	.align		4
.L_140:
        /*02b0*/ 	.word	index@(my_apply_particle_deltas_cuda_kernel_backward)
        /*02b4*/ 	.word	0x00000022


	//----- nvinfo : EIATTR_MIN_STACK_SIZE
	.align		4
.L_141:
        /*02b8*/ 	.byte	0x04, 0x12
        /*02ba*/ 	.short	(.L_143 - .L_142)
	.align		4
.L_142:
        /*02bc*/ 	.word	index@($__internal_24_$__cuda_sm3x_div_rn_noftz_f32_slowpath)
        /*02c0*/ 	.word	0x00000000


	//----- nvinfo : EIATTR_FRAME_SIZE
	.align		4
.L_143:
        /*02c4*/ 	.byte	0x04, 0x11
        /*02c6*/ 	.short	(.L_145 - .L_144)
	.align		4
.L_144:
        /*02c8*/ 	.word	index@($__internal_24_$__cuda_sm3x_div_rn_noftz_f32_slowpath)
        /*02cc*/ 	.word	0x00000000


	//----- nvinfo : EIATTR_MIN_STACK_SIZE
	.align		4
.L_145:
        /*02d0*/ 	.byte	0x04, 0x12
        /*02d2*/ 	.short	(.L_147 - .L_146)
	.align		4
.L_146:
        /*02d4*/ 	.word	index@($__internal_23_$__cuda_sm20_sqrt_rn_f32_slowpath)
        /*02d8*/ 	.word	0x00000000


	//----- nvinfo : EIATTR_FRAME_SIZE
	.align		4
.L_147:
        /*02dc*/ 	.byte	0x04, 0x11
        /*02de*/ 	.short	(.L_149 - .L_148)
	.align		4
.L_148:
        /*02e0*/ 	.word	index@($__internal_23_$__cuda_sm20_sqrt_rn_f32_slowpath)
        /*02e4*/ 	.word	0x00000000


	//----- nvinfo : EIATTR_MIN_STACK_SIZE
	.align		4
.L_149:
        /*02e8*/ 	.byte	0x04, 0x12
        /*02ea*/ 	.short	(.L_151 - .L_150)
	.align		4
.L_150:
        /*02ec*/ 	.word	index@(my_apply_particle_deltas_cuda_kernel_backward)
        /*02f0*/ 	.word	0x00000000


	//----- nvinfo : EIATTR_FRAME_SIZE
	.align		4
.L_151:
        /*02f4*/ 	.byte	0x04, 0x11
        /*02f6*/ 	.short	(.L_153 - .L_152)
	.align		4
.L_152:
        /*02f8*/ 	.word	index@(my_apply_particle_deltas_cuda_kernel_backward)
        /*02fc*/ 	.word	0x00000000


	//----- nvinfo : EIATTR_REGCOUNT
	.align		4
.L_153:
        /*0300*/ 	.byte	0x04, 0x2f
        /*0302*/ 	.short	(.L_155 - .L_154)
	.align		4
.L_154:
        /*0304*/ 	.word	index@(my_solve_particle_ground_contacts_cuda_kernel_forward)
        /*0308*/ 	.word	0x0000001b


	//----- nvinfo : EIATTR_MIN_STACK_SIZE
	.align		4
.L_155:
        /*030c*/ 	.byte	0x04, 0x12
        /*030e*/ 	.short	(.L_157 - .L_156)
	.align		4
.L_156:
        /*0310*/ 	.word	index@($__internal_22_$__cuda_sm3x_div_rn_noftz_f32_slowpath)
        /*0314*/ 	.word	0x00000000


	//----- nvinfo : EIATTR_FRAME_SIZE
	.align		4
.L_157:
        /*0318*/ 	.byte	0x04, 0x11
        /*031a*/ 	.short	(.L_159 - .L_158)
	.align		4
.L_158:
        /*031c*/ 	.word	index@($__internal_22_$__cuda_sm3x_div_rn_noftz_f32_slowpath)
        /*0320*/ 	.word	0x00000000


	//----- nvinfo : EIATTR_MIN_STACK_SIZE
	.align		4
.L_159:
        /*0324*/ 	.byte	0x04, 0x12
        /*0326*/ 	.short	(.L_161 - .L_160)
	.align		4
.L_160:
        /*0328*/ 	.word	index@($__internal_21_$__cuda_sm20_sqrt_rn_f32_slowpath)
        /*032c*/ 	.word	0x00000000


	//----- nvinfo : EIATTR_FRAME_SIZE
	.align		4
.L_161:
        /*0330*/ 	.byte	0x04, 0x11
        /*0332*/ 	.short	(.L_163 - .L_162)
	.align		4
.L_162:
        /*0334*/ 	.word	index@($__internal_21_$__cuda_sm20_sqrt_rn_f32_slowpath)
        /*0338*/ 	.word	0x00000000


	//----- nvinfo : EIATTR_MIN_STACK_SIZE
	.align		4
.L_163:
        /*033c*/ 	.byte	0x04, 0x12
        /*033e*/ 	.short	(.L_165 - .L_164)
	.align		4
.L_164:
        /*0340*/ 	.word	index@(my_solve_particle_ground_contacts_cuda_kernel_forward)
        /*0344*/ 	.word	0x00000000


	//----- nvinfo : EIATTR_FRAME_SIZE
	.align		4
.L_165:
        /*0348*/ 	.byte	0x04, 0x11
        /*034a*/ 	.short	(.L_167 - .L_166)
	.align		4
.L_166:
        /*034c*/ 	.word	index@(my_solve_particle_ground_contacts_cuda_kernel_forward)
        /*0350*/ 	.word	0x00000000


	//----- nvinfo : EIATTR_REGCOUNT
	.align		4
.L_167:
        /*0354*/ 	.byte	0x04, 0x2f
        /*0356*/ 	.short	(.L_169 - .L_168)
	.align		4
.L_168:
        /*0358*/ 	.word	index@(my_solve_particle_ground_contacts_cuda_kernel_backward)
        /*035c*/ 	.word	0x00000038


	//----- nvinfo : EIATTR_MIN_STACK_SIZE
	.align		4
.L_169:
        /*0360*/ 	.byte	0x04, 0x12
        /*0362*/ 	.short	(.L_171 - .L_170)
	.align		4
.L_170:
        /*0364*/ 	.word	index@($__internal_20_$__cuda_sm3x_div_rn_noftz_f32_slowpath)
        /*0368*/ 	.word	0x00000000


	//----- nvinfo : EIATTR_FRAME_SIZE
	.align		4
.L_171:
        /*036c*/ 	.byte	0x04, 0x11
        /*036e*/ 	.short	(.L_173 - .L_172)
	.align		4
.L_172:
        /*0370*/ 	.word	index@($__internal_20_$__cuda_sm3x_div_rn_noftz_f32_slowpath)
        /*0374*/ 	.word	0x00000000


	//----- nvinfo : EIATTR_MIN_STACK_SIZE
	.align		4
.L_173:
        /*0378*/ 	.byte	0x04, 0x12
        /*037a*/ 	.short	(.L_175 - .L_174)
	.align		4
.L_174:
        /*037c*/ 	.word	index@($__internal_19_$__cuda_sm20_sqrt_rn_f32_slowpath)
        /*0380*/ 	.word	0x00000000


	//----- nvinfo : EIATTR_FRAME_SIZE
	.align		4
.L_175:
        /*0384*/ 	.byte	0x04, 0x11
        /*0386*/ 	.short	(.L_177 - .L_176)
	.align		4
.L_176:
        /*0388*/ 	.word	index@($__internal_19_$__cuda_sm20_sqrt_rn_f32_slowpath)
        /*038c*/ 	.word	0x00000000


	//----- nvinfo : EIATTR_MIN_STACK_SIZE
	.align		4
.L_177:
        /*0390*/ 	.byte	0x04, 0x12
        /*0392*/ 	.short	(.L_179 - .L_178)
	.align		4
.L_178:
        /*0394*/ 	.word	index@($__internal_18_$__cuda_sm20_rcp_rn_f32_slowpath)
        /*0398*/ 	.word	0x00000000


	//----- nvinfo : EIATTR_FRAME_SIZE
	.align		4
.L_179:
        /*039c*/ 	.byte	0x04, 0x11
        /*039e*/ 	.short	(.L_181 - .L_180)
	.align		4
.L_180:
        /*03a0*/ 	.word	index@($__internal_18_$__cuda_sm20_rcp_rn_f32_slowpath)
        /*03a4*/ 	.word	0x00000000


	//----- nvinfo : EIATTR_MIN_STACK_SIZE
	.align		4
.L_181:
        /*03a8*/ 	.byte	0x04, 0x12
        /*03aa*/ 	.short	(.L_183 - .L_182)
	.align		4
.L_182:
        /*03ac*/ 	.word	index@(my_solve_particle_ground_contacts_cuda_kernel_backward)
        /*03b0*/ 	.word	0x00000000


	//----- nvinfo : EIATTR_FRAME_SIZE
	.align		4
.L_183:
        /*03b4*/ 	.byte	0x04, 0x11
        /*03b6*/ 	.short	(.L_185 - .L_184)
	.align		4
.L_184:
        /*03b8*/ 	.word	index@(my_solve_particle_ground_contacts_cuda_kernel_backward)
        /*03bc*/ 	.word	0x00000000


	//----- nvinfo : EIATTR_REGCOUNT
	.align		4
.L_185:
        /*03c0*/ 	.byte	0x04, 0x2f
        /*03c2*/ 	.short	(.L_187 - .L_186)
	.align		4
.L_186:
        /*03c4*/ 	.word	index@(my_solve_particle_particle_contacts_cuda_kernel_forward)
        /*03c8*/ 	.word	0x0000003b


	//----- nvinfo : EIATTR_MIN_STACK_SIZE
	.align		4
.L_187:
        /*03cc*/ 	.byte	0x04, 0x12
        /*03ce*/ 	.short	(.L_189 - .L_188)
	.align		4
.L_188:
        /*03d0*/ 	.word	index@($__internal_17_$__cuda_sm3x_div_rn_noftz_f32_slowpath)
        /*03d4*/ 	.word	0x00000000


	//----- nvinfo : EIATTR_FRAME_SIZE
	.align		4
.L_189:
        /*03d8*/ 	.byte	0x04, 0x11
        /*03da*/ 	.short	(.L_191 - .L_190)
	.align		4
.L_190:
        /*03dc*/ 	.word	index@($__internal_17_$__cuda_sm3x_div_rn_noftz_f32_slowpath)
        /*03e0*/ 	.word	0x00000000


	//----- nvinfo : EIATTR_MIN_STACK_SIZE
	.align		4
.L_191:
        /*03e4*/ 	.byte	0x04, 0x12
        /*03e6*/ 	.short	(.L_193 - .L_192)
	.align		4
.L_192:
        /*03e8*/ 	.word	index@($__internal_16_$__cuda_sm20_sqrt_rn_f32_slowpath)
        /*03ec*/ 	.word	0x00000000


	//----- nvinfo : EIATTR_FRAME_SIZE
	.align		4
.L_193:
        /*03f0*/ 	.byte	0x04, 0x11
        /*03f2*/ 	.short	(.L_195 - .L_194)
	.align		4
.L_194:
        /*03f4*/ 	.word	index@($__internal_16_$__cuda_sm20_sqrt_rn_f32_slowpath)
        /*03f8*/ 	.word	0x00000000


	//----- nvinfo : EIATTR_MIN_STACK_SIZE
	.align		4
.L_195:
        /*03fc*/ 	.byte	0x04, 0x12
        /*03fe*/ 	.short	(.L_197 - .L_196)
	.align		4
.L_196:
        /*0400*/ 	.word	index@(my_solve_particle_particle_contacts_cuda_kernel_forward)
        /*0404*/ 	.word	0x00000000


	//----- nvinfo : EIATTR_FRAME_SIZE
	.align		4
.L_197:
        /*0408*/ 	.byte	0x04, 0x11
        /*040a*/ 	.short	(.L_199 - .L_198)
	.align		4
.L_198:
        /*040c*/ 	.word	index@(my_solve_particle_particle_contacts_cuda_kernel_forward)
        /*0410*/ 	.word	0x00000000


	//----- nvinfo : EIATTR_REGCOUNT
	.align		4
.L_199:
        /*0414*/ 	.byte	0x04, 0x2f
        /*0416*/ 	.short	(.L_201 - .L_200)
	.align		4
.L_200:
        /*0418*/ 	.word	index@(my_solve_particle_particle_contacts_cuda_kernel_backward)
        /*041c*/ 	.word	0x00000066


	//----- nvinfo : EIATTR_MIN_STACK_SIZE
	.align		4
.L_201:
        /*0420*/ 	.byte	0x04, 0x12
        /*0422*/ 	.short	(.L_203 - .L_202)
	.align		4
.L_202:
        /*0424*/ 	.word	index@($__internal_15_$__cuda_sm3x_div_rn_noftz_f32_slowpath)
        /*0428*/ 	.word	0x00000000


	//----- nvinfo : EIATTR_FRAME_SIZE
	.align		4
.L_203:
        /*042c*/ 	.byte	0x04, 0x11
        /*042e*/ 	.short	(.L_205 - .L_204)
	.align		4
.L_204:
        /*0430*/ 	.word	index@($__internal_15_$__cuda_sm3x_div_rn_noftz_f32_slowpath)
        /*0434*/ 	.word	0x00000000


	//----- nvinfo : EIATTR_MIN_STACK_SIZE
	.align		4
.L_205:
        /*0438*/ 	.byte	0x04, 0x12
        /*043a*/ 	.short	(.L_207 - .L_206)
	.align		4
.L_206:
        /*043c*/ 	.word	index@($__internal_14_$__cuda_sm20_sqrt_rn_f32_slowpath)
        /*0440*/ 	.word	0x00000000


	//----- nvinfo : EIATTR_FRAME_SIZE
	.align		4
.L_207:
        /*0444*/ 	.byte	0x04, 0x11
        /*0446*/ 	.short	(.L_209 - .L_208)
	.align		4
.L_208:
        /*0448*/ 	.word	index@($__internal_14_$__cuda_sm20_sqrt_rn_f32_slowpath)
        /*044c*/ 	.word	0x00000000


	//----- nvinfo : EIATTR_MIN_STACK_SIZE
	.align		4
.L_209:
        /*0450*/ 	.byte	0x04, 0x12
        /*0452*/ 	.short	(.L_211 - .L_210)
	.align		4
.L_210:
        /*0454*/ 	.word	index@($__internal_13_$__cuda_sm20_rcp_rn_f32_slowpath)
        /*0458*/ 	.word	0x00000000


	//----- nvinfo : EIATTR_FRAME_SIZE
	.align		4
.L_211:
        /*045c*/ 	.byte	0x04, 0x11
        /*045e*/ 	.short	(.L_213 - .L_212)
	.align		4
.L_212:
        /*0460*/ 	.word	index@($__internal_13_$__cuda_sm20_rcp_rn_f32_slowpath)
        /*0464*/ 	.word	0x00000000


	//----- nvinfo : EIATTR_MIN_STACK_SIZE
	.align		4
.L_213:
        /*0468*/ 	.byte	0x04, 0x12
        /*046a*/ 	.short	(.L_215 - .L_214)
	.align		4
.L_214:
        /*046c*/ 	.word	index@(my_solve_particle_particle_contacts_cuda_kernel_backward)
        /*0470*/ 	.word	0x00000000


	//----- nvinfo : EIATTR_FRAME_SIZE
	.align		4
.L_215:
        /*0474*/ 	.byte	0x04, 0x11
        /*0476*/ 	.short	(.L_217 - .L_216)
	.align		4
.L_216:
        /*0478*/ 	.word	index@(my_solve_particle_particle_contacts_cuda_kernel_backward)
        /*047c*/ 	.word	0x00000000


	//----- nvinfo : EIATTR_REGCOUNT
	.align		4
.L_217:
        /*0480*/ 	.byte	0x04, 0x2f
        /*0482*/ 	.short	(.L_219 - .L_218)
	.align		4
.L_218:
        /*0484*/ 	.word	index@(my_solve_particle_shape_contacts_cuda_kernel_forward)
        /*0488*/ 	.word	0x00000028


	//----- nvinfo : EIATTR_MIN_STACK_SIZE
	.align		4
.L_219:
        /*048c*/ 	.byte	0x04, 0x12
        /*048e*/ 	.short	(.L_221 - .L_220)
	.align		4
.L_220:
        /*0490*/ 	.word	index@($__internal_12_$__cuda_sm3x_div_rn_noftz_f32_slowpath)
        /*0494*/ 	.word	0x00000000


	//----- nvinfo : EIATTR_FRAME_SIZE
	.align		4
.L_221:
        /*0498*/ 	.byte	0x04, 0x11
        /*049a*/ 	.short	(.L_223 - .L_222)
	.align		4
.L_222:
        /*049c*/ 	.word	index@($__internal_12_$__cuda_sm3x_div_rn_noftz_f32_slowpath)
        /*04a0*/ 	.word	0x00000000


	//----- nvinfo : EIATTR_MIN_STACK_SIZE
	.align		4
.L_223:
        /*04a4*/ 	.byte	0x04, 0x12
        /*04a6*/ 	.short	(.L_225 - .L_224)
	.align		4
.L_224:
        /*04a8*/ 	.word	index@($__internal_11_$__cuda_sm20_sqrt_rn_f32_slowpath)
        /*04ac*/ 	.word	0x00000000


	//----- nvinfo : EIATTR_FRAME_SIZE
	.align		4
.L_225:
        /*04b0*/ 	.byte	0x04, 0x11
        /*04b2*/ 	.short	(.L_227 - .L_226)
	.align		4
.L_226:
        /*04b4*/ 	.word	index@($__internal_11_$__cuda_sm20_sqrt_rn_f32_slowpath)
        /*04b8*/ 	.word	0x00000000


	//----- nvinfo : EIATTR_MIN_STACK_SIZE
	.align		4
.L_227:
        /*04bc*/ 	.byte	0x04, 0x12
        /*04be*/ 	.short	(.L_229 - .L_228)
	.align		4
.L_228:
        /*04c0*/ 	.word	index@(my_solve_particle_shape_contacts_cuda_kernel_forward)
        /*04c4*/ 	.word	0x00000000


	//----- nvinfo : EIATTR_FRAME_SIZE
	.align		4
.L_229:
        /*04c8*/ 	.byte	0x04, 0x11
        /*04ca*/ 	.short	(.L_231 - .L_230)
	.align		4
.L_230:
        /*04cc*/ 	.word	index@(my_solve_particle_shape_contacts_cuda_kernel_forward)
        /*04d0*/ 	.word	0x00000000


	//----- nvinfo : EIATTR_REGCOUNT
	.align		4
.L_231:
        /*04d4*/ 	.byte	0x04, 0x2f
        /*04d6*/ 	.short	(.L_233 - .L_232)
	.align		4
.L_232:
        /*04d8*/ 	.word	index@(my_solve_particle_shape_contacts_cuda_kernel_backward)
        /*04dc*/ 	.word	0x00000069


	//----- nvinfo : EIATTR_MIN_STACK_SIZE
	.align		4
.L_233:
        /*04e0*/ 	.byte	0x04, 0x12
        /*04e2*/ 	.short	(.L_235 - .L_234)
	.align		4
.L_234:
        /*04e4*/ 	.word	index@($__internal_10_$__cuda_sm3x_div_rn_noftz_f32_slowpath)
        /*04e8*/ 	.word	0x00000000


	//----- nvinfo : EIATTR_FRAME_SIZE
	.align		4
.L_235:
        /*04ec*/ 	.byte	0x04, 0x11
        /*04ee*/ 	.short	(.L_237 - .L_236)
	.align		4
.L_236:
        /*04f0*/ 	.word	index@($__internal_10_$__cuda_sm3x_div_rn_noftz_f32_slowpath)
        /*04f4*/ 	.word	0x00000000


	//----- nvinfo : EIATTR_MIN_STACK_SIZE
	.align		4
.L_237:
        /*04f8*/ 	.byte	0x04, 0x12
        /*04fa*/ 	.short	(.L_239 - .L_238)
	.align		4
.L_238:
        /*04fc*/ 	.word	index@($__internal_9_$__cuda_sm20_sqrt_rn_f32_slowpath)
        /*0500*/ 	.word	0x00000000


	//----- nvinfo : EIATTR_FRAME_SIZE
	.align		4
.L_239:
        /*0504*/ 	.byte	0x04, 0x11
        /*0506*/ 	.short	(.L_241 - .L_240)
	.align		4
.L_240:
        /*0508*/ 	.word	index@($__internal_9_$__cuda_sm20_sqrt_rn_f32_slowpath)
        /*050c*/ 	.word	0x00000000


	//----- nvinfo : EIATTR_MIN_STACK_SIZE
	.align		4
.L_241:
        /*0510*/ 	.byte	0x04, 0x12
        /*0512*/ 	.short	(.L_243 - .L_242)
	.align		4
.L_242:
        /*0514*/ 	.word	index@($__internal_8_$__cuda_sm20_rcp_rn_f32_slowpath)
        /*0518*/ 	.word	0x00000000


	//----- nvinfo : EIATTR_FRAME_SIZE
	.align		4
.L_243:
        /*051c*/ 	.byte	0x04, 0x11
        /*051e*/ 	.short	(.L_245 - .L_244)
	.align		4
.L_244:
        /*0520*/ 	.word	index@($__internal_8_$__cuda_sm20_rcp_rn_f32_slowpath)
        /*0524*/ 	.word	0x00000000


	//----- nvinfo : EIATTR_MIN_STACK_SIZE
	.align		4
.L_245:
        /*0528*/ 	.byte	0x04, 0x12
        /*052a*/ 	.short	(.L_247 - .L_246)
	.align		4
.L_246:
        /*052c*/ 	.word	index@(my_solve_particle_shape_contacts_cuda_kernel_backward)
        /*0530*/ 	.word	0x00000000


	//----- nvinfo : EIATTR_FRAME_SIZE
	.align		4
.L_247:
        /*0534*/ 	.byte	0x04, 0x11
        /*0536*/ 	.short	(.L_249 - .L_248)
	.align		4
.L_248:
        /*0538*/ 	.word	index@(my_solve_particle_shape_contacts_cuda_kernel_backward)
        /*053c*/ 	.word	0x00000000


	//----- nvinfo : EIATTR_REGCOUNT
	.align		4
.L_249:
        /*0540*/ 	.byte	0x04, 0x2f
        /*0542*/ 	.short	(.L_251 - .L_250)
	.align		4
.L_250:
        /*0544*/ 	.word	index@(my_create_soft_contacts_cuda_kernel_forward)
        /*0548*/ 	.word	0x00000058


	//----- nvinfo : EIATTR_MIN_STACK_SIZE
	.align		4
.L_251:
        /*054c*/ 	.byte	0x04, 0x12
        /*054e*/ 	.short	(.L_253 - .L_252)
	.align		4
.L_252:
        /*0550*/ 	.word	index@($__internal_7_$__cuda_sm3x_div_rn_noftz_f32_slowpath)
        /*0554*/ 	.word	0x00000000


	//----- nvinfo : EIATTR_FRAME_SIZE
	.align		4
.L_253:
        /*0558*/ 	.byte	0x04, 0x11
        /*055a*/ 	.short	(.L_255 - .L_254)
	.align		4
.L_254:
        /*055c*/ 	.word	index@($__internal_7_$__cuda_sm3x_div_rn_noftz_f32_slowpath)
        /*0560*/ 	.word	0x00000000


	//----- nvinfo : EIATTR_MIN_STACK_SIZE
	.align		4
.L_255:
        /*0564*/ 	.byte	0x04, 0x12
        /*0566*/ 	.short	(.L_257 - .L_256)
	.align		4
.L_256:
        /*0568*/ 	.word	index@($__internal_6_$__cuda_sm20_sqrt_rn_f32_slowpath)
        /*056c*/ 	.word	0x00000000


	//----- nvinfo : EIATTR_FRAME_SIZE
	.align		4
.L_257:
        /*0570*/ 	.byte	0x04, 0x11
        /*0572*/ 	.short	(.L_259 - .L_258)
	.align		4
.L_258:
        /*0574*/ 	.word	index@($__internal_6_$__cuda_sm20_sqrt_rn_f32_slowpath)
        /*0578*/ 	.word	0x00000000


	//----- nvinfo : EIATTR_MIN_STACK_SIZE
	.align		4
.L_259:
        /*057c*/ 	.byte	0x04, 0x12
        /*057e*/ 	.short	(.L_261 - .L_260)
	.align		4
.L_260:
        /*0580*/ 	.word	index@($__internal_5_$__cuda_sm20_rcp_rn_f32_slowpath)
        /*0584*/ 	.word	0x00000000


	//----- nvinfo : EIATTR_FRAME_SIZE
	.align		4
.L_261:
        /*0588*/ 	.byte	0x04, 0x11
        /*058a*/ 	.short	(.L_263 - .L_262)
	.align		4
.L_262:
        /*058c*/ 	.word	index@($__internal_5_$__cuda_sm20_rcp_rn_f32_slowpath)
        /*0590*/ 	.word	0x00000000


	//----- nvinfo : EIATTR_MIN_STACK_SIZE
	.align		4
.L_263:
        /*0594*/ 	.byte	0x04, 0x12
        /*0596*/ 	.short	(.L_265 - .L_264)
	.align		4
.L_264:
        /*0598*/ 	.word	index@($__internal_4_$__cuda_sm20_div_u64)
        /*059c*/ 	.word	0x00000000


	//----- nvinfo : EIATTR_FRAME_SIZE
	.align		4
.L_265:
        /*05a0*/ 	.byte	0x04, 0x11
        /*05a2*/ 	.short	(.L_267 - .L_266)
	.align		4
.L_266:
        /*05a4*/ 	.word	index@($__internal_4_$__cuda_sm20_div_u64)
        /*05a8*/ 	.word	0x00000000


	//----- nvinfo : EIATTR_MIN_STACK_SIZE
	.align		4
.L_267:
        /*05ac*/ 	.byte	0x04, 0x12
        /*05ae*/ 	.short	(.L_269 - .L_268)
	.align		4
.L_268:
        /*05b0*/ 	.word	index@(my_create_soft_contacts_cuda_kernel_forward)
        /*05b4*/ 	.word	0x00000080


	//----- nvinfo : EIATTR_FRAME_SIZE
	.align		4
.L_269:
        /*05b8*/ 	.byte	0x04, 0x11
        /*05ba*/ 	.short	(.L_271 - .L_270)
	.align		4
.L_270:
        /*05bc*/ 	.word	index@(my_create_soft_contacts_cuda_kernel_forward)
        /*05c0*/ 	.word	0x00000080


	//----- nvinfo : EIATTR_REGCOUNT
	.align		4
.L_271:
        /*05c4*/ 	.byte	0x04, 0x2f
        /*05c6*/ 	.short	(.L_273 - .L_272)
	.align		4
.L_272:
        /*05c8*/ 	.word	index@(my_create_soft_contacts_cuda_kernel_backward)
        /*05cc*/ 	.word	0x00000082


	//----- nvinfo : EIATTR_MIN_STACK_SIZE
	.align		4
.L_273:
        /*05d0*/ 	.byte	0x04, 0x12
        /*05d2*/ 	.short	(.L_275 - .L_274)
	.align		4
.L_274:
        /*05d4*/ 	.word	index@($__internal_3_$__cuda_sm3x_div_rn_noftz_f32_slowpath)
        /*05d8*/ 	.word	0x00000000


	//----- nvinfo : EIATTR_FRAME_SIZE
	.align		4
.L_275:
        /*05dc*/ 	.byte	0x04, 0x11
        /*05de*/ 	.short	(.L_277 - .L_276)
	.align		4
.L_276:
        /*05e0*/ 	.word	index@($__internal_3_$__cuda_sm3x_div_rn_noftz_f32_slowpath)
        /*05e4*/ 	.word	0x00000000


	//----- nvinfo : EIATTR_MIN_STACK_SIZE
	.align		4
.L_277:
        /*05e8*/ 	.byte	0x04, 0x12
        /*05ea*/ 	.short	(.L_279 - .L_278)
	.align		4
.L_278:
        /*05ec*/ 	.word	index@($__internal_2_$__cuda_sm20_sqrt_rn_f32_slowpath)
        /*05f0*/ 	.word	0x00000000


	//----- nvinfo : EIATTR_FRAME_SIZE
	.align		4
.L_279:
        /*05f4*/ 	.byte	0x04, 0x11
        /*05f6*/ 	.short	(.L_281 - .L_280)
	.align		4
.L_280:
        /*05f8*/ 	.word	index@($__internal_2_$__cuda_sm20_sqrt_rn_f32_slowpath)
        /*05fc*/ 	.word	0x00000000


	//----- nvinfo : EIATTR_MIN_STACK_SIZE
	.align		4
.L_281:
        /*0600*/ 	.byte	0x04, 0x12
        /*0602*/ 	.short	(.L_283 - .L_282)
	.align		4
.L_282:
        /*0604*/ 	.word	index@($__internal_1_$__cuda_sm20_rcp_rn_f32_slowpath)
        /*0608*/ 	.word	0x00000000


	//----- nvinfo : EIATTR_FRAME_SIZE
	.align		4
.L_283:
        /*060c*/ 	.byte	0x04, 0x11
        /*060e*/ 	.short	(.L_285 - .L_284)
	.align		4
.L_284:
        /*0610*/ 	.word	index@($__internal_1_$__cuda_sm20_rcp_rn_f32_slowpath)
        /*0614*/ 	.word	0x00000000


	//----- nvinfo : EIATTR_MIN_STACK_SIZE
	.align		4
.L_285:
        /*0618*/ 	.byte	0x04, 0x12
        /*061a*/ 	.short	(.L_287 - .L_286)
	.align		4
.L_286:
        /*061c*/ 	.word	index@($__internal_0_$__cuda_sm20_div_u64)
        /*0620*/ 	.word	0x00000000


	//----- nvinfo : EIATTR_FRAME_SIZE
	.align		4
.L_287:
        /*0624*/ 	.byte	0x04, 0x11
        /*0626*/ 	.short	(.L_289 - .L_288)
	.align		4
.L_288:
        /*0628*/ 	.word	index@($__internal_0_$__cuda_sm20_div_u64)
        /*062c*/ 	.word	0x00000000


	//----- nvinfo : EIATTR_MIN_STACK_SIZE
	.align		4
.L_289:
        /*0630*/ 	.byte	0x04, 0x12
        /*0632*/ 	.short	(.L_291 - .L_290)
	.align		4
.L_290:
        /*0634*/ 	.word	index@(my_create_soft_contacts_cuda_kernel_backward)
        /*0638*/ 	.word	0x00000080


	//----- nvinfo : EIATTR_FRAME_SIZE
	.align		4
.L_291:
        /*063c*/ 	.byte	0x04, 0x11
        /*063e*/ 	.short	(.L_293 - .L_292)
	.align		4
.L_292:
        /*0640*/ 	.word	index@(my_create_soft_contacts_cuda_kernel_backward)
        /*0644*/ 	.word	0x00000080


	//----- nvinfo : EIATTR_MIN_STACK_SIZE
	.align		4
.L_293:
        /*0648*/ 	.byte	0x04, 0x12
        /*064a*/ 	.short	(.L_295 - .L_294)
	.align		4
.L_294:
        /*064c*/ 	.word	index@(my_create_soft_contacts_cuda_kernel_backward)
        /*0650*/ 	.word	0x00000080


	//----- nvinfo : EIATTR_MIN_STACK_SIZE
	.align		4
.L_295:
        /*0654*/ 	.byte	0x04, 0x12
        /*0656*/ 	.short	(.L_297 - .L_296)
	.align		4
.L_296:
        /*0658*/ 	.word	index@(my_create_soft_contacts_cuda_kernel_forward)
        /*065c*/ 	.word	0x00000080


	//----- nvinfo : EIATTR_MIN_STACK_SIZE
	.align		4
.L_297:
        /*0660*/ 	.byte	0x04, 0x12
        /*0662*/ 	.short	(.L_299 - .L_298)
	.align		4
.L_298:
        /*0664*/ 	.word	index@(my_solve_particle_shape_contacts_cuda_kernel_backward)
        /*0668*/ 	.word	0x00000000


	//----- nvinfo : EIATTR_MIN_STACK_SIZE
	.align		4
.L_299:
        /*066c*/ 	.byte	0x04, 0x12
        /*066e*/ 	.short	(.L_301 - .L_300)
	.align		4
.L_300:
        /*0670*/ 	.word	index@(my_solve_particle_shape_contacts_cuda_kernel_forward)
        /*0674*/ 	.word	0x00000000


	//----- nvinfo : EIATTR_MIN_STACK_SIZE
	.align		4
.L_301:
        /*0678*/ 	.byte	0x04, 0x12
        /*067a*/ 	.short	(.L_303 - .L_302)
	.align		4
.L_302:
        /*067c*/ 	.word	index@(my_solve_particle_particle_contacts_cuda_kernel_backward)
        /*0680*/ 	.word	0x00000000


	//----- nvinfo : EIATTR_MIN_STACK_SIZE
	.align		4
.L_303:
        /*0684*/ 	.byte	0x04, 0x12
        /*0686*/ 	.short	(.L_305 - .L_304)
	.align		4
.L_304:
        /*0688*/ 	.word	index@(my_solve_particle_particle_contacts_cuda_kernel_forward)
        /*068c*/ 	.word	0x00000000


	//----- nvinfo : EIATTR_MIN_STACK_SIZE
	.align		4
.L_305:
        /*0690*/ 	.byte	0x04, 0x12
        /*0692*/ 	.short	(.L_307 - .L_306)
	.align		4
.L_306:
        /*0694*/ 	.word	index@(my_solve_particle_ground_contacts_cuda_kernel_backward)
        /*0698*/ 	.word	0x00000000


	//----- nvinfo : EIATTR_MIN_STACK_SIZE
	.align		4
.L_307:
        /*069c*/ 	.byte	0x04, 0x12
        /*069e*/ 	.short	(.L_309 - .L_308)
	.align		4
.L_308:
        /*06a0*/ 	.word	index@(my_solve_particle_ground_contacts_cuda_kernel_forward)
        /*06a4*/ 	.word	0x00000000


	//----- nvinfo : EIATTR_MIN_STACK_SIZE
	.align		4
.L_309:
        /*06a8*/ 	.byte	0x04, 0x12
        /*06aa*/ 	.short	(.L_311 - .L_310)
	.align		4
.L_310:
        /*06ac*/ 	.word	index@(my_apply_particle_deltas_cuda_kernel_backward)
        /*06b0*/ 	.word	0x00000000


	//----- nvinfo : EIATTR_MIN_STACK_SIZE
	.align		4
.L_311:
        /*06b4*/ 	.byte	0x04, 0x12
        /*06b6*/ 	.short	(.L_313 - .L_312)
	.align		4
.L_312:
        /*06b8*/ 	.word	index@(my_apply_particle_deltas_cuda_kernel_forward)
        /*06bc*/ 	.word	0x00000000


	//----- nvinfo : EIATTR_MIN_STACK_SIZE
	.align		4
.L_313:
        /*06c0*/ 	.byte	0x04, 0x12
        /*06c2*/ 	.short	(.L_315 - .L_314)
	.align		4
.L_314:
        /*06c4*/ 	.word	index@(my_integrate_particles_cuda_kernel_backward)
        /*06c8*/ 	.word	0x00000000


	//----- nvinfo : EIATTR_MIN_STACK_SIZE
	.align		4
.L_315:
        /*06cc*/ 	.byte	0x04, 0x12
        /*06ce*/ 	.short	(.L_317 - .L_316)
	.align		4
.L_316:
        /*06d0*/ 	.word	index@(my_integrate_particles_cuda_kernel_forward)
        /*06d4*/ 	.word	0x00000000


	//----- nvinfo : EIATTR_MIN_STACK_SIZE
	.align		4
.L_317:
        /*06d8*/ 	.byte	0x04, 0x12
        /*06da*/ 	.short	(.L_319 - .L_318)
	.align		4
.L_318:
        /*06dc*/ 	.word	index@(swellParticlesStage2_cuda_kernel_backward)
        /*06e0*/ 	.word	0x00000000


	//----- nvinfo : EIATTR_MIN_STACK_SIZE
	.align		4
.L_319:
        /*06e4*/ 	.byte	0x04, 0x12
        /*06e6*/ 	.short	(.L_321 - .L_320)
	.align		4
.L_320:
        /*06e8*/ 	.word	index@(swellParticlesStage2_cuda_kernel_forward)
        /*06ec*/ 	.word	0x00000000


	//----- nvinfo : EIATTR_MIN_STACK_SIZE
	.align		4
.L_321:
        /*06f0*/ 	.byte	0x04, 0x12
        /*06f2*/ 	.short	(.L_323 - .L_322)
	.align		4
.L_322:
        /*06f4*/ 	.word	index@(swellParticles_cuda_kernel_backward)
        /*06f8*/ 	.word	0x00000000


	//----- nvinfo : EIATTR_MIN_STACK_SIZE
	.align		4
.L_323:
        /*06fc*/ 	.byte	0x04, 0x12
        /*06fe*/ 	.short	(.L_325 - .L_324)
	.align		4
.L_324:
        /*0700*/ 	.word	index@(swellParticles_cuda_kernel_forward)
        /*0704*/ 	.word	0x00000020


	//----- nvinfo : EIATTR_MIN_STACK_SIZE
	.align		4
.L_325:
        /*0708*/ 	.byte	0x04, 0x12
        /*070a*/ 	.short	(.L_327 - .L_326)
	.align		4
.L_326:
        /*070c*/ 	.word	index@(sleepParticles_cuda_kernel_backward)
        /*0710*/ 	.word	0x00000000


	//----- nvinfo : EIATTR_MIN_STACK_SIZE
	.align		4
.L_327:
        /*0714*/ 	.byte	0x04, 0x12
        /*0716*/ 	.short	(.L_329 - .L_328)
	.align		4
.L_328:
        /*0718*/ 	.word	index@(sleepParticles_cuda_kernel_forward)
        /*071c*/ 	.word	0x00000000
.L_329:


//--------------------- .nv.info.my_create_soft_contacts_cuda_kernel_backward --------------------------
	.section	.nv.info.my_create_soft_contacts_cuda_kernel_backward,"",@"SHT_CUDA_INFO"
	.sectionflags	@""
	.align	4


	//----- nvinfo : EIATTR_CUDA_API_VERSION
	.align		4
        /*0000*/ 	.byte	0x04, 0x37
        /*0002*/ 	.short	(.L_331 - .L_330)
.L_330:
        /*0004*/ 	.word	0x0000007d


	//----- nvinfo : EIATTR_PARAM_CBANK
	.align		4
.L_331:
        /*0008*/ 	.byte	0x04, 0x0a
        /*000a*/ 	.short	(.L_333 - .L_332)
	.align		4
.L_332:
        /*000c*/ 	.word	index@(.nv.constant0.my_create_soft_contacts_cuda_kernel_backward)
        /*0010*/ 	.short	0x0160
        /*0012*/ 	.short	0x07ac


	//----- nvinfo : EIATTR_CBANK_PARAM_SIZE
	.align		4
.L_333:
        /*0014*/ 	.byte	0x03, 0x19
        /*0016*/ 	.short	0x07ac


	//----- nvinfo : EIATTR_KPARAM_INFO
	.align		4
        /*0018*/ 	.byte	0x04, 0x17
        /*001a*/ 	.short	(.L_335 - .L_334)
.L_334:
        /*001c*/ 	.word	0x00000000
        /*0020*/ 	.short	0x0020
        /*0022*/ 	.short	0x07a8
        /*0024*/ 	.byte	0x00, 0xf0, 0x11, 0x00


	//----- nvinfo : EIATTR_KPARAM_INFO
	.align		4
.L_335:
        /*0028*/ 	.byte	0x04, 0x17
        /*002a*/ 	.short	(.L_337 - .L_336)
.L_336:
        /*002c*/ 	.word	0x00000000
        /*0030*/ 	.short	0x001f
        /*0032*/ 	.short	0x0770
        /*0034*/ 	.byte	0x00, 0xf0, 0xe1, 0x00


	//----- nvinfo : EIATTR_KPARAM_INFO
	.align		4
.L_337:
        /*0038*/ 	.byte	0x04, 0x17
        /*003a*/ 	.short	(.L_339 - .L_338)
.L_338:
        /*003c*/ 	.word	0x00000000
        /*0040*/ 	.short	0x001e
        /*0042*/ 	.short	0x0738
        /*0044*/ 	.byte	0x00, 0xf0, 0xe1, 0x00


	//----- nvinfo : EIATTR_KPARAM_INFO
	.align		4
.L_339:
        /*0048*/ 	.byte	0x04, 0x17
        /*004a*/ 	.short	(.L_341 - .L_340)
.L_340:
        /*004c*/ 	.word	0x00000000
        /*0050*/ 	.short	0x001d
        /*0052*/ 	.short	0x0700
        /*0054*/ 	.byte	0x00, 0xf0, 0xe1, 0x00


	//----- nvinfo : EIATTR_KPARAM_INFO
	.align		4
.L_341:
        /*0058*/ 	.byte	0x04, 0x17
        /*005a*/ 	.short	(.L_343 - .L_342)
.L_342:
        /*005c*/ 	.word	0x00000000
        /*0060*/ 	.short	0x001c
        /*0062*/ 	.short	0x06c8
        /*0064*/ 	.byte	0x00, 0xf0, 0xe1, 0x00


	//----- nvinfo : EIATTR_KPARAM_INFO
	.align		4
.L_343:
        /*0068*/ 	.byte	0x04, 0x17
        /*006a*/ 	.short	(.L_345 - .L_344)
.L_344:
        /*006c*/ 	.word	0x00000000
        /*0070*/ 	.short	0x001b
        /*0072*/ 	.short	0x0690
        /*0074*/ 	.byte	0x00, 0xf0, 0xe1, 0x00


	//----- nvinfo : EIATTR_KPARAM_INFO
	.align		4
.L_345:
        /*0078*/ 	.byte	0x04, 0x17
        /*007a*/ 	.short	(.L_347 - .L_346)
.L_346:
        /*007c*/ 	.word	0x00000000
        /*0080*/ 	.short	0x001a
        /*0082*/ 	.short	0x0658
        /*0084*/ 	.byte	0x00, 0xf0, 0xe1, 0x00


	//----- nvinfo : EIATTR_KPARAM_INFO
	.align		4
.L_347:
        /*0088*/ 	.byte	0x04, 0x17
        /*008a*/ 	.short	(.L_349 - .L_348)
.L_348:
        /*008c*/ 	.word	0x00000000
        /*0090*/ 	.short	0x0019
        /*0092*/ 	.short	0x0654
        /*0094*/ 	.byte	0x00, 0xf0, 0x11, 0x00


	//----- nvinfo : EIATTR_KPARAM_INFO
	.align		4
.L_349:
        /*0098*/ 	.byte	0x04, 0x17
        /*009a*/ 	.short	(.L_351 - .L_350)
.L_350:
        /*009c*/ 	.word	0x00000000
        /*00a0*/ 	.short	0x0018
        /*00a2*/ 	.short	0x0650
        /*00a4*/ 	.byte	0x00, 0xf0, 0x11, 0x00


	//----- nvinfo : EIATTR_KPARAM_INFO
	.align		4
.L_351:
        /*00a8*/ 	.byte	0x04, 0x17
        /*00aa*/ 	.short	(.L_353 - .L_352)
.L_352:
        /*00ac*/ 	.word	0x00000000
        /*00b0*/ 	.short	0x0017
        /*00b2*/ 	.short	0x0538
        /*00b4*/ 	.byte	0x00, 0xf0, 0x61, 0x04


	//----- nvinfo : EIATTR_KPARAM_INFO
	.align		4
.L_353:
        /*00b8*/ 	.byte	0x04, 0x17
        /*00ba*/ 	.short	(.L_355 - .L_354)
.L_354:
        /*00bc*/ 	.word	0x00000000
        /*00c0*/ 	.short	0x0016
        /*00c2*/ 	.short	0x0500
        /*00c4*/ 	.byte	0x00, 0xf0, 0xe1, 0x00


	//----- nvinfo : EIATTR_KPARAM_INFO
	.align		4
.L_355:
        /*00c8*/ 	.byte	0x04, 0x17
        /*00ca*/ 	.short	(.L_357 - .L_356)
.L_356:
        /*00cc*/ 	.word	0x00000000
        /*00d0*/ 	.short	0x0015
        /*00d2*/ 	.short	0x04c8
        /*00d4*/ 	.byte	0x00, 0xf0, 0xe1, 0x00


	//----- nvinfo : EIATTR_KPARAM_INFO
	.align		4
.L_357:
        /*00d8*/ 	.byte	0x04, 0x17
        /*00da*/ 	.short	(.L_359 - .L_358)
.L_358:
        /*00dc*/ 	.word	0x00000000
        /*00e0*/ 	.short	0x0014
        /*00e2*/ 	.short	0x0490
        /*00e4*/ 	.byte	0x00, 0xf0, 0xe1, 0x00


	//----- nvinfo : EIATTR_KPARAM_INFO
	.align		4
.L_359:
        /*00e8*/ 	.byte	0x04, 0x17
        /*00ea*/ 	.short	(.L_361 - .L_360)
.L_360:
        /*00ec*/ 	.word	0x00000000
        /*00f0*/ 	.short	0x0013
        /*00f2*/ 	.short	0x0458
        /*00f4*/ 	.byte	0x00, 0xf0, 0xe1, 0x00


	//----- nvinfo : EIATTR_KPARAM_INFO
	.align		4
.L_361:
        /*00f8*/ 	.byte	0x04, 0x17
        /*00fa*/ 	.short	(.L_363 - .L_362)
.L_362:
        /*00fc*/ 	.word	0x00000000
        /*0100*/ 	.short	0x0012
        /*0102*/ 	.short	0x0420
        /*0104*/ 	.byte	0x00, 0xf0, 0xe1, 0x00


	//----- nvinfo : EIATTR_KPARAM_INFO
	.align		4
.L_363:
        /*0108*/ 	.byte	0x04, 0x17
        /*010a*/ 	.short	(.L_365 - .L_364)
.L_364:
        /*010c*/ 	.word	0x00000000
        /*0110*/ 	.short	0x0011
        /*0112*/ 	.short	0x03e8
        /*0114*/ 	.byte	0x00, 0xf0, 0xe1, 0x00


	//----- nvinfo : EIATTR_KPARAM_INFO
	.align		4
.L_365:
        /*0118*/ 	.byte	0x04, 0x17
        /*011a*/ 	.short	(.L_367 - .L_366)
.L_366:
        /*011c*/ 	.word	0x00000000
        /*0120*/ 	.short	0x0010
        /*0122*/ 	.short	0x03e0
        /*0124*/ 	.byte	0x00, 0xf0, 0x11, 0x00


	//----- nvinfo : EIATTR_KPARAM_INFO
	.align		4
.L_367:
        /*0128*/ 	.byte	0x04, 0x17
        /*012a*/ 	.short	(.L_369 - .L_368)
.L_368:
        /*012c*/ 	.word	0x00000000
        /*0130*/ 	.short	0x000f
        /*0132*/ 	.short	0x03a8
        /*0134*/ 	.byte	0x00, 0xf0, 0xe1, 0x00


	//----- nvinfo : EIATTR_KPARAM_INFO
	.align		4
.L_369:
        /*0138*/ 	.byte	0x04, 0x17
        /*013a*/ 	.short	(.L_371 - .L_370)
.L_370:
        /*013c*/ 	.word	0x00000000
        /*0140*/ 	.short	0x000e
        /*0142*/ 	.short	0x0370
        /*0144*/ 	.byte	0x00, 0xf0, 0xe1, 0x00


	//----- nvinfo : EIATTR_KPARAM_INFO
	.align		4
.L_371:
        /*0148*/ 	.byte	0x04, 0x17
        /*014a*/ 	.short	(.L_373 - .L_372)
.L_372:
        /*014c*/ 	.word	0x00000000
        /*0150*/ 	.short	0x000d
        /*0152*/ 	.short	0x0338
        /*0154*/ 	.byte	0x00, 0xf0, 0xe1, 0x00


	//----- nvinfo : EIATTR_KPARAM_INFO
	.align		4
.L_373:
        /*0158*/ 	.byte	0x04, 0x17
        /*015a*/ 	.short	(.L_375 - .L_374)
.L_374:
        /*015c*/ 	.word	0x00000000
        /*0160*/ 	.short	0x000c
        /*0162*/ 	.short	0x0300
        /*0164*/ 	.byte	0x00, 0xf0, 0xe1, 0x00


	//----- nvinfo : EIATTR_KPARAM_INFO
	.align		4
.L_375:
        /*0168*/ 	.byte	0x04, 0x17
        /*016a*/ 	.short	(.L_377 - .L_376)
.L_376:
        /*016c*/ 	.word	0x00000000
        /*0170*/ 	.short	0x000b
        /*0172*/ 	.short	0x02c8
        /*0174*/ 	.byte	0x00, 0xf0, 0xe1, 0x00


	//----- nvinfo : EIATTR_KPARAM_INFO
	.align		4
.L_377:
        /*0178*/ 	.byte	0x04, 0x17
        /*017a*/ 	.short	(.L_379 - .L_378)
.L_378:
        /*017c*/ 	.word	0x00000000
        /*0180*/ 	.short	0x000a
        /*0182*/ 	.short	0x0290
        /*0184*/ 	.byte	0x00, 0xf0, 0xe1, 0x00


	//----- nvinfo : EIATTR_KPARAM_INFO
	.align		4
.L_379:
        /*0188*/ 	.byte	0x04, 0x17
        /*018a*/ 	.short	(.L_381 - .L_380)
.L_380:
        /*018c*/ 	.word	0x00000000
        /*0190*/ 	.short	0x0009
        /*0192*/ 	.short	0x028c
        /*0194*/ 	.byte	0x00, 0xf0, 0x11, 0x00


	//----- nvinfo : EIATTR_KPARAM_INFO
	.align		4
.L_381:
        /*0198*/ 	.byte	0x04, 0x17
        /*019a*/ 	.short	(.L_383 - .L_382)
.L_382:
        /*019c*/ 	.word	0x00000000
        /*01a0*/ 	.short	0x0008
        /*01a2*/ 	.short	0x0288
        /*01a4*/ 	.byte	0x00, 0xf0, 0x11, 0x00


	//----- nvinfo : EIATTR_KPARAM_INFO
	.align		4
.L_383:
        /*01a8*/ 	.byte	0x04, 0x17
        /*01aa*/ 	.short	(.L_385 - .L_384)
.L_384:
        /*01ac*/ 	.word	0x00000000
        /*01b0*/ 	.short	0x0007
        /*01b2*/ 	.short	0x0170
        /*01b4*/ 	.byte	0x00, 0xf0, 0x61, 0x04


	//----- nvinfo : EIATTR_KPARAM_INFO
	.align		4
.L_385:
        /*01b8*/ 	.byte	0x04, 0x17
        /*01ba*/ 	.short	(.L_387 - .L_386)
.L_386:
        /*01bc*/ 	.word	0x00000000
        /*01c0*/ 	.short	0x0006
        /*01c2*/ 	.short	0x0138
        /*01c4*/ 	.byte	0x00, 0xf0, 0xe1, 0x00


	//----- nvinfo : EIATTR_KPARAM_INFO
	.align		4
.L_387:
        /*01c8*/ 	.byte	0x04, 0x17
        /*01ca*/ 	.short	(.L_389 - .L_388)
.L_388:
        /*01cc*/ 	.word	0x00000000
        /*01d0*/ 	.short	0x0005
        /*01d2*/ 	.short	0x0100
        /*01d4*/ 	.byte	0x00, 0xf0, 0xe1, 0x00


	//----- nvinfo : EIATTR_KPARAM_INFO
	.align		4
.L_389:
        /*01d8*/ 	.byte	0x04, 0x17
        /*01da*/ 	.short	(.L_391 - .L_390)
.L_390:
        /*01dc*/ 	.word	0x00000000
        /*01e0*/ 	.short	0x0004
        /*01e2*/ 	.short	0x00c8
        /*01e4*/ 	.byte	0x00, 0xf0, 0xe1, 0x00


	//----- nvinfo : EIATTR_KPARAM_INFO
	.align		4
.L_391:
        /*01e8*/ 	.byte	0x04, 0x17
        /*01ea*/ 	.short	(.L_393 - .L_392)
.L_392:
        /*01ec*/ 	.word	0x00000000
        /*01f0*/ 	.short	0x0003
        /*01f2*/ 	.short	0x0090
        /*01f4*/ 	.byte	0x00, 0xf0, 0xe1, 0x00


	//----- nvinfo : EIATTR_KPARAM_INFO
	.align		4
.L_393:
        /*01f8*/ 	.byte	0x04, 0x17
        /*01fa*/ 	.short	(.L_395 - .L_394)
.L_394:
        /*01fc*/ 	.word	0x00000000
        /*0200*/ 	.short	0x0002
        /*0202*/ 	.short	0x0058
        /*0204*/ 	.byte	0x00, 0xf0, 0xe1, 0x00


	//----- nvinfo : EIATTR_KPARAM_INFO
	.align		4
.L_395:
        /*0208*/ 	.byte	0x04, 0x17
        /*020a*/ 	.short	(.L_397 - .L_396)
.L_396:
        /*020c*/ 	.word	0x00000000
        /*0210*/ 	.short	0x0001
        /*0212*/ 	.short	0x0020
        /*0214*/ 	.byte	0x00, 0xf0, 0xe1, 0x00


	//----- nvinfo : EIATTR_KPARAM_INFO
	.align		4
.L_397:
        /*0218*/ 	.byte	0x04, 0x17
        /*021a*/ 	.short	(.L_399 - .L_398)
.L_398:
        /*021c*/ 	.word	0x00000000
        /*0220*/ 	.short	0x0000
        /*0222*/ 	.short	0x0000
        /*0224*/ 	.byte	0x00, 0xf0, 0x81, 0x00


	//----- nvinfo : EIATTR_MAXREG_COUNT
	.align		4
.L_399:
        /*0228*/ 	.byte	0x03, 0x1b
        /*022a*/ 	.short	0x00ff


	//----- nvinfo : EIATTR_EXIT_INSTR_OFFSETS
	.align		4
        /*022c*/ 	.byte	0x04, 0x1c
        /*022e*/ 	.short	(.L_401 - .L_400)


	//   ....[0]....
.L_400:
        /*0230*/ 	.word	0x00000080


	//   ....[1]....
        /*0234*/ 	.word	0x0000c7f0


	//----- nvinfo : EIATTR_CRS_STACK_SIZE
	.align		4
.L_401:
        /*0238*/ 	.byte	0x04, 0x1e
        /*023a*/ 	.short	(.L_403 - .L_402)
.L_402:
        /*023c*/ 	.word	0x00000000
.L_403:


//--------------------- .nv.info.my_create_soft_contacts_cuda_kernel_forward --------------------------
	.section	.nv.info.my_create_soft_contacts_cuda_kernel_forward,"",@"SHT_CUDA_INFO"
	.sectionflags	@""
	.align	4


	//----- nvinfo : EIATTR_CUDA_API_VERSION
	.align		4
        /*0000*/ 	.byte	0x04, 0x37
        /*0002*/ 	.short	(.L_405 - .L_404)
.L_404:
        /*0004*/ 	.word	0x0000007d


	//----- nvinfo : EIATTR_PARAM_CBANK
	.align		4
.L_405:
        /*0008*/ 	.byte	0x04, 0x0a
        /*000a*/ 	.short	(.L_407 - .L_406)
	.align		4
.L_406:
        /*000c*/ 	.word	index@(.nv.constant0.my_create_soft_contacts_cuda_kernel_forward)
        /*0010*/ 	.short	0x0160
        /*0012*/ 	.short	0x03e4


	//----- nvinfo : EIATTR_CBANK_PARAM_SIZE
	.align		4
.L_407:
        /*0014*/ 	.byte	0x03, 0x19
        /*0016*/ 	.short	0x03e4


	//----- nvinfo : EIATTR_KPARAM_INFO
	.align		4
        /*0018*/ 	.byte	0x04, 0x17
        /*001a*/ 	.short	(.L_409 - .L_408)
.L_408:
        /*001c*/ 	.word	0x00000000
        /*0020*/ 	.short	0x0010
        /*0022*/ 	.short	0x03e0
        /*0024*/ 	.byte	0x00, 0xf0, 0x11, 0x00


	//----- nvinfo : EIATTR_KPARAM_INFO
	.align		4
.L_409:
        /*0028*/ 	.byte	0x04, 0x17
        /*002a*/ 	.short	(.L_411 - .L_410)
.L_410:
        /*002c*/ 	.word	0x00000000
        /*0030*/ 	.short	0x000f
        /*0032*/ 	.short	0x03a8
        /*0034*/ 	.byte	0x00, 0xf0, 0xe1, 0x00


	//----- nvinfo : EIATTR_KPARAM_INFO
	.align		4
.L_411:
        /*0038*/ 	.byte	0x04, 0x17
        /*003a*/ 	.short	(.L_413 - .L_412)
.L_412:
        /*003c*/ 	.word	0x00000000
        /*0040*/ 	.short	0x000e
        /*0042*/ 	.short	0x0370
        /*0044*/ 	.byte	0x00, 0xf0, 0xe1, 0x00


	//----- nvinfo : EIATTR_KPARAM_INFO
	.align		4
.L_413:
        /*0048*/ 	.byte	0x04, 0x17
        /*004a*/ 	.short	(.L_415 - .L_414)
.L_414:
        /*004c*/ 	.word	0x00000000
        /*0050*/ 	.short	0x000d
        /*0052*/ 	.short	0x0338
        /*0054*/ 	.byte	0x00, 0xf0, 0xe1, 0x00


	//----- nvinfo : EIATTR_KPARAM_INFO
	.align		4
.L_415:
        /*0058*/ 	.byte	0x04, 0x17
        /*005a*/ 	.short	(.L_417 - .L_416)
.L_416:
        /*005c*/ 	.word	0x00000000
        /*0060*/ 	.short	0x000c
        /*0062*/ 	.short	0x0300
        /*0064*/ 	.byte	0x00, 0xf0, 0xe1, 0x00


	//----- nvinfo : EIATTR_KPARAM_INFO
	.align		4
.L_417:
        /*0068*/ 	.byte	0x04, 0x17
        /*006a*/ 	.short	(.L_419 - .L_418)
.L_418:
        /*006c*/ 	.word	0x00000000
        /*0070*/ 	.short	0x000b
        /*0072*/ 	.short	0x02c8
        /*0074*/ 	.byte	0x00, 0xf0, 0xe1, 0x00


	//----- nvinfo : EIATTR_KPARAM_INFO
	.align		4
.L_419:
        /*0078*/ 	.byte	0x04, 0x17
        /*007a*/ 	.short	(.L_421 - .L_420)
.L_420:
        /*007c*/ 	.word	0x00000000
        /*0080*/ 	.short	0x000a
        /*0082*/ 	.short	0x0290
        /*0084*/ 	.byte	0x00, 0xf0, 0xe1, 0x00


	//----- nvinfo : EIATTR_KPARAM_INFO
	.align		4
.L_421:
        /*0088*/ 	.byte	0x04, 0x17
        /*008a*/ 	.short	(.L_423 - .L_422)
.L_422:
        /*008c*/ 	.word	0x00000000
        /*0090*/ 	.short	0x0009
        /*0092*/ 	.short	0x028c
        /*0094*/ 	.byte	0x00, 0xf0, 0x11, 0x00


	//----- nvinfo : EIATTR_KPARAM_INFO
	.align		4
.L_423:
        /*0098*/ 	.byte	0x04, 0x17
        /*009a*/ 	.short	(.L_425 - .L_424)
.L_424:
        /*009c*/ 	.word	0x00000000
        /*00a0*/ 	.short	0x0008
        /*00a2*/ 	.short	0x0288
        /*00a4*/ 	.byte	0x00, 0xf0, 0x11, 0x00


	//----- nvinfo : EIATTR_KPARAM_INFO
	.align		4
.L_425:
        /*00a8*/ 	.byte	0x04, 0x17
        /*00aa*/ 	.short	(.L_427 - .L_426)
.L_426:
        /*00ac*/ 	.word	0x00000000
        /*00b0*/ 	.short	0x0007
        /*00b2*/ 	.short	0x0170
        /*00b4*/ 	.byte	0x00, 0xf0, 0x61, 0x04


	//----- nvinfo : EIATTR_KPARAM_INFO
	.align		4
.L_427:
        /*00b8*/ 	.byte	0x04, 0x17
        /*00ba*/ 	.short	(.L_429 - .L_428)
.L_428:
        /*00bc*/ 	.word	0x00000000
        /*00c0*/ 	.short	0x0006
        /*00c2*/ 	.short	0x0138
        /*00c4*/ 	.byte	0x00, 0xf0, 0xe1, 0x00


	//----- nvinfo : EIATTR_KPARAM_INFO
	.align		4
.L_429:
        /*00c8*/ 	.byte	0x04, 0x17
        /*00ca*/ 	.short	(.L_431 - .L_430)
.L_430:
        /*00cc*/ 	.word	0x00000000
        /*00d0*/ 	.short	0x0005
        /*00d2*/ 	.short	0x0100
        /*00d4*/ 	.byte	0x00, 0xf0, 0xe1, 0x00


	//----- nvinfo : EIATTR_KPARAM_INFO
	.align		4
.L_431:
        /*00d8*/ 	.byte	0x04, 0x17
        /*00da*/ 	.short	(.L_433 - .L_432)
.L_432:
        /*00dc*/ 	.word	0x00000000
        /*00e0*/ 	.short	0x0004
        /*00e2*/ 	.short	0x00c8
        /*00e4*/ 	.byte	0x00, 0xf0, 0xe1, 0x00


	//----- nvinfo : EIATTR_KPARAM_INFO
	.align		4
.L_433:
        /*00e8*/ 	.byte	0x04, 0x17
        /*00ea*/ 	.short	(.L_435 - .L_434)
.L_434:
        /*00ec*/ 	.word	0x00000000
        /*00f0*/ 	.short	0x0003
        /*00f2*/ 	.short	0x0090
        /*00f4*/ 	.byte	0x00, 0xf0, 0xe1, 0x00


	//----- nvinfo : EIATTR_KPARAM_INFO
	.align		4
.L_435:
        /*00f8*/ 	.byte	0x04, 0x17
        /*00fa*/ 	.short	(.L_437 - .L_436)
.L_436:
        /*00fc*/ 	.word	0x00000000
        /*0100*/ 	.short	0x0002
        /*0102*/ 	.short	0x0058
        /*0104*/ 	.byte	0x00, 0xf0, 0xe1, 0x00


	//----- nvinfo : EIATTR_KPARAM_INFO
	.align		4
.L_437:
        /*0108*/ 	.byte	0x04, 0x17
        /*010a*/ 	.short	(.L_439 - .L_438)
.L_438:
        /*010c*/ 	.word	0x00000000
        /*0110*/ 	.short	0x0001
        /*0112*/ 	.short	0x0020
        /*0114*/ 	.byte	0x00, 0xf0, 0xe1, 0x00


	//----- nvinfo : EIATTR_KPARAM_INFO
	.align		4
.L_439:
        /*0118*/ 	.byte	0x04, 0x17
        /*011a*/ 	.short	(.L_441 - .L_440)
.L_440:
        /*011c*/ 	.word	0x00000000
        /*0120*/ 	.short	0x0000
        /*0122*/ 	.short	0x0000
        /*0124*/ 	.byte	0x00, 0xf0, 0x81, 0x00


	//----- nvinfo : EIATTR_MAXREG_COUNT
	.align		4
.L_441:
        /*0128*/ 	.byte	0x03, 0x1b
        /*012a*/ 	.short	0x00ff


	//----- nvinfo : EIATTR_INT_WARP_WIDE_INSTR_OFFSETS
	.align		4
        /*012c*/ 	.byte	0x04, 0x31
        /*012e*/ 	.short	(.L_443 - .L_442)


	//   ....[0]....
.L_442:
        /*0130*/ 	.word	0x000063d0


	//   ....[1]....
        /*0134*/ 	.word	0x00006890


	//----- nvinfo : EIATTR_EXIT_INSTR_OFFSETS
	.align		4
.L_443:
        /*0138*/ 	.byte	0x04, 0x1c
        /*013a*/ 	.short	(.L_445 - .L_444)


	//   ....[0]....
.L_444:
        /*013c*/ 	.word	0x00000080


	//   ....[1]....
        /*0140*/ 	.word	0x00000510


	//   ....[2]....
        /*0144*/ 	.word	0x00006c40


	//----- nvinfo : EIATTR_CRS_STACK_SIZE
	.align		4
.L_445:
        /*0148*/ 	.byte	0x04, 0x1e
        /*014a*/ 	.short	(.L_447 - .L_446)
.L_446:
        /*014c*/ 	.word	0x00000000
.L_447:


//--------------------- .nv.info.my_solve_particle_shape_contacts_cuda_kernel_backward --------------------------
	.section	.nv.info.my_solve_particle_shape_contacts_cuda_kernel_backward,"",@"SHT_CUDA_INFO"
	.sectionflags	@""
	.align	4


	//----- nvinfo : EIATTR_CUDA_API_VERSION
	.align		4
        /*0000*/ 	.byte	0x04, 0x37
        /*0002*/ 	.short	(.L_449 - .L_448)
.L_448:
        /*0004*/ 	.word	0x0000007d


	//----- nvinfo : EIATTR_PARAM_CBANK
	.align		4
.L_449:
        /*0008*/ 	.byte	0x04, 0x0a
        /*000a*/ 	.short	(.L_451 - .L_450)
	.align		4
.L_450:
        /*000c*/ 	.word	index@(.nv.constant0.my_solve_particle_shape_contacts_cuda_kernel_backward)
        /*0010*/ 	.short	0x0160
        /*0012*/ 	.short	0x0ae0


	//----- nvinfo : EIATTR_CBANK_PARAM_SIZE
	.align		4
.L_451:
        /*0014*/ 	.byte	0x03, 0x19
        /*0016*/ 	.short	0x0ae0


	//----- nvinfo : EIATTR_KPARAM_INFO
	.align		4
        /*0018*/ 	.byte	0x04, 0x17
        /*001a*/ 	.short	(.L_453 - .L_452)
.L_452:
        /*001c*/ 	.word	0x00000000
        /*0020*/ 	.short	0x0036
        /*0022*/ 	.short	0x0aa8
        /*0024*/ 	.byte	0x00, 0xf0, 0xe1, 0x00


	//----- nvinfo : EIATTR_KPARAM_INFO
	.align		4
.L_453:
        /*0028*/ 	.byte	0x04, 0x17
        /*002a*/ 	.short	(.L_455 - .L_454)
.L_454:
        /*002c*/ 	.word	0x00000000
        /*0030*/ 	.short	0x0035
        /*0032*/ 	.short	0x0a70
        /*0034*/ 	.byte	0x00, 0xf0, 0xe1, 0x00


	//----- nvinfo : EIATTR_KPARAM_INFO
	.align		4
.L_455:
        /*0038*/ 	.byte	0x04, 0x17
        /*003a*/ 	.short	(.L_457 - .L_456)
.L_456:
        /*003c*/ 	.word	0x00000000
        /*0040*/ 	.short	0x0034
        /*0042*/ 	.short	0x0a68
        /*0044*/ 	.byte	0x00, 0xf0, 0x11, 0x00


	//----- nvinfo : EIATTR_KPARAM_INFO
	.align		4
.L_457:
        /*0048*/ 	.byte	0x04, 0x17
        /*004a*/ 	.short	(.L_459 - .L_458)
.L_458:
        /*004c*/ 	.word	0x00000000
        /*0050*/ 	.short	0x0033
        /*0052*/ 	.short	0x0a64
        /*0054*/ 	.byte	0x00, 0xf0, 0x11, 0x00


	//----- nvinfo : EIATTR_KPARAM_INFO
	.align		4
.L_459:
        /*0058*/ 	.byte	0x04, 0x17
        /*005a*/ 	.short	(.L_461 - .L_460)
.L_460:
        /*005c*/ 	.word	0x00000000
        /*0060*/ 	.short	0x0032
        /*0062*/ 	.short	0x0a60
        /*0064*/ 	.byte	0x00, 0xf0, 0x11, 0x00


	//----- nvinfo : EIATTR_KPARAM_INFO
	.align		4
.L_461:
        /*0068*/ 	.byte	0x04, 0x17
        /*006a*/ 	.short	(.L_463 - .L_462)
.L_462:
        /*006c*/ 	.word	0x00000000
        /*0070*/ 	.short	0x0031
        /*0072*/ 	.short	0x0a28
        /*0074*/ 	.byte	0x00, 0xf0, 0xe1, 0x00


	//----- nvinfo : EIATTR_KPARAM_INFO
	.align		4
.L_463:
        /*0078*/ 	.byte	0x04, 0x17
        /*007a*/ 	.short	(.L_465 - .L_464)
.L_464:
        /*007c*/ 	.word	0x00000000
        /*0080*/ 	.short	0x0030
        /*0082*/ 	.short	0x09f0
        /*0084*/ 	.byte	0x00, 0xf0, 0xe1, 0x00


	//----- nvinfo : EIATTR_KPARAM_INFO
	.align		4
.L_465:
        /*0088*/ 	.byte	0x04, 0x17
        /*008a*/ 	.short	(.L_467 - .L_466)
.L_466:
        /*008c*/ 	.word	0x00000000
        /*0090*/ 	.short	0x002f
        /*0092*/ 	.short	0x09b8
        /*0094*/ 	.byte	0x00, 0xf0, 0xe1, 0x00


	//----- nvinfo : EIATTR_KPARAM_INFO
	.align		4
.L_467:
        /*0098*/ 	.byte	0x04, 0x17
        /*009a*/ 	.short	(.L_469 - .L_468)
.L_468:
        /*009c*/ 	.word	0x00000000
        /*00a0*/ 	.short	0x002e
        /*00a2*/ 	.short	0x0980
        /*00a4*/ 	.byte	0x00, 0xf0, 0xe1, 0x00


	//----- nvinfo : EIATTR_KPARAM_INFO
	.align		4
.L_469:
        /*00a8*/ 	.byte	0x04, 0x17
        /*00aa*/ 	.short	(.L_471 - .L_470)
.L_470:
        /*00ac*/ 	.word	0x00000000
        /*00b0*/ 	.short	0x002d
        /*00b2*/ 	.short	0x0948
        /*00b4*/ 	.byte	0x00, 0xf0, 0xe1, 0x00


	//----- nvinfo : EIATTR_KPARAM_INFO
	.align		4
.L_471:
        /*00b8*/ 	.byte	0x04, 0x17
        /*00ba*/ 	.short	(.L_473 - .L_472)
.L_472:
        /*00bc*/ 	.word	0x00000000
        /*00c0*/ 	.short	0x002c
        /*00c2*/ 	.short	0x0910
        /*00c4*/ 	.byte	0x00, 0xf0, 0xe1, 0x00


	//----- nvinfo : EIATTR_KPARAM_INFO
	.align		4
.L_473:
        /*00c8*/ 	.byte	0x04, 0x17
        /*00ca*/ 	.short	(.L_475 - .L_474)
.L_474:
        /*00cc*/ 	.word	0x00000000
        /*00d0*/ 	.short	0x002b
        /*00d2*/ 	.short	0x090c
        /*00d4*/ 	.byte	0x00, 0xf0, 0x11, 0x00


	//----- nvinfo : EIATTR_KPARAM_INFO
	.align		4
.L_475:
        /*00d8*/ 	.byte	0x04, 0x17
        /*00da*/ 	.short	(.L_477 - .L_476)
.L_476:
        /*00dc*/ 	.word	0x00000000
        /*00e0*/ 	.short	0x002a
        /*00e2*/ 	.short	0x0908
        /*00e4*/ 	.byte	0x00, 0xf0, 0x11, 0x00


	//----- nvinfo : EIATTR_KPARAM_INFO
	.align		4
.L_477:
        /*00e8*/ 	.byte	0x04, 0x17
        /*00ea*/ 	.short	(.L_479 - .L_478)
.L_478:
        /*00ec*/ 	.word	0x00000000
        /*00f0*/ 	.short	0x0029
        /*00f2*/ 	.short	0x0904
        /*00f4*/ 	.byte	0x00, 0xf0, 0x11, 0x00


	//----- nvinfo : EIATTR_KPARAM_INFO
	.align		4
.L_479:
        /*00f8*/ 	.byte	0x04, 0x17
        /*00fa*/ 	.short	(.L_481 - .L_480)
.L_480:
        /*00fc*/ 	.word	0x00000000
        /*0100*/ 	.short	0x0028
        /*0102*/ 	.short	0x0900
        /*0104*/ 	.byte	0x00, 0xf0, 0x11, 0x00


	//----- nvinfo : EIATTR_KPARAM_INFO
	.align		4
.L_481:
        /*0108*/ 	.byte	0x04, 0x17
        /*010a*/ 	.short	(.L_483 - .L_482)
.L_482:
        /*010c*/ 	.word	0x00000000
        /*0110*/ 	.short	0x0027
        /*0112*/ 	.short	0x07e8
        /*0114*/ 	.byte	0x00, 0xf0, 0x61, 0x04


	//----- nvinfo : EIATTR_KPARAM_INFO
	.align		4
.L_483:
        /*0118*/ 	.byte	0x04, 0x17
        /*011a*/ 	.short	(.L_485 - .L_484)
.L_484:
        /*011c*/ 	.word	0x00000000
        /*0120*/ 	.short	0x0026
        /*0122*/ 	.short	0x07b0
        /*0124*/ 	.byte	0x00, 0xf0, 0xe1, 0x00


	//----- nvinfo : EIATTR_KPARAM_INFO
	.align		4
.L_485:
        /*0128*/ 	.byte	0x04, 0x17
        /*012a*/ 	.short	(.L_487 - .L_486)
.L_486:
        /*012c*/ 	.word	0x00000000
        /*0130*/ 	.short	0x0025
        /*0132*/ 	.short	0x0778
        /*0134*/ 	.byte	0x00, 0xf0, 0xe1, 0x00


	//----- nvinfo : EIATTR_KPARAM_INFO
	.align		4
.L_487:
        /*0138*/ 	.byte	0x04, 0x17
        /*013a*/ 	.short	(.L_489 - .L_488)
.L_488:
        /*013c*/ 	.word	0x00000000
        /*0140*/ 	.short	0x0024
        /*0142*/ 	.short	0x0740
        /*0144*/ 	.byte	0x00, 0xf0, 0xe1, 0x00


	//----- nvinfo : EIATTR_KPARAM_INFO
	.align		4
.L_489:
        /*0148*/ 	.byte	0x04, 0x17
        /*014a*/ 	.short	(.L_491 - .L_490)
.L_490:
        /*014c*/ 	.word	0x00000000
        /*0150*/ 	.short	0x0023
        /*0152*/ 	.short	0x0708
        /*0154*/ 	.byte	0x00, 0xf0, 0xe1, 0x00


	//----- nvinfo : EIATTR_KPARAM_INFO
	.align		4
.L_491:
        /*0158*/ 	.byte	0x04, 0x17
        /*015a*/ 	.short	(.L_493 - .L_492)
.L_492:
        /*015c*/ 	.word	0x00000000
        /*0160*/ 	.short	0x0022
        /*0162*/ 	.short	0x06d0
        /*0164*/ 	.byte	0x00, 0xf0, 0xe1, 0x00


	//----- nvinfo : EIATTR_KPARAM_INFO
	.align		4
.L_493:
        /*0168*/ 	.byte	0x04, 0x17
        /*016a*/ 	.short	(.L_495 - .L_494)
.L_494:
        /*016c*/ 	.word	0x00000000
        /*0170*/ 	.short	0x0021
        /*0172*/ 	.short	0x0698
        /*0174*/ 	.byte	0x00, 0xf0, 0xe1, 0x00


	//----- nvinfo : EIATTR_KPARAM_INFO
	.align		4
.L_495:
        /*0178*/ 	.byte	0x04, 0x17
        /*017a*/ 	.short	(.L_497 - .L_496)
.L_496:
        /*017c*/ 	.word	0x00000000
        /*0180*/ 	.short	0x0020
        /*0182*/ 	.short	0x0660
        /*0184*/ 	.byte	0x00, 0xf0, 0xe1, 0x00


	//----- nvinfo : EIATTR_KPARAM_INFO
	.align		4
.L_497:
        /*0188*/ 	.byte	0x04, 0x17
        /*018a*/ 	.short	(.L_499 - .L_498)
.L_498:
        /*018c*/ 	.word	0x00000000
        /*0190*/ 	.short	0x001f
        /*0192*/ 	.short	0x0628
        /*0194*/ 	.byte	0x00, 0xf0, 0xe1, 0x00


	//----- nvinfo : EIATTR_KPARAM_INFO
	.align		4
.L_499:
        /*0198*/ 	.byte	0x04, 0x17
        /*019a*/ 	.short	(.L_501 - .L_500)
.L_500:
        /*019c*/ 	.word	0x00000000
        /*01a0*/ 	.short	0x001e
        /*01a2*/ 	.short	0x05f0
        /*01a4*/ 	.byte	0x00, 0xf0, 0xe1, 0x00


	//----- nvinfo : EIATTR_KPARAM_INFO
	.align		4
.L_501:
        /*01a8*/ 	.byte	0x04, 0x17
        /*01aa*/ 	.short	(.L_503 - .L_502)
.L_502:
        /*01ac*/ 	.word	0x00000000
        /*01b0*/ 	.short	0x001d
        /*01b2*/ 	.short	0x05b8
        /*01b4*/ 	.byte	0x00, 0xf0, 0xe1, 0x00


	//----- nvinfo : EIATTR_KPARAM_INFO
	.align		4
.L_503:
        /*01b8*/ 	.byte	0x04, 0x17
        /*01ba*/ 	.short	(.L_505 - .L_504)
.L_504:
        /*01bc*/ 	.word	0x00000000
        /*01c0*/ 	.short	0x001c
        /*01c2*/ 	.short	0x0580
        /*01c4*/ 	.byte	0x00, 0xf0, 0xe1, 0x00


	//----- nvinfo : EIATTR_KPARAM_INFO
	.align		4
.L_505:
        /*01c8*/ 	.byte	0x04, 0x17
        /*01ca*/ 	.short	(.L_507 - .L_506)
.L_506:
        /*01cc*/ 	.word	0x00000000
        /*01d0*/ 	.short	0x001b
        /*01d2*/ 	.short	0x0548
        /*01d4*/ 	.byte	0x00, 0xf0, 0xe1, 0x00


	//----- nvinfo : EIATTR_KPARAM_INFO
	.align		4
.L_507:
        /*01d8*/ 	.byte	0x04, 0x17
        /*01da*/ 	.short	(.L_509 - .L_508)
.L_508:
        /*01dc*/ 	.word	0x00000000
        /*01e0*/ 	.short	0x001a
        /*01e2*/ 	.short	0x0510
        /*01e4*/ 	.byte	0x00, 0xf0, 0xe1, 0x00


	//----- nvinfo : EIATTR_KPARAM_INFO
	.align		4
.L_509:
        /*01e8*/ 	.byte	0x04, 0x17
        /*01ea*/ 	.short	(.L_511 - .L_510)
.L_510:
        /*01ec*/ 	.word	0x00000000
        /*01f0*/ 	.short	0x0019
        /*01f2*/ 	.short	0x0508
        /*01f4*/ 	.byte	0x00, 0xf0, 0x11, 0x00


	//----- nvinfo : EIATTR_KPARAM_INFO
	.align		4
.L_511:
        /*01f8*/ 	.byte	0x04, 0x17
        /*01fa*/ 	.short	(.L_513 - .L_512)
.L_512:
        /*01fc*/ 	.word	0x00000000
        /*0200*/ 	.short	0x0018
        /*0202*/ 	.short	0x0504
        /*0204*/ 	.byte	0x00, 0xf0, 0x11, 0x00


	//----- nvinfo : EIATTR_KPARAM_INFO
	.align		4
.L_513:
        /*0208*/ 	.byte	0x04, 0x17
        /*020a*/ 	.short	(.L_515 - .L_514)
.L_514:
        /*020c*/ 	.word	0x00000000
        /*0210*/ 	.short	0x0017
        /*0212*/ 	.short	0x0500
        /*0214*/ 	.byte	0x00, 0xf0, 0x11, 0x00


	//----- nvinfo : EIATTR_KPARAM_INFO
	.align		4
.L_515:
        /*0218*/ 	.byte	0x04, 0x17
        /*021a*/ 	.short	(.L_517 - .L_516)
.L_516:
        /*021c*/ 	.word	0x00000000
        /*0220*/ 	.short	0x0016
        /*0222*/ 	.short	0x04c8
        /*0224*/ 	.byte	0x00, 0xf0, 0xe1, 0x00


	//----- nvinfo : EIATTR_KPARAM_INFO
	.align		4
.L_517:
        /*0228*/ 	.byte	0x04, 0x17
        /*022a*/ 	.short	(.L_519 - .L_518)
.L_518:
        /*022c*/ 	.word	0x00000000
        /*0230*/ 	.short	0x0015
        /*0232*/ 	.short	0x0490
        /*0234*/ 	.byte	0x00, 0xf0, 0xe1, 0x00


	//----- nvinfo : EIATTR_KPARAM_INFO
	.align		4
.L_519:
        /*0238*/ 	.byte	0x04, 0x17
        /*023a*/ 	.short	(.L_521 - .L_520)
.L_520:
        /*023c*/ 	.word	0x00000000
        /*0240*/ 	.short	0x0014
        /*0242*/ 	.short	0x0458
        /*0244*/ 	.byte	0x00, 0xf0, 0xe1, 0x00


	//----- nvinfo : EIATTR_KPARAM_INFO
	.align		4
.L_521:
        /*0248*/ 	.byte	0x04, 0x17
        /*024a*/ 	.short	(.L_523 - .L_522)
.L_522:
        /*024c*/ 	.word	0x00000000
        /*0250*/ 	.short	0x0013
        /*0252*/ 	.short	0x0420
        /*0254*/ 	.byte	0x00, 0xf0, 0xe1, 0x00


	//----- nvinfo : EIATTR_KPARAM_INFO
	.align		4
.L_523:
        /*0258*/ 	.byte	0x04, 0x17
        /*025a*/ 	.short	(.L_525 - .L_524)
.L_524:
        /*025c*/ 	.word	0x00000000
        /*0260*/ 	.short	0x0012
        /*0262*/ 	.short	0x03e8
        /*0264*/ 	.byte	0x00, 0xf0, 0xe1, 0x00


	//----- nvinfo : EIATTR_KPARAM_INFO
	.align		4
.L_525:
        /*0268*/ 	.byte	0x04, 0x17
        /*026a*/ 	.short	(.L_527 - .L_526)
.L_526:
        /*026c*/ 	.word	0x00000000
        /*0270*/ 	.short	0x0011
        /*0272*/ 	.short	0x03b0
        /*0274*/ 	.byte	0x00, 0xf0, 0xe1, 0x00


	//----- nvinfo : EIATTR_KPARAM_INFO
	.align		4
.L_527:
        /*0278*/ 	.byte	0x04, 0x17
        /*027a*/ 	.short	(.L_529 - .L_528)
.L_528:
        /*027c*/ 	.word	0x00000000
        /*0280*/ 	.short	0x0010
        /*0282*/ 	.short	0x03ac
        /*0284*/ 	.byte	0x00, 0xf0, 0x11, 0x00


	//----- nvinfo : EIATTR_KPARAM_INFO
	.align		4
.L_529:
        /*0288*/ 	.byte	0x04, 0x17
        /*028a*/ 	.short	(.L_531 - .L_530)
.L_530:
        /*028c*/ 	.word	0x00000000
        /*0290*/ 	.short	0x000f
        /*0292*/ 	.short	0x03a8
        /*0294*/ 	.byte	0x00, 0xf0, 0x11, 0x00


	//----- nvinfo : EIATTR_KPARAM_INFO
	.align		4
.L_531:
        /*0298*/ 	.byte	0x04, 0x17
        /*029a*/ 	.short	(.L_533 - .L_532)
.L_532:
        /*029c*/ 	.word	0x00000000
        /*02a0*/ 	.short	0x000e
        /*02a2*/ 	.short	0x03a4
        /*02a4*/ 	.byte	0x00, 0xf0, 0x11, 0x00


	//----- nvinfo : EIATTR_KPARAM_INFO
	.align		4
.L_533:
        /*02a8*/ 	.byte	0x04, 0x17
        /*02aa*/ 	.short	(.L_535 - .L_534)
.L_534:
        /*02ac*/ 	.word	0x00000000
        /*02b0*/ 	.short	0x000d
        /*02b2*/ 	.short	0x03a0
        /*02b4*/ 	.byte	0x00, 0xf0, 0x11, 0x00


	//----- nvinfo : EIATTR_KPARAM_INFO
	.align		4
.L_535:
        /*02b8*/ 	.byte	0x04, 0x17
        /*02ba*/ 	.short	(.L_537 - .L_536)
.L_536:
        /*02bc*/ 	.word	0x00000000
        /*02c0*/ 	.short	0x000c
        /*02c2*/ 	.short	0x0288
        /*02c4*/ 	.byte	0x00, 0xf0, 0x61, 0x04


	//----- nvinfo : EIATTR_KPARAM_INFO
	.align		4
.L_537:
        /*02c8*/ 	.byte	0x04, 0x17
        /*02ca*/ 	.short	(.L_539 - .L_538)
.L_538:
        /*02cc*/ 	.word	0x00000000
        /*02d0*/ 	.short	0x000b
        /*02d2*/ 	.short	0x0250
        /*02d4*/ 	.byte	0x00, 0xf0, 0xe1, 0x00


	//----- nvinfo : EIATTR_KPARAM_INFO
	.align		4
.L_539:
        /*02d8*/ 	.byte	0x04, 0x17
        /*02da*/ 	.short	(.L_541 - .L_540)
.L_540:
        /*02dc*/ 	.word	0x00000000
        /*02e0*/ 	.short	0x000a
        /*02e2*/ 	.short	0x0218
        /*02e4*/ 	.byte	0x00, 0xf0, 0xe1, 0x00


	//----- nvinfo : EIATTR_KPARAM_INFO
	.align		4
.L_541:
        /*02e8*/ 	.byte	0x04, 0x17
        /*02ea*/ 	.short	(.L_543 - .L_542)
.L_542:
        /*02ec*/ 	.word	0x00000000
        /*02f0*/ 	.short	0x0009
        /*02f2*/ 	.short	0x01e0
        /*02f4*/ 	.byte	0x00, 0xf0, 0xe1, 0x00


	//----- nvinfo : EIATTR_KPARAM_INFO
	.align		4
.L_543:
        /*02f8*/ 	.byte	0x04, 0x17
        /*02fa*/ 	.short	(.L_545 - .L_544)
.L_544:
        /*02fc*/ 	.word	0x00000000
        /*0300*/ 	.short	0x0008
        /*0302*/ 	.short	0x01a8
        /*0304*/ 	.byte	0x00, 0xf0, 0xe1, 0x00


	//----- nvinfo : EIATTR_KPARAM_INFO
	.align		4
.L_545:
        /*0308*/ 	.byte	0x04, 0x17
        /*030a*/ 	.short	(.L_547 - .L_546)
.L_546:
        /*030c*/ 	.word	0x00000000
        /*0310*/ 	.short	0x0007
        /*0312*/ 	.short	0x0170
        /*0314*/ 	.byte	0x00, 0xf0, 0xe1, 0x00


	//----- nvinfo : EIATTR_KPARAM_INFO
	.align		4
.L_547:
        /*0318*/ 	.byte	0x04, 0x17
        /*031a*/ 	.short	(.L_549 - .L_548)
.L_548:
        /*031c*/ 	.word	0x00000000
        /*0320*/ 	.short	0x0006
        /*0322*/ 	.short	0x0138
        /*0324*/ 	.byte	0x00, 0xf0, 0xe1, 0x00


	//----- nvinfo : EIATTR_KPARAM_INFO
	.align		4
.L_549:
        /*0328*/ 	.byte	0x04, 0x17
        /*032a*/ 	.short	(.L_551 - .L_550)
.L_550:
        /*032c*/ 	.word	0x00000000
        /*0330*/ 	.short	0x0005
        /*0332*/ 	.short	0x0100
        /*0334*/ 	.byte	0x00, 0xf0, 0xe1, 0x00


	//----- nvinfo : EIATTR_KPARAM_INFO
	.align		4
.L_551:
        /*0338*/ 	.byte	0x04, 0x17
        /*033a*/ 	.short	(.L_553 - .L_552)
.L_552:
        /*033c*/ 	.word	0x00000000
        /*0340*/ 	.short	0x0004
        /*0342*/ 	.short	0x00c8
        /*0344*/ 	.byte	0x00, 0xf0, 0xe1, 0x00


	//----- nvinfo : EIATTR_KPARAM_INFO
	.align		4
.L_553:
        /*0348*/ 	.byte	0x04, 0x17
        /*034a*/ 	.short	(.L_555 - .L_554)
.L_554:
        /*034c*/ 	.word	0x00000000
        /*0350*/ 	.short	0x0003
        /*0352*/ 	.short	0x0090
        /*0354*/ 	.byte	0x00, 0xf0, 0xe1, 0x00


	//----- nvinfo : EIATTR_KPARAM_INFO
	.align		4
.L_555:
        /*0358*/ 	.byte	0x04, 0x17
        /*035a*/ 	.short	(.L_557 - .L_556)
.L_556:
        /*035c*/ 	.word	0x00000000
        /*0360*/ 	.short	0x0002
        /*0362*/ 	.short	0x0058
        /*0364*/ 	.byte	0x00, 0xf0, 0xe1, 0x00


	//----- nvinfo : EIATTR_KPARAM_INFO
	.align		4
.L_557:
        /*0368*/ 	.byte	0x04, 0x17
        /*036a*/ 	.short	(.L_559 - .L_558)
.L_558:
        /*036c*/ 	.word	0x00000000
        /*0370*/ 	.short	0x0001
        /*0372*/ 	.short	0x0020
        /*0374*/ 	.byte	0x00, 0xf0, 0xe1, 0x00


	//----- nvinfo : EIATTR_KPARAM_INFO
	.align		4
.L_559:
        /*0378*/ 	.byte	0x04, 0x17
        /*037a*/ 	.short	(.L_561 - .L_560)
.L_560:
        /*037c*/ 	.word	0x00000000
        /*0380*/ 	.short	0x0000
        /*0382*/ 	.short	0x0000
        /*0384*/ 	.byte	0x00, 0xf0, 0x81, 0x00


	//----- nvinfo : EIATTR_MAXREG_COUNT
	.align		4
.L_561:
        /*0388*/ 	.byte	0x03, 0x1b
        /*038a*/ 	.short	0x00ff


	//----- nvinfo : EIATTR_EXIT_INSTR_OFFSETS
	.align		4
        /*038c*/ 	.byte	0x04, 0x1c
        /*038e*/ 	.short	(.L_563 - .L_562)


	//   ....[0]....
.L_562:
        /*0390*/ 	.word	0x00000070


	//   ....[1]....
        /*0394*/ 	.word	0x00006ca0


	//----- nvinfo : EIATTR_CRS_STACK_SIZE
	.align		4
.L_563:
        /*0398*/ 	.byte	0x04, 0x1e
        /*039a*/ 	.short	(.L_565 - .L_564)
.L_564:
        /*039c*/ 	.word	0x00000000
.L_565:


//--------------------- .nv.info.my_solve_particle_shape_contacts_cuda_kernel_forward --------------------------
	.section	.nv.info.my_solve_particle_shape_contacts_cuda_kernel_forward,"",@"SHT_CUDA_INFO"
	.sectionflags	@""
	.align	4


	//----- nvinfo : EIATTR_CUDA_API_VERSION
	.align		4
        /*0000*/ 	.byte	0x04, 0x37
        /*0002*/ 	.short	(.L_567 - .L_566)
.L_566:
        /*0004*/ 	.word	0x0000007d


	//----- nvinfo : EIATTR_PARAM_CBANK
	.align		4
.L_567:
        /*0008*/ 	.byte	0x04, 0x0a
        /*000a*/ 	.short	(.L_569 - .L_568)
	.align		4
.L_568:
        /*000c*/ 	.word	index@(.nv.constant0.my_solve_particle_shape_contacts_cuda_kernel_forward)
        /*0010*/ 	.short	0x0160
        /*0012*/ 	.short	0x0580


	//----- nvinfo : EIATTR_CBANK_PARAM_SIZE
	.align		4
.L_569:
        /*0014*/ 	.byte	0x03, 0x19
        /*0016*/ 	.short	0x0580


	//----- nvinfo : EIATTR_KPARAM_INFO
	.align		4
        /*0018*/ 	.byte	0x04, 0x17
        /*001a*/ 	.short	(.L_571 - .L_570)
.L_570:
        /*001c*/ 	.word	0x00000000
        /*0020*/ 	.short	0x001b
        /*0022*/ 	.short	0x0548
        /*0024*/ 	.byte	0x00, 0xf0, 0xe1, 0x00


	//----- nvinfo : EIATTR_KPARAM_INFO
	.align		4
.L_571:
        /*0028*/ 	.byte	0x04, 0x17
        /*002a*/ 	.short	(.L_573 - .L_572)
.L_572:
        /*002c*/ 	.word	0x00000000
        /*0030*/ 	.short	0x001a
        /*0032*/ 	.short	0x0510
        /*0034*/ 	.byte	0x00, 0xf0, 0xe1, 0x00


	//----- nvinfo : EIATTR_KPARAM_INFO
	.align		4
.L_573:
        /*0038*/ 	.byte	0x04, 0x17
        /*003a*/ 	.short	(.L_575 - .L_574)
.L_574:
        /*003c*/ 	.word	0x00000000
        /*0040*/ 	.short	0x0019
        /*0042*/ 	.short	0x0508
        /*0044*/ 	.byte	0x00, 0xf0, 0x11, 0x00


	//----- nvinfo : EIATTR_KPARAM_INFO
	.align		4
.L_575:
        /*0048*/ 	.byte	0x04, 0x17
        /*004a*/ 	.short	(.L_577 - .L_576)
.L_576:
        /*004c*/ 	.word	0x00000000
        /*0050*/ 	.short	0x0018
        /*0052*/ 	.short	0x0504
        /*0054*/ 	.byte	0x00, 0xf0, 0x11, 0x00


	//----- nvinfo : EIATTR_KPARAM_INFO
	.align		4
.L_577:
        /*0058*/ 	.byte	0x04, 0x17
        /*005a*/ 	.short	(.L_579 - .L_578)
.L_578:
        /*005c*/ 	.word	0x00000000
        /*0060*/ 	.short	0x0017
        /*0062*/ 	.short	0x0500
        /*0064*/ 	.byte	0x00, 0xf0, 0x11, 0x00


	//----- nvinfo : EIATTR_KPARAM_INFO
	.align		4
.L_579:
        /*0068*/ 	.byte	0x04, 0x17
        /*006a*/ 	.short	(.L_581 - .L_580)
.L_580:
        /*006c*/ 	.word	0x00000000
        /*0070*/ 	.short	0x0016
        /*0072*/ 	.short	0x04c8
        /*0074*/ 	.byte	0x00, 0xf0, 0xe1, 0x00


	//----- nvinfo : EIATTR_KPARAM_INFO
	.align		4
.L_581:
        /*0078*/ 	.byte	0x04, 0x17
        /*007a*/ 	.short	(.L_583 - .L_582)
.L_582:
        /*007c*/ 	.word	0x00000000
        /*0080*/ 	.short	0x0015
        /*0082*/ 	.short	0x0490
        /*0084*/ 	.byte	0x00, 0xf0, 0xe1, 0x00


	//----- nvinfo : EIATTR_KPARAM_INFO
	.align		4
.L_583:
        /*0088*/ 	.byte	0x04, 0x17
        /*008a*/ 	.short	(.L_585 - .L_584)
.L_584:
        /*008c*/ 	.word	0x00000000
        /*0090*/ 	.short	0x0014
        /*0092*/ 	.short	0x0458
        /*0094*/ 	.byte	0x00, 0xf0, 0xe1, 0x00


	//----- nvinfo : EIATTR_KPARAM_INFO
	.align		4
.L_585:
        /*0098*/ 	.byte	0x04, 0x17
        /*009a*/ 	.short	(.L_587 - .L_586)
.L_586:
        /*009c*/ 	.word	0x00000000
        /*00a0*/ 	.short	0x0013
        /*00a2*/ 	.short	0x0420
        /*00a4*/ 	.byte	0x00, 0xf0, 0xe1, 0x00


	//----- nvinfo : EIATTR_KPARAM_INFO
	.align		4
.L_587:
        /*00a8*/ 	.byte	0x04, 0x17
        /*00aa*/ 	.short	(.L_589 - .L_588)
.L_588:
        /*00ac*/ 	.word	0x00000000
        /*00b0*/ 	.short	0x0012
        /*00b2*/ 	.short	0x03e8
        /*00b4*/ 	.byte	0x00, 0xf0, 0xe1, 0x00


	//----- nvinfo : EIATTR_KPARAM_INFO
	.align		4
.L_589:
        /*00b8*/ 	.byte	0x04, 0x17
        /*00ba*/ 	.short	(.L_591 - .L_590)
.L_590:
        /*00bc*/ 	.word	0x00000000
        /*00c0*/ 	.short	0x0011
        /*00c2*/ 	.short	0x03b0
        /*00c4*/ 	.byte	0x00, 0xf0, 0xe1, 0x00


	//----- nvinfo : EIATTR_KPARAM_INFO
	.align		4
.L_591:
        /*00c8*/ 	.byte	0x04, 0x17
        /*00ca*/ 	.short	(.L_593 - .L_592)
.L_592:
        /*00cc*/ 	.word	0x00000000
        /*00d0*/ 	.short	0x0010
        /*00d2*/ 	.short	0x03ac
        /*00d4*/ 	.byte	0x00, 0xf0, 0x11, 0x00


	//----- nvinfo : EIATTR_KPARAM_INFO
	.align		4
.L_593:
        /*00d8*/ 	.byte	0x04, 0x17
        /*00da*/ 	.short	(.L_595 - .L_594)
.L_594:
        /*00dc*/ 	.word	0x00000000
        /*00e0*/ 	.short	0x000f
        /*00e2*/ 	.short	0x03a8
        /*00e4*/ 	.byte	0x00, 0xf0, 0x11, 0x00


	//----- nvinfo : EIATTR_KPARAM_INFO
	.align		4
.L_595:
        /*00e8*/ 	.byte	0x04, 0x17
        /*00ea*/ 	.short	(.L_597 - .L_596)
.L_596:
        /*00ec*/ 	.word	0x00000000
        /*00f0*/ 	.short	0x000e
        /*00f2*/ 	.short	0x03a4
        /*00f4*/ 	.byte	0x00, 0xf0, 0x11, 0x00


	//----- nvinfo : EIATTR_KPARAM_INFO
	.align		4
.L_597:
        /*00f8*/ 	.byte	0x04, 0x17
        /*00fa*/ 	.short	(.L_599 - .L_598)
.L_598:
        /*00fc*/ 	.word	0x00000000
        /*0100*/ 	.short	0x000d
        /*0102*/ 	.short	0x03a0
        /*0104*/ 	.byte	0x00, 0xf0, 0x11, 0x00


	//----- nvinfo : EIATTR_KPARAM_INFO
	.align		4
.L_599:
        /*0108*/ 	.byte	0x04, 0x17
        /*010a*/ 	.short	(.L_601 - .L_600)
.L_600:
        /*010c*/ 	.word	0x00000000
        /*0110*/ 	.short	0x000c
        /*0112*/ 	.short	0x0288
        /*0114*/ 	.byte	0x00, 0xf0, 0x61, 0x04


	//----- nvinfo : EIATTR_KPARAM_INFO
	.align		4
.L_601:
        /*0118*/ 	.byte	0x04, 0x17
        /*011a*/ 	.short	(.L_603 - .L_602)
.L_602:
        /*011c*/ 	.word	0x00000000
        /*0120*/ 	.short	0x000b
        /*0122*/ 	.short	0x0250
        /*0124*/ 	.byte	0x00, 0xf0, 0xe1, 0x00


	//----- nvinfo : EIATTR_KPARAM_INFO
	.align		4
.L_603:
        /*0128*/ 	.byte	0x04, 0x17
        /*012a*/ 	.short	(.L_605 - .L_604)
.L_604:
        /*012c*/ 	.word	0x00000000
        /*0130*/ 	.short	0x000a
        /*0132*/ 	.short	0x0218
        /*0134*/ 	.byte	0x00, 0xf0, 0xe1, 0x00


	//----- nvinfo : EIATTR_KPARAM_INFO
	.align		4
.L_605:
        /*0138*/ 	.byte	0x04, 0x17
        /*013a*/ 	.short	(.L_607 - .L_606)
.L_606:
        /*013c*/ 	.word	0x00000000
        /*0140*/ 	.short	0x0009
        /*0142*/ 	.short	0x01e0
        /*0144*/ 	.byte	0x00, 0xf0, 0xe1, 0x00


	//----- nvinfo : EIATTR_KPARAM_INFO
	.align		4
.L_607:
        /*0148*/ 	.byte	0x04, 0x17
        /*014a*/ 	.short	(.L_609 - .L_608)
.L_608:
        /*014c*/ 	.word	0x00000000
        /*0150*/ 	.short	0x0008
        /*0152*/ 	.short	0x01a8
        /*0154*/ 	.byte	0x00, 0xf0, 0xe1, 0x00


	//----- nvinfo : EIATTR_KPARAM_INFO
	.align		4
.L_609:
        /*0158*/ 	.byte	0x04, 0x17
        /*015a*/ 	.short	(.L_611 - .L_610)
.L_610:
        /*015c*/ 	.word	0x00000000
        /*0160*/ 	.short	0x0007
        /*0162*/ 	.short	0x0170
        /*0164*/ 	.byte	0x00, 0xf0, 0xe1, 0x00


	//----- nvinfo : EIATTR_KPARAM_INFO
	.align		4
.L_611:
        /*0168*/ 	.byte	0x04, 0x17
        /*016a*/ 	.short	(.L_613 - .L_612)
.L_612:
        /*016c*/ 	.word	0x00000000
        /*0170*/ 	.short	0x0006
        /*0172*/ 	.short	0x0138
        /*0174*/ 	.byte	0x00, 0xf0, 0xe1, 0x00


	//----- nvinfo : EIATTR_KPARAM_INFO
	.align		4
.L_613:
        /*0178*/ 	.byte	0x04, 0x17
        /*017a*/ 	.short	(.L_615 - .L_614)
.L_614:
        /*017c*/ 	.word	0x00000000
        /*0180*/ 	.short	0x0005
        /*0182*/ 	.short	0x0100
        /*0184*/ 	.byte	0x00, 0xf0, 0xe1, 0x00


	//----- nvinfo : EIATTR_KPARAM_INFO
	.align		4
.L_615:
        /*0188*/ 	.byte	0x04, 0x17
        /*018a*/ 	.short	(.L_617 - .L_616)
.L_616:
        /*018c*/ 	.word	0x00000000
        /*0190*/ 	.short	0x0004
        /*0192*/ 	.short	0x00c8
        /*0194*/ 	.byte	0x00, 0xf0, 0xe1, 0x00


	//----- nvinfo : EIATTR_KPARAM_INFO
	.align		4
.L_617:
        /*0198*/ 	.byte	0x04, 0x17
        /*019a*/ 	.short	(.L_619 - .L_618)
.L_618:
        /*019c*/ 	.word	0x00000000
        /*01a0*/ 	.short	0x0003
        /*01a2*/ 	.short	0x0090
        /*01a4*/ 	.byte	0x00, 0xf0, 0xe1, 0x00


	//----- nvinfo : EIATTR_KPARAM_INFO
	.align		4
.L_619:
        /*01a8*/ 	.byte	0x04, 0x17
        /*01aa*/ 	.short	(.L_621 - .L_620)
.L_620:
        /*01ac*/ 	.word	0x00000000
        /*01b0*/ 	.short	0x0002
        /*01b2*/ 	.short	0x0058
        /*01b4*/ 	.byte	0x00, 0xf0, 0xe1, 0x00


	//----- nvinfo : EIATTR_KPARAM_INFO
	.align		4
.L_621:
        /*01b8*/ 	.byte	0x04, 0x17
        /*01ba*/ 	.short	(.L_623 - .L_622)
.L_622:
        /*01bc*/ 	.word	0x00000000
        /*01c0*/ 	.short	0x0001
        /*01c2*/ 	.short	0x0020
        /*01c4*/ 	.byte	0x00, 0xf0, 0xe1, 0x00


	//----- nvinfo : EIATTR_KPARAM_INFO
	.align		4
.L_623:
        /*01c8*/ 	.byte	0x04, 0x17
        /*01ca*/ 	.short	(.L_625 - .L_624)
.L_624:
        /*01cc*/ 	.word	0x00000000
        /*01d0*/ 	.short	0x0000
        /*01d2*/ 	.short	0x0000
        /*01d4*/ 	.byte	0x00, 0xf0, 0x81, 0x00


	//----- nvinfo : EIATTR_MAXREG_COUNT
	.align		4
.L_625:
        /*01d8*/ 	.byte	0x03, 0x1b
        /*01da*/ 	.short	0x00ff


	//----- nvinfo : EIATTR_EXIT_INSTR_OFFSETS
	.align		4
        /*01dc*/ 	.byte	0x04, 0x1c
        /*01de*/ 	.short	(.L_627 - .L_626)


	//   ....[0]....
.L_626:
        /*01e0*/ 	.word	0x00000070


	//   ....[1]....
        /*01e4*/ 	.word	0x00000200


	//   ....[2]....
        /*01e8*/ 	.word	0x00000480


	//   ....[3]....
        /*01ec*/ 	.word	0x00000d80


	//   ....[4]....
        /*01f0*/ 	.word	0x00001700


	//   ....[5]....
        /*01f4*/ 	.word	0x00002280


	//----- nvinfo : EIATTR_CRS_STACK_SIZE
	.align		4
.L_627:
        /*01f8*/ 	.byte	0x04, 0x1e
        /*01fa*/ 	.short	(.L_629 - .L_628)
.L_628:
        /*01fc*/ 	.word	0x00000000
.L_629:


//--------------------- .nv.info.my_solve_particle_particle_contacts_cuda_kernel_backward --------------------------
	.section	.nv.info.my_solve_particle_particle_contacts_cuda_kernel_backward,"",@"SHT_CUDA_INFO"
	.sectionflags	@""
	.align	4


	//----- nvinfo : EIATTR_CUDA_API_VERSION
	.align		4
        /*0000*/ 	.byte	0x04, 0x37
        /*0002*/ 	.short	(.L_631 - .L_630)
.L_630:
        /*0004*/ 	.word	0x0000007d


	//----- nvinfo : EIATTR_PARAM_CBANK
	.align		4
.L_631:
        /*0008*/ 	.byte	0x04, 0x0a
        /*000a*/ 	.short	(.L_633 - .L_632)
	.align		4
.L_632:
        /*000c*/ 	.word	index@(.nv.constant0.my_solve_particle_particle_contacts_cuda_kernel_backward)
        /*0010*/ 	.short	0x0160
        /*0012*/ 	.short	0x0310


	//----- nvinfo : EIATTR_CBANK_PARAM_SIZE
	.align		4
.L_633:
        /*0014*/ 	.byte	0x03, 0x19
        /*0016*/ 	.short	0x0310


	//----- nvinfo : EIATTR_KPARAM_INFO
	.align		4
        /*0018*/ 	.byte	0x04, 0x17
        /*001a*/ 	.short	(.L_635 - .L_634)
.L_634:
        /*001c*/ 	.word	0x00000000
        /*0020*/ 	.short	0x001c
        /*0022*/ 	.short	0x02d8
        /*0024*/ 	.byte	0x00, 0xf0, 0xe1, 0x00


	//----- nvinfo : EIATTR_KPARAM_INFO
	.align		4
.L_635:
        /*0028*/ 	.byte	0x04, 0x17
        /*002a*/ 	.short	(.L_637 - .L_636)
.L_636:
        /*002c*/ 	.word	0x00000000
        /*0030*/ 	.short	0x001b
        /*0032*/ 	.short	0x02d0
        /*0034*/ 	.byte	0x00, 0xf0, 0x11, 0x00


	//----- nvinfo : EIATTR_KPARAM_INFO
	.align		4
.L_637:
        /*0038*/ 	.byte	0x04, 0x17
        /*003a*/ 	.short	(.L_639 - .L_638)
.L_638:
        /*003c*/ 	.word	0x00000000
        /*0040*/ 	.short	0x001a
        /*0042*/ 	.short	0x02cc
        /*0044*/ 	.byte	0x00, 0xf0, 0x11, 0x00


	//----- nvinfo : EIATTR_KPARAM_INFO
	.align		4
.L_639:
        /*0048*/ 	.byte	0x04, 0x17
        /*004a*/ 	.short	(.L_641 - .L_640)
.L_640:
        /*004c*/ 	.word	0x00000000
        /*0050*/ 	.short	0x0019
        /*0052*/ 	.short	0x02c8
        /*0054*/ 	.byte	0x00, 0xf0, 0x11, 0x00


	//----- nvinfo : EIATTR_KPARAM_INFO
	.align		4
.L_641:
        /*0058*/ 	.byte	0x04, 0x17
        /*005a*/ 	.short	(.L_643 - .L_642)
.L_642:
        /*005c*/ 	.word	0x00000000
        /*0060*/ 	.short	0x0018
        /*0062*/ 	.short	0x02c4
        /*0064*/ 	.byte	0x00, 0xf0, 0x11, 0x00


	//----- nvinfo : EIATTR_KPARAM_INFO
	.align		4
.L_643:
        /*0068*/ 	.byte	0x04, 0x17
        /*006a*/ 	.short	(.L_645 - .L_644)
.L_644:
        /*006c*/ 	.word	0x00000000
        /*0070*/ 	.short	0x0017
        /*0072*/ 	.short	0x02c0
        /*0074*/ 	.byte	0x00, 0xf0, 0x11, 0x00


	//----- nvinfo : EIATTR_KPARAM_INFO
	.align		4
.L_645:
        /*0078*/ 	.byte	0x04, 0x17
        /*007a*/ 	.short	(.L_647 - .L_646)
.L_646:
        /*007c*/ 	.word	0x00000000
        /*0080*/ 	.short	0x0016
        /*0082*/ 	.short	0x02bc
        /*0084*/ 	.byte	0x00, 0xf0, 0x11, 0x00


	//----- nvinfo : EIATTR_KPARAM_INFO
	.align		4
.L_647:
        /*0088*/ 	.byte	0x04, 0x17
        /*008a*/ 	.short	(.L_649 - .L_648)
.L_648:
        /*008c*/ 	.word	0x00000000
        /*0090*/ 	.short	0x0015
        /*0092*/ 	.short	0x02b8
        /*0094*/ 	.byte	0x00, 0xf0, 0x11, 0x00


	//----- nvinfo : EIATTR_KPARAM_INFO
	.align		4
.L_649:
        /*0098*/ 	.byte	0x04, 0x17
        /*009a*/ 	.short	(.L_651 - .L_650)
.L_650:
        /*009c*/ 	.word	0x00000000
        /*00a0*/ 	.short	0x0014
        /*00a2*/ 	.short	0x0280
        /*00a4*/ 	.byte	0x00, 0xf0, 0xe1, 0x00


	//----- nvinfo : EIATTR_KPARAM_INFO
	.align		4
.L_651:
        /*00a8*/ 	.byte	0x04, 0x17
        /*00aa*/ 	.short	(.L_653 - .L_652)
.L_652:
        /*00ac*/ 	.word	0x00000000
        /*00b0*/ 	.short	0x0013
        /*00b2*/ 	.short	0x0248
        /*00b4*/ 	.byte	0x00, 0xf0, 0xe1, 0x00


	//----- nvinfo : EIATTR_KPARAM_INFO
	.align		4
.L_653:
        /*00b8*/ 	.byte	0x04, 0x17
        /*00ba*/ 	.short	(.L_655 - .L_654)
.L_654:
        /*00bc*/ 	.word	0x00000000
        /*00c0*/ 	.short	0x0012
        /*00c2*/ 	.short	0x0210
        /*00c4*/ 	.byte	0x00, 0xf0, 0xe1, 0x00


	//----- nvinfo : EIATTR_KPARAM_INFO
	.align		4
.L_655:
        /*00c8*/ 	.byte	0x04, 0x17
        /*00ca*/ 	.short	(.L_657 - .L_656)
.L_656:
        /*00cc*/ 	.word	0x00000000
        /*00d0*/ 	.short	0x0011
        /*00d2*/ 	.short	0x01d8
        /*00d4*/ 	.byte	0x00, 0xf0, 0xe1, 0x00


	//----- nvinfo : EIATTR_KPARAM_INFO
	.align		4
.L_657:
        /*00d8*/ 	.byte	0x04, 0x17
        /*00da*/ 	.short	(.L_659 - .L_658)
.L_658:
        /*00dc*/ 	.word	0x00000000
        /*00e0*/ 	.short	0x0010
        /*00e2*/ 	.short	0x01a0
        /*00e4*/ 	.byte	0x00, 0xf0, 0xe1, 0x00


	//----- nvinfo : EIATTR_KPARAM_INFO
	.align		4
.L_659:
        /*00e8*/ 	.byte	0x04, 0x17
        /*00ea*/ 	.short	(.L_661 - .L_660)
.L_660:
        /*00ec*/ 	.word	0x00000000
        /*00f0*/ 	.short	0x000f
        /*00f2*/ 	.short	0x0198
        /*00f4*/ 	.byte	0x00, 0xf0, 0x21, 0x00


	//----- nvinfo : EIATTR_KPARAM_INFO
	.align		4
.L_661:
        /*00f8*/ 	.byte	0x04, 0x17
        /*00fa*/ 	.short	(.L_663 - .L_662)
.L_662:
        /*00fc*/ 	.word	0x00000000
        /*0100*/ 	.short	0x000e
        /*0102*/ 	.short	0x0160
        /*0104*/ 	.byte	0x00, 0xf0, 0xe1, 0x00


	//----- nvinfo : EIATTR_KPARAM_INFO
	.align		4
.L_663:
        /*0108*/ 	.byte	0x04, 0x17
        /*010a*/ 	.short	(.L_665 - .L_664)
.L_664:
        /*010c*/ 	.word	0x00000000
        /*0110*/ 	.short	0x000d
        /*0112*/ 	.short	0x0158
        /*0114*/ 	.byte	0x00, 0xf0, 0x11, 0x00


	//----- nvinfo : EIATTR_KPARAM_INFO
	.align		4
.L_665:
        /*0118*/ 	.byte	0x04, 0x17
        /*011a*/ 	.short	(.L_667 - .L_666)
.L_666:
        /*011c*/ 	.word	0x00000000
        /*0120*/ 	.short	0x000c
        /*0122*/ 	.short	0x0154
        /*0124*/ 	.byte	0x00, 0xf0, 0x11, 0x00


	//----- nvinfo : EIATTR_KPARAM_INFO
	.align		4
.L_667:
        /*0128*/ 	.byte	0x04, 0x17
        /*012a*/ 	.short	(.L_669 - .L_668)
.L_668:
        /*012c*/ 	.word	0x00000000
        /*0130*/ 	.short	0x000b
        /*0132*/ 	.short	0x0150
        /*0134*/ 	.byte	0x00, 0xf0, 0x11, 0x00


	//----- nvinfo : EIATTR_KPARAM_INFO
	.align		4
.L_669:
        /*0138*/ 	.byte	0x04, 0x17
        /*013a*/ 	.short	(.L_671 - .L_670)
.L_670:
        /*013c*/ 	.word	0x00000000
        /*0140*/ 	.short	0x000a
        /*0142*/ 	.short	0x014c
        /*0144*/ 	.byte	0x00, 0xf0, 0x11, 0x00


	//----- nvinfo : EIATTR_KPARAM_INFO
	.align		4
.L_671:
        /*0148*/ 	.byte	0x04, 0x17
        /*014a*/ 	.short	(.L_673 - .L_672)
.L_672:
        /*014c*/ 	.word	0x00000000
        /*0150*/ 	.short	0x0009
        /*0152*/ 	.short	0x0148
        /*0154*/ 	.byte	0x00, 0xf0, 0x11, 0x00


	//----- nvinfo : EIATTR_KPARAM_INFO
	.align		4
.L_673:
        /*0158*/ 	.byte	0x04, 0x17
        /*015a*/ 	.short	(.L_675 - .L_674)
.L_674:
        /*015c*/ 	.word	0x00000000
        /*0160*/ 	.short	0x0008
        /*0162*/ 	.short	0x0144
        /*0164*/ 	.byte	0x00, 0xf0, 0x11, 0x00


	//----- nvinfo : EIATTR_KPARAM_INFO
	.align		4
.L_675:
        /*0168*/ 	.byte	0x04, 0x17
        /*016a*/ 	.short	(.L_677 - .L_676)
.L_676:
        /*016c*/ 	.word	0x00000000
        /*0170*/ 	.short	0x0007
        /*0172*/ 	.short	0x0140
        /*0174*/ 	.byte	0x00, 0xf0, 0x11, 0x00


	//----- nvinfo : EIATTR_KPARAM_INFO
	.align		4
.L_677:
        /*0178*/ 	.byte	0x04, 0x17
        /*017a*/ 	.short	(.L_679 - .L_678)
.L_678:
        /*017c*/ 	.word	0x00000000
        /*0180*/ 	.short	0x0006
        /*0182*/ 	.short	0x0108
        /*0184*/ 	.byte	0x00, 0xf0, 0xe1, 0x00


	//----- nvinfo : EIATTR_KPARAM_INFO
	.align		4
.L_679:
        /*0188*/ 	.byte	0x04, 0x17
        /*018a*/ 	.short	(.L_681 - .L_680)
.L_680:
        /*018c*/ 	.word	0x00000000
        /*0190*/ 	.short	0x0005
        /*0192*/ 	.short	0x00d0
        /*0194*/ 	.byte	0x00, 0xf0, 0xe1, 0x00


	//----- nvinfo : EIATTR_KPARAM_INFO
	.align		4
.L_681:
        /*0198*/ 	.byte	0x04, 0x17
        /*019a*/ 	.short	(.L_683 - .L_682)
.L_682:
        /*019c*/ 	.word	0x00000000
        /*01a0*/ 	.short	0x0004
        /*01a2*/ 	.short	0x0098
        /*01a4*/ 	.byte	0x00, 0xf0, 0xe1, 0x00


	//----- nvinfo : EIATTR_KPARAM_INFO
	.align		4
.L_683:
        /*01a8*/ 	.byte	0x04, 0x17
        /*01aa*/ 	.short	(.L_685 - .L_684)
.L_684:
        /*01ac*/ 	.word	0x00000000
        /*01b0*/ 	.short	0x0003
        /*01b2*/ 	.short	0x0060
        /*01b4*/ 	.byte	0x00, 0xf0, 0xe1, 0x00


	//----- nvinfo : EIATTR_KPARAM_INFO
	.align		4
.L_685:
        /*01b8*/ 	.byte	0x04, 0x17
        /*01ba*/ 	.short	(.L_687 - .L_686)
.L_686:
        /*01bc*/ 	.word	0x00000000
        /*01c0*/ 	.short	0x0002
        /*01c2*/ 	.short	0x0028
        /*01c4*/ 	.byte	0x00, 0xf0, 0xe1, 0x00


	//----- nvinfo : EIATTR_KPARAM_INFO
	.align		4
.L_687:
        /*01c8*/ 	.byte	0x04, 0x17
        /*01ca*/ 	.short	(.L_689 - .L_688)
.L_688:
        /*01cc*/ 	.word	0x00000000
        /*01d0*/ 	.short	0x0001
        /*01d2*/ 	.short	0x0020
        /*01d4*/ 	.byte	0x00, 0xf0, 0x21, 0x00


	//----- nvinfo : EIATTR_KPARAM_INFO
	.align		4
.L_689:
        /*01d8*/ 	.byte	0x04, 0x17
        /*01da*/ 	.short	(.L_691 - .L_690)
.L_690:
        /*01dc*/ 	.word	0x00000000
        /*01e0*/ 	.short	0x0000
        /*01e2*/ 	.short	0x0000
        /*01e4*/ 	.byte	0x00, 0xf0, 0x81, 0x00


	//----- nvinfo : EIATTR_MAXREG_COUNT
	.align		4
.L_691:
        /*01e8*/ 	.byte	0x03, 0x1b
        /*01ea*/ 	.short	0x00ff


	//----- nvinfo : EIATTR_EXIT_INSTR_OFFSETS
	.align		4
        /*01ec*/ 	.byte	0x04, 0x1c
        /*01ee*/ 	.short	(.L_693 - .L_692)


	//   ....[0]....
.L_692:
        /*01f0*/ 	.word	0x00000070


	//   ....[1]....
        /*01f4*/ 	.word	0x00004bc0


	//----- nvinfo : EIATTR_CRS_STACK_SIZE
	.align		4
.L_693:
        /*01f8*/ 	.byte	0x04, 0x1e
        /*01fa*/ 	.short	(.L_695 - .L_694)
.L_694:
        /*01fc*/ 	.word	0x00000000
.L_695:


//--------------------- .nv.info.my_solve_particle_particle_contacts_cuda_kernel_forward --------------------------
	.section	.nv.info.my_solve_particle_particle_contacts_cuda_kernel_forward,"",@"SHT_CUDA_INFO"
	.sectionflags	@""
	.align	4


	//----- nvinfo : EIATTR_CUDA_API_VERSION
	.align		4
        /*0000*/ 	.byte	0x04, 0x37
        /*0002*/ 	.short	(.L_697 - .L_696)
.L_696:
        /*0004*/ 	.word	0x0000007d


	//----- nvinfo : EIATTR_PARAM_CBANK
	.align		4
.L_697:
        /*0008*/ 	.byte	0x04, 0x0a
        /*000a*/ 	.short	(.L_699 - .L_698)
	.align		4
.L_698:
        /*000c*/ 	.word	index@(.nv.constant0.my_solve_particle_particle_contacts_cuda_kernel_forward)
        /*0010*/ 	.short	0x0160
        /*0012*/ 	.short	0x0198


	//----- nvinfo : EIATTR_CBANK_PARAM_SIZE
	.align		4
.L_699:
        /*0014*/ 	.byte	0x03, 0x19
        /*0016*/ 	.short	0x0198


	//----- nvinfo : EIATTR_KPARAM_INFO
	.align		4
        /*0018*/ 	.byte	0x04, 0x17
        /*001a*/ 	.short	(.L_701 - .L_700)
.L_700:
        /*001c*/ 	.word	0x00000000
        /*0020*/ 	.short	0x000e
        /*0022*/ 	.short	0x0160
        /*0024*/ 	.byte	0x00, 0xf0, 0xe1, 0x00


	//----- nvinfo : EIATTR_KPARAM_INFO
	.align		4
.L_701:
        /*0028*/ 	.byte	0x04, 0x17
        /*002a*/ 	.short	(.L_703 - .L_702)
.L_702:
        /*002c*/ 	.word	0x00000000
        /*0030*/ 	.short	0x000d
        /*0032*/ 	.short	0x0158
        /*0034*/ 	.byte	0x00, 0xf0, 0x11, 0x00


	//----- nvinfo : EIATTR_KPARAM_INFO
	.align		4
.L_703:
        /*0038*/ 	.byte	0x04, 0x17
        /*003a*/ 	.short	(.L_705 - .L_704)
.L_704:
        /*003c*/ 	.word	0x00000000
        /*0040*/ 	.short	0x000c
        /*0042*/ 	.short	0x0154
        /*0044*/ 	.byte	0x00, 0xf0, 0x11, 0x00


	//----- nvinfo : EIATTR_KPARAM_INFO
	.align		4
.L_705:
        /*0048*/ 	.byte	0x04, 0x17
        /*004a*/ 	.short	(.L_707 - .L_706)
.L_706:
        /*004c*/ 	.word	0x00000000
        /*0050*/ 	.short	0x000b
        /*0052*/ 	.short	0x0150
        /*0054*/ 	.byte	0x00, 0xf0, 0x11, 0x00


	//----- nvinfo : EIATTR_KPARAM_INFO
	.align		4
.L_707:
        /*0058*/ 	.byte	0x04, 0x17
        /*005a*/ 	.short	(.L_709 - .L_708)
.L_708:
        /*005c*/ 	.word	0x00000000
        /*0060*/ 	.short	0x000a
        /*0062*/ 	.short	0x014c
        /*0064*/ 	.byte	0x00, 0xf0, 0x11, 0x00


	//----- nvinfo : EIATTR_KPARAM_INFO
	.align		4
.L_709:
        /*0068*/ 	.byte	0x04, 0x17
        /*006a*/ 	.short	(.L_711 - .L_710)
.L_710:
        /*006c*/ 	.word	0x00000000
        /*0070*/ 	.short	0x0009
        /*0072*/ 	.short	0x0148
        /*0074*/ 	.byte	0x00, 0xf0, 0x11, 0x00


	//----- nvinfo : EIATTR_KPARAM_INFO
	.align		4
.L_711:
        /*0078*/ 	.byte	0x04, 0x17
        /*007a*/ 	.short	(.L_713 - .L_712)
.L_712:
        /*007c*/ 	.word	0x00000000
        /*0080*/ 	.short	0x0008
        /*0082*/ 	.short	0x0144
        /*0084*/ 	.byte	0x00, 0xf0, 0x11, 0x00


	//----- nvinfo : EIATTR_KPARAM_INFO
	.align		4
.L_713:
        /*0088*/ 	.byte	0x04, 0x17
        /*008a*/ 	.short	(.L_715 - .L_714)
.L_714:
        /*008c*/ 	.word	0x00000000
        /*0090*/ 	.short	0x0007
        /*0092*/ 	.short	0x0140
        /*0094*/ 	.byte	0x00, 0xf0, 0x11, 0x00


	//----- nvinfo : EIATTR_KPARAM_INFO
	.align		4
.L_715:
        /*0098*/ 	.byte	0x04, 0x17
        /*009a*/ 	.short	(.L_717 - .L_716)
.L_716:
        /*009c*/ 	.word	0x00000000
        /*00a0*/ 	.short	0x0006
        /*00a2*/ 	.short	0x0108
        /*00a4*/ 	.byte	0x00, 0xf0, 0xe1, 0x00


	//----- nvinfo : EIATTR_KPARAM_INFO
	.align		4
.L_717:
        /*00a8*/ 	.byte	0x04, 0x17
        /*00aa*/ 	.short	(.L_719 - .L_718)
.L_718:
        /*00ac*/ 	.word	0x00000000
        /*00b0*/ 	.short	0x0005
        /*00b2*/ 	.short	0x00d0
        /*00b4*/ 	.byte	0x00, 0xf0, 0xe1, 0x00


	//----- nvinfo : EIATTR_KPARAM_INFO
	.align		4
.L_719:
        /*00b8*/ 	.byte	0x04, 0x17
        /*00ba*/ 	.short	(.L_721 - .L_720)
.L_720:
        /*00bc*/ 	.word	0x00000000
        /*00c0*/ 	.short	0x0004
        /*00c2*/ 	.short	0x0098
        /*00c4*/ 	.byte	0x00, 0xf0, 0xe1, 0x00


	//----- nvinfo : EIATTR_KPARAM_INFO
	.align		4
.L_721:
        /*00c8*/ 	.byte	0x04, 0x17
        /*00ca*/ 	.short	(.L_723 - .L_722)
.L_722:
        /*00cc*/ 	.word	0x00000000
        /*00d0*/ 	.short	0x0003
        /*00d2*/ 	.short	0x0060
        /*00d4*/ 	.byte	0x00, 0xf0, 0xe1, 0x00


	//----- nvinfo : EIATTR_KPARAM_INFO
	.align		4
.L_723:
        /*00d8*/ 	.byte	0x04, 0x17
        /*00da*/ 	.short	(.L_725 - .L_724)
.L_724:
        /*00dc*/ 	.word	0x00000000
        /*00e0*/ 	.short	0x0002
        /*00e2*/ 	.short	0x0028
        /*00e4*/ 	.byte	0x00, 0xf0, 0xe1, 0x00


	//----- nvinfo : EIATTR_KPARAM_INFO
	.align		4
.L_725:
        /*00e8*/ 	.byte	0x04, 0x17
        /*00ea*/ 	.short	(.L_727 - .L_726)
.L_726:
        /*00ec*/ 	.word	0x00000000
        /*00f0*/ 	.short	0x0001
        /*00f2*/ 	.short	0x0020
        /*00f4*/ 	.byte	0x00, 0xf0, 0x21, 0x00


	//----- nvinfo : EIATTR_KPARAM_INFO
	.align		4
.L_727:
        /*00f8*/ 	.byte	0x04, 0x17
        /*00fa*/ 	.short	(.L_729 - .L_728)
.L_728:
        /*00fc*/ 	.word	0x00000000
        /*0100*/ 	.short	0x0000
        /*0102*/ 	.short	0x0000
        /*0104*/ 	.byte	0x00, 0xf0, 0x81, 0x00


	//----- nvinfo : EIATTR_MAXREG_COUNT
	.align		4
.L_729:
        /*0108*/ 	.byte	0x03, 0x1b
        /*010a*/ 	.short	0x00ff


	//----- nvinfo : EIATTR_EXIT_INSTR_OFFSETS
	.align		4
        /*010c*/ 	.byte	0x04, 0x1c
        /*010e*/ 	.short	(.L_731 - .L_730)


	//   ....[0]....
.L_730:
        /*0110*/ 	.word	0x00000070


	//   ....[1]....
        /*0114*/ 	.word	0x000002c0


	//   ....[2]....
        /*0118*/ 	.word	0x00000360


	//   ....[3]....
        /*011c*/ 	.word	0x00002560


	//----- nvinfo : EIATTR_CRS_STACK_SIZE
	.align		4
.L_731:
        /*0120*/ 	.byte	0x04, 0x1e
        /*0122*/ 	.short	(.L_733 - .L_732)
.L_732:
        /*0124*/ 	.word	0x00000000
.L_733:


//--------------------- .nv.info.my_solve_particle_ground_contacts_cuda_kernel_backward --------------------------
	.section	.nv.info.my_solve_particle_ground_contacts_cuda_kernel_backward,"",@"SHT_CUDA_INFO"
	.sectionflags	@""
	.align	4


	//----- nvinfo : EIATTR_CUDA_API_VERSION
	.align		4
        /*0000*/ 	.byte	0x04, 0x37
        /*0002*/ 	.short	(.L_735 - .L_734)
.L_734:
        /*0004*/ 	.word	0x0000007d


	//----- nvinfo : EIATTR_PARAM_CBANK
	.align		4
.L_735:
        /*0008*/ 	.byte	0x04, 0x0a
        /*000a*/ 	.short	(.L_737 - .L_736)
	.align		4
.L_736:
        /*000c*/ 	.word	index@(.nv.constant0.my_solve_particle_ground_contacts_cuda_kernel_backward)
        /*0010*/ 	.short	0x0160
        /*0012*/ 	.short	0x0370


	//----- nvinfo : EIATTR_CBANK_PARAM_SIZE
	.align		4
.L_737:
        /*0014*/ 	.byte	0x03, 0x19
        /*0016*/ 	.short	0x0370


	//----- nvinfo : EIATTR_KPARAM_INFO
	.align		4
        /*0018*/ 	.byte	0x04, 0x17
        /*001a*/ 	.short	(.L_739 - .L_738)
.L_738:
        /*001c*/ 	.word	0x00000000
        /*0020*/ 	.short	0x001e
        /*0022*/ 	.short	0x0338
        /*0024*/ 	.byte	0x00, 0xf0, 0xe1, 0x00


	//----- nvinfo : EIATTR_KPARAM_INFO
	.align		4
.L_739:
        /*0028*/ 	.byte	0x04, 0x17
        /*002a*/ 	.short	(.L_741 - .L_740)
.L_740:
        /*002c*/ 	.word	0x00000000
        /*0030*/ 	.short	0x001d
        /*0032*/ 	.short	0x0334
        /*0034*/ 	.byte	0x00, 0xf0, 0x11, 0x00


	//----- nvinfo : EIATTR_KPARAM_INFO
	.align		4
.L_741:
        /*0038*/ 	.byte	0x04, 0x17
        /*003a*/ 	.short	(.L_743 - .L_742)
.L_742:
        /*003c*/ 	.word	0x00000000
        /*0040*/ 	.short	0x001c
        /*0042*/ 	.short	0x0330
        /*0044*/ 	.byte	0x00, 0xf0, 0x11, 0x00


	//----- nvinfo : EIATTR_KPARAM_INFO
	.align		4
.L_743:
        /*0048*/ 	.byte	0x04, 0x17
        /*004a*/ 	.short	(.L_745 - .L_744)
.L_744:
        /*004c*/ 	.word	0x00000000
        /*0050*/ 	.short	0x001b
        /*0052*/ 	.short	0x02f8
        /*0054*/ 	.byte	0x00, 0xf0, 0xe1, 0x00


	//----- nvinfo : EIATTR_KPARAM_INFO
	.align		4
.L_745:
        /*0058*/ 	.byte	0x04, 0x17
        /*005a*/ 	.short	(.L_747 - .L_746)
.L_746:
        /*005c*/ 	.word	0x00000000
        /*0060*/ 	.short	0x001a
        /*0062*/ 	.short	0x02f4
        /*0064*/ 	.byte	0x00, 0xf0, 0x11, 0x00


	//----- nvinfo : EIATTR_KPARAM_INFO
	.align		4
.L_747:
        /*0068*/ 	.byte	0x04, 0x17
        /*006a*/ 	.short	(.L_749 - .L_748)
.L_748:
        /*006c*/ 	.word	0x00000000
        /*0070*/ 	.short	0x0019
        /*0072*/ 	.short	0x02f0
        /*0074*/ 	.byte	0x00, 0xf0, 0x11, 0x00


	//----- nvinfo : EIATTR_KPARAM_INFO
	.align		4
.L_749:
        /*0078*/ 	.byte	0x04, 0x17
        /*007a*/ 	.short	(.L_751 - .L_750)
.L_750:
        /*007c*/ 	.word	0x00000000
        /*0080*/ 	.short	0x0018
        /*0082*/ 	.short	0x02ec
        /*0084*/ 	.byte	0x00, 0xf0, 0x11, 0x00


	//----- nvinfo : EIATTR_KPARAM_INFO
	.align		4
.L_751:
        /*0088*/ 	.byte	0x04, 0x17
        /*008a*/ 	.short	(.L_753 - .L_752)
.L_752:
        /*008c*/ 	.word	0x00000000
        /*0090*/ 	.short	0x0017
        /*0092*/ 	.short	0x02e8
        /*0094*/ 	.byte	0x00, 0xf0, 0x11, 0x00


	//----- nvinfo : EIATTR_KPARAM_INFO
	.align		4
.L_753:
        /*0098*/ 	.byte	0x04, 0x17
        /*009a*/ 	.short	(.L_755 - .L_754)
.L_754:
        /*009c*/ 	.word	0x00000000
        /*00a0*/ 	.short	0x0016
        /*00a2*/ 	.short	0x02e4
        /*00a4*/ 	.byte	0x00, 0xf0, 0x11, 0x00


	//----- nvinfo : EIATTR_KPARAM_INFO
	.align		4
.L_755:
        /*00a8*/ 	.byte	0x04, 0x17
        /*00aa*/ 	.short	(.L_757 - .L_756)
.L_756:
        /*00ac*/ 	.word	0x00000000
        /*00b0*/ 	.short	0x0015
        /*00b2*/ 	.short	0x02e0
        /*00b4*/ 	.byte	0x00, 0xf0, 0x11, 0x00


	//----- nvinfo : EIATTR_KPARAM_INFO
	.align		4
.L_757:
        /*00b8*/ 	.byte	0x04, 0x17
        /*00ba*/ 	.short	(.L_759 - .L_758)
.L_758:
        /*00bc*/ 	.word	0x00000000
        /*00c0*/ 	.short	0x0014
        /*00c2*/ 	.short	0x02a8
        /*00c4*/ 	.byte	0x00, 0xf0, 0xe1, 0x00


	//----- nvinfo : EIATTR_KPARAM_INFO
	.align		4
.L_759:
        /*00c8*/ 	.byte	0x04, 0x17
        /*00ca*/ 	.short	(.L_761 - .L_760)
.L_760:
        /*00cc*/ 	.word	0x00000000
        /*00d0*/ 	.short	0x0013
        /*00d2*/ 	.short	0x0270
        /*00d4*/ 	.byte	0x00, 0xf0, 0xe1, 0x00


	//----- nvinfo : EIATTR_KPARAM_INFO
	.align		4
.L_761:
        /*00d8*/ 	.byte	0x04, 0x17
        /*00da*/ 	.short	(.L_763 - .L_762)
.L_762:
        /*00dc*/ 	.word	0x00000000
        /*00e0*/ 	.short	0x0012
        /*00e2*/ 	.short	0x0238
        /*00e4*/ 	.byte	0x00, 0xf0, 0xe1, 0x00


	//----- nvinfo : EIATTR_KPARAM_INFO
	.align		4
.L_763:
        /*00e8*/ 	.byte	0x04, 0x17
        /*00ea*/ 	.short	(.L_765 - .L_764)
.L_764:
        /*00ec*/ 	.word	0x00000000
        /*00f0*/ 	.short	0x0011
        /*00f2*/ 	.short	0x0200
        /*00f4*/ 	.byte	0x00, 0xf0, 0xe1, 0x00


	//----- nvinfo : EIATTR_KPARAM_INFO
	.align		4
.L_765:
        /*00f8*/ 	.byte	0x04, 0x17
        /*00fa*/ 	.short	(.L_767 - .L_766)
.L_766:
        /*00fc*/ 	.word	0x00000000
        /*0100*/ 	.short	0x0010
        /*0102*/ 	.short	0x01c8
        /*0104*/ 	.byte	0x00, 0xf0, 0xe1, 0x00


	//----- nvinfo : EIATTR_KPARAM_INFO
	.align		4
.L_767:
        /*0108*/ 	.byte	0x04, 0x17
        /*010a*/ 	.short	(.L_769 - .L_768)
.L_768:
        /*010c*/ 	.word	0x00000000
        /*0110*/ 	.short	0x000f
        /*0112*/ 	.short	0x0190
        /*0114*/ 	.byte	0x00, 0xf0, 0xe1, 0x00


	//----- nvinfo : EIATTR_KPARAM_INFO
	.align		4
.L_769:
        /*0118*/ 	.byte	0x04, 0x17
        /*011a*/ 	.short	(.L_771 - .L_770)
.L_770:
        /*011c*/ 	.word	0x00000000
        /*0120*/ 	.short	0x000e
        /*0122*/ 	.short	0x018c
        /*0124*/ 	.byte	0x00, 0xf0, 0x11, 0x00


	//----- nvinfo : EIATTR_KPARAM_INFO
	.align		4
.L_771:
        /*0128*/ 	.byte	0x04, 0x17
        /*012a*/ 	.short	(.L_773 - .L_772)
.L_772:
        /*012c*/ 	.word	0x00000000
        /*0130*/ 	.short	0x000d
        /*0132*/ 	.short	0x0188
        /*0134*/ 	.byte	0x00, 0xf0, 0x11, 0x00


	//----- nvinfo : EIATTR_KPARAM_INFO
	.align		4
.L_773:
        /*0138*/ 	.byte	0x04, 0x17
        /*013a*/ 	.short	(.L_775 - .L_774)
.L_774:
        /*013c*/ 	.word	0x00000000
        /*0140*/ 	.short	0x000c
        /*0142*/ 	.short	0x0150
        /*0144*/ 	.byte	0x00, 0xf0, 0xe1, 0x00


	//----- nvinfo : EIATTR_KPARAM_INFO
	.align		4
.L_775:
        /*0148*/ 	.byte	0x04, 0x17
        /*014a*/ 	.short	(.L_777 - .L_776)
.L_776:
        /*014c*/ 	.word	0x00000000
        /*0150*/ 	.short	0x000b
        /*0152*/ 	.short	0x014c
        /*0154*/ 	.byte	0x00, 0xf0, 0x11, 0x00


	//----- nvinfo : EIATTR_KPARAM_INFO
	.align		4
.L_777:
        /*0158*/ 	.byte	0x04, 0x17
        /*015a*/ 	.short	(.L_779 - .L_778)
.L_778:
        /*015c*/ 	.word	0x00000000
        /*0160*/ 	.short	0x000a
        /*0162*/ 	.short	0x0148
        /*0164*/ 	.byte	0x00, 0xf0, 0x11, 0x00


	//----- nvinfo : EIATTR_KPARAM_INFO
	.align		4
.L_779:
        /*0168*/ 	.byte	0x04, 0x17
        /*016a*/ 	.short	(.L_781 - .L_780)
.L_780:
        /*016c*/ 	.word	0x00000000
        /*0170*/ 	.short	0x0009
        /*0172*/ 	.short	0x0144
        /*0174*/ 	.byte	0x00, 0xf0, 0x11, 0x00


	//----- nvinfo : EIATTR_KPARAM_INFO
	.align		4
.L_781:
        /*0178*/ 	.byte	0x04, 0x17
        /*017a*/ 	.short	(.L_783 - .L_782)
.L_782:
        /*017c*/ 	.word	0x00000000
        /*0180*/ 	.short	0x0008
        /*0182*/ 	.short	0x0140
        /*0184*/ 	.byte	0x00, 0xf0, 0x11, 0x00


	//----- nvinfo : EIATTR_KPARAM_INFO
	.align		4
.L_783:
        /*0188*/ 	.byte	0x04, 0x17
        /*018a*/ 	.short	(.L_785 - .L_784)
.L_784:
        /*018c*/ 	.word	0x00000000
        /*0190*/ 	.short	0x0007
        /*0192*/ 	.short	0x013c
        /*0194*/ 	.byte	0x00, 0xf0, 0x11, 0x00


	//----- nvinfo : EIATTR_KPARAM_INFO
	.align		4
.L_785:
        /*0198*/ 	.byte	0x04, 0x17
        /*019a*/ 	.short	(.L_787 - .L_786)
.L_786:
        /*019c*/ 	.word	0x00000000
        /*01a0*/ 	.short	0x0006
        /*01a2*/ 	.short	0x0138
        /*01a4*/ 	.byte	0x00, 0xf0, 0x11, 0x00


	//----- nvinfo : EIATTR_KPARAM_INFO
	.align		4
.L_787:
        /*01a8*/ 	.byte	0x04, 0x17
        /*01aa*/ 	.short	(.L_789 - .L_788)
.L_788:
        /*01ac*/ 	.word	0x00000000
        /*01b0*/ 	.short	0x0005
        /*01b2*/ 	.short	0x0100
        /*01b4*/ 	.byte	0x00, 0xf0, 0xe1, 0x00


	//----- nvinfo : EIATTR_KPARAM_INFO
	.align		4
.L_789:
        /*01b8*/ 	.byte	0x04, 0x17
        /*01ba*/ 	.short	(.L_791 - .L_790)
.L_790:
        /*01bc*/ 	.word	0x00000000
        /*01c0*/ 	.short	0x0004
        /*01c2*/ 	.short	0x00c8
        /*01c4*/ 	.byte	0x00, 0xf0, 0xe1, 0x00


	//----- nvinfo : EIATTR_KPARAM_INFO
	.align		4
.L_791:
        /*01c8*/ 	.byte	0x04, 0x17
        /*01ca*/ 	.short	(.L_793 - .L_792)
.L_792:
        /*01cc*/ 	.word	0x00000000
        /*01d0*/ 	.short	0x0003
        /*01d2*/ 	.short	0x0090
        /*01d4*/ 	.byte	0x00, 0xf0, 0xe1, 0x00


	//----- nvinfo : EIATTR_KPARAM_INFO
	.align		4
.L_793:
        /*01d8*/ 	.byte	0x04, 0x17
        /*01da*/ 	.short	(.L_795 - .L_794)
.L_794:
        /*01dc*/ 	.word	0x00000000
        /*01e0*/ 	.short	0x0002
        /*01e2*/ 	.short	0x0058
        /*01e4*/ 	.byte	0x00, 0xf0, 0xe1, 0x00


	//----- nvinfo : EIATTR_KPARAM_INFO
	.align		4
.L_795:
        /*01e8*/ 	.byte	0x04, 0x17
        /*01ea*/ 	.short	(.L_797 - .L_796)
.L_796:
        /*01ec*/ 	.word	0x00000000
        /*01f0*/ 	.short	0x0001
        /*01f2*/ 	.short	0x0020
        /*01f4*/ 	.byte	0x00, 0xf0, 0xe1, 0x00


	//----- nvinfo : EIATTR_KPARAM_INFO
	.align		4
.L_797:
        /*01f8*/ 	.byte	0x04, 0x17
        /*01fa*/ 	.short	(.L_799 - .L_798)
.L_798:
        /*01fc*/ 	.word	0x00000000
        /*0200*/ 	.short	0x0000
        /*0202*/ 	.short	0x0000
        /*0204*/ 	.byte	0x00, 0xf0, 0x81, 0x00


	//----- nvinfo : EIATTR_MAXREG_COUNT
	.align		4
.L_799:
        /*0208*/ 	.byte	0x03, 0x1b
        /*020a*/ 	.short	0x00ff


	//----- nvinfo : EIATTR_EXIT_INSTR_OFFSETS
	.align		4
        /*020c*/ 	.byte	0x04, 0x1c
        /*020e*/ 	.short	(.L_801 - .L_800)


	//   ....[0]....
.L_800:
        /*0210*/ 	.word	0x00000070


	//   ....[1]....
        /*0214*/ 	.word	0x00002a30


	//----- nvinfo : EIATTR_CRS_STACK_SIZE
	.align		4
.L_801:
        /*0218*/ 	.byte	0x04, 0x1e
        /*021a*/ 	.short	(.L_803 - .L_802)
.L_802:
        /*021c*/ 	.word	0x00000000
.L_803:


//--------------------- .nv.info.my_solve_particle_ground_contacts_cuda_kernel_forward --------------------------
	.section	.nv.info.my_solve_particle_ground_contacts_cuda_kernel_forward,"",@"SHT_CUDA_INFO"
	.sectionflags	@""
	.align	4


	//----- nvinfo : EIATTR_CUDA_API_VERSION
	.align		4
        /*0000*/ 	.byte	0x04, 0x37
        /*0002*/ 	.short	(.L_805 - .L_804)
.L_804:
        /*0004*/ 	.word	0x0000007d


	//----- nvinfo : EIATTR_PARAM_CBANK
	.align		4
.L_805:
        /*0008*/ 	.byte	0x04, 0x0a
        /*000a*/ 	.short	(.L_807 - .L_806)
	.align		4
.L_806:
        /*000c*/ 	.word	index@(.nv.constant0.my_solve_particle_ground_contacts_cuda_kernel_forward)
        /*0010*/ 	.short	0x0160
        /*0012*/ 	.short	0x01c8


	//----- nvinfo : EIATTR_CBANK_PARAM_SIZE
	.align		4
.L_807:
        /*0014*/ 	.byte	0x03, 0x19
        /*0016*/ 	.short	0x01c8


	//----- nvinfo : EIATTR_KPARAM_INFO
	.align		4
        /*0018*/ 	.byte	0x04, 0x17
        /*001a*/ 	.short	(.L_809 - .L_808)
.L_808:
        /*001c*/ 	.word	0x00000000
        /*0020*/ 	.short	0x000f
        /*0022*/ 	.short	0x0190
        /*0024*/ 	.byte	0x00, 0xf0, 0xe1, 0x00


	//----- nvinfo : EIATTR_KPARAM_INFO
	.align		4
.L_809:
        /*0028*/ 	.byte	0x04, 0x17
        /*002a*/ 	.short	(.L_811 - .L_810)
.L_810:
        /*002c*/ 	.word	0x00000000
        /*0030*/ 	.short	0x000e
        /*0032*/ 	.short	0x018c
        /*0034*/ 	.byte	0x00, 0xf0, 0x11, 0x00


	//----- nvinfo : EIATTR_KPARAM_INFO
	.align		4
.L_811:
        /*0038*/ 	.byte	0x04, 0x17
        /*003a*/ 	.short	(.L_813 - .L_812)
.L_812:
        /*003c*/ 	.word	0x00000000
        /*0040*/ 	.short	0x000d
        /*0042*/ 	.short	0x0188
        /*0044*/ 	.byte	0x00, 0xf0, 0x11, 0x00


	//----- nvinfo : EIATTR_KPARAM_INFO
	.align		4
.L_813:
        /*0048*/ 	.byte	0x04, 0x17
        /*004a*/ 	.short	(.L_815 - .L_814)
.L_814:
        /*004c*/ 	.word	0x00000000
        /*0050*/ 	.short	0x000c
        /*0052*/ 	.short	0x0150
        /*0054*/ 	.byte	0x00, 0xf0, 0xe1, 0x00


	//----- nvinfo : EIATTR_KPARAM_INFO
	.align		4
.L_815:
        /*0058*/ 	.byte	0x04, 0x17
        /*005a*/ 	.short	(.L_817 - .L_816)
.L_816:
        /*005c*/ 	.word	0x00000000
        /*0060*/ 	.short	0x000b
        /*0062*/ 	.short	0x014c
        /*0064*/ 	.byte	0x00, 0xf0, 0x11, 0x00


	//----- nvinfo : EIATTR_KPARAM_INFO
	.align		4
.L_817:
        /*0068*/ 	.byte	0x04, 0x17
        /*006a*/ 	.short	(.L_819 - .L_818)
.L_818:
        /*006c*/ 	.word	0x00000000
        /*0070*/ 	.short	0x000a
        /*0072*/ 	.short	0x0148
        /*0074*/ 	.byte	0x00, 0xf0, 0x11, 0x00


	//----- nvinfo : EIATTR_KPARAM_INFO
	.align		4
.L_819:
        /*0078*/ 	.byte	0x04, 0x17
        /*007a*/ 	.short	(.L_821 - .L_820)
.L_820:
        /*007c*/ 	.word	0x00000000
        /*0080*/ 	.short	0x0009
        /*0082*/ 	.short	0x0144
        /*0084*/ 	.byte	0x00, 0xf0, 0x11, 0x00


	//----- nvinfo : EIATTR_KPARAM_INFO
	.align		4
.L_821:
        /*0088*/ 	.byte	0x04, 0x17
        /*008a*/ 	.short	(.L_823 - .L_822)
.L_822:
        /*008c*/ 	.word	0x00000000
        /*0090*/ 	.short	0x0008
        /*0092*/ 	.short	0x0140
        /*0094*/ 	.byte	0x00, 0xf0, 0x11, 0x00


	//----- nvinfo : EIATTR_KPARAM_INFO
	.align		4
.L_823:
        /*0098*/ 	.byte	0x04, 0x17
        /*009a*/ 	.short	(.L_825 - .L_824)
.L_824:
        /*009c*/ 	.word	0x00000000
        /*00a0*/ 	.short	0x0007
        /*00a2*/ 	.short	0x013c
        /*00a4*/ 	.byte	0x00, 0xf0, 0x11, 0x00


	//----- nvinfo : EIATTR_KPARAM_INFO
	.align		4
.L_825:
        /*00a8*/ 	.byte	0x04, 0x17
        /*00aa*/ 	.short	(.L_827 - .L_826)
.L_826:
        /*00ac*/ 	.word	0x00000000
        /*00b0*/ 	.short	0x0006
        /*00b2*/ 	.short	0x0138
        /*00b4*/ 	.byte	0x00, 0xf0, 0x11, 0x00


	//----- nvinfo : EIATTR_KPARAM_INFO
	.align		4
.L_827:
        /*00b8*/ 	.byte	0x04, 0x17
        /*00ba*/ 	.short	(.L_829 - .L_828)
.L_828:
        /*00bc*/ 	.word	0x00000000
        /*00c0*/ 	.short	0x0005
        /*00c2*/ 	.short	0x0100
        /*00c4*/ 	.byte	0x00, 0xf0, 0xe1, 0x00


	//----- nvinfo : EIATTR_KPARAM_INFO
	.align		4
.L_829:
        /*00c8*/ 	.byte	0x04, 0x17
        /*00ca*/ 	.short	(.L_831 - .L_830)
.L_830:
        /*00cc*/ 	.word	0x00000000
        /*00d0*/ 	.short	0x0004
        /*00d2*/ 	.short	0x00c8
        /*00d4*/ 	.byte	0x00, 0xf0, 0xe1, 0x00


	//----- nvinfo : EIATTR_KPARAM_INFO
	.align		4
.L_831:
        /*00d8*/ 	.byte	0x04, 0x17
        /*00da*/ 	.short	(.L_833 - .L_832)
.L_832:
        /*00dc*/ 	.word	0x00000000
        /*00e0*/ 	.short	0x0003
        /*00e2*/ 	.short	0x0090
        /*00e4*/ 	.byte	0x00, 0xf0, 0xe1, 0x00


	//----- nvinfo : EIATTR_KPARAM_INFO
	.align		4
.L_833:
        /*00e8*/ 	.byte	0x04, 0x17
        /*00ea*/ 	.short	(.L_835 - .L_834)
.L_834:
        /*00ec*/ 	.word	0x00000000
        /*00f0*/ 	.short	0x0002
        /*00f2*/ 	.short	0x0058
        /*00f4*/ 	.byte	0x00, 0xf0, 0xe1, 0x00


	//----- nvinfo : EIATTR_KPARAM_INFO
	.align		4
.L_835:
        /*00f8*/ 	.byte	0x04, 0x17
        /*00fa*/ 	.short	(.L_837 - .L_836)
.L_836:
        /*00fc*/ 	.word	0x00000000
        /*0100*/ 	.short	0x0001
        /*0102*/ 	.short	0x0020
        /*0104*/ 	.byte	0x00, 0xf0, 0xe1, 0x00


	//----- nvinfo : EIATTR_KPARAM_INFO
	.align		4
.L_837:
        /*0108*/ 	.byte	0x04, 0x17
        /*010a*/ 	.short	(.L_839 - .L_838)
.L_838:
        /*010c*/ 	.word	0x00000000
        /*0110*/ 	.short	0x0000
        /*0112*/ 	.short	0x0000
        /*0114*/ 	.byte	0x00, 0xf0, 0x81, 0x00


	//----- nvinfo : EIATTR_MAXREG_COUNT
	.align		4
.L_839:
        /*0118*/ 	.byte	0x03, 0x1b
        /*011a*/ 	.short	0x00ff


	//----- nvinfo : EIATTR_EXIT_INSTR_OFFSETS
	.align		4
        /*011c*/ 	.byte	0x04, 0x1c
        /*011e*/ 	.short	(.L_841 - .L_840)


	//   ....[0]....
.L_840:
        /*0120*/ 	.word	0x00000070


	//   ....[1]....
        /*0124*/ 	.word	0x000002f0


	//   ....[2]....
        /*0128*/ 	.word	0x00000370


	//   ....[3]....
        /*012c*/ 	.word	0x00000590


	//   ....[4]....
        /*0130*/ 	.word	0x00000f70


	//----- nvinfo : EIATTR_CRS_STACK_SIZE
	.align		4
.L_841:
        /*0134*/ 	.byte	0x04, 0x1e
        /*0136*/ 	.short	(.L_843 - .L_842)
.L_842:
        /*0138*/ 	.word	0x00000000
.L_843:


//--------------------- .nv.info.my_apply_particle_deltas_cuda_kernel_backward --------------------------
	.section	.nv.info.my_apply_particle_deltas_cuda_kernel_backward,"",@"SHT_CUDA_INFO"
	.sectionflags	@""
	.align	4


	//----- nvinfo : EIATTR_CUDA_API_VERSION
	.align		4
        /*0000*/ 	.byte	0x04, 0x37
        /*0002*/ 	.short	(.L_845 - .L_844)
.L_844:
        /*0004*/ 	.word	0x0000007d


	//----- nvinfo : EIATTR_PARAM_CBANK
	.align		4
.L_845:
        /*0008*/ 	.byte	0x04, 0x0a
        /*000a*/ 	.short	(.L_847 - .L_846)
	.align		4
.L_846:
        /*000c*/ 	.word	index@(.nv.constant0.my_apply_particle_deltas_cuda_kernel_backward)
        /*0010*/ 	.short	0x0160
        /*0012*/ 	.short	0x02d0


	//----- nvinfo : EIATTR_CBANK_PARAM_SIZE
	.align		4
.L_847:
        /*0014*/ 	.byte	0x03, 0x19
        /*0016*/ 	.short	0x02d0


	//----- nvinfo : EIATTR_KPARAM_INFO
	.align		4
        /*0018*/ 	.byte	0x04, 0x17
        /*001a*/ 	.short	(.L_849 - .L_848)
.L_848:
        /*001c*/ 	.word	0x00000000
        /*0020*/ 	.short	0x0010
        /*0022*/ 	.short	0x0298
        /*0024*/ 	.byte	0x00, 0xf0, 0xe1, 0x00


	//----- nvinfo : EIATTR_KPARAM_INFO
	.align		4
.L_849:
        /*0028*/ 	.byte	0x04, 0x17
        /*002a*/ 	.short	(.L_851 - .L_850)
.L_850:
        /*002c*/ 	.word	0x00000000
        /*0030*/ 	.short	0x000f
        /*0032*/ 	.short	0x0260
        /*0034*/ 	.byte	0x00, 0xf0, 0xe1, 0x00


	//----- nvinfo : EIATTR_KPARAM_INFO
	.align		4
.L_851:
        /*0038*/ 	.byte	0x04, 0x17
        /*003a*/ 	.short	(.L_853 - .L_852)
.L_852:
        /*003c*/ 	.word	0x00000000
        /*0040*/ 	.short	0x000e
        /*0042*/ 	.short	0x025c
        /*0044*/ 	.byte	0x00, 0xf0, 0x11, 0x00


	//----- nvinfo : EIATTR_KPARAM_INFO
	.align		4
.L_853:
        /*0048*/ 	.byte	0x04, 0x17
        /*004a*/ 	.short	(.L_855 - .L_854)
.L_854:
        /*004c*/ 	.word	0x00000000
        /*0050*/ 	.short	0x000d
        /*0052*/ 	.short	0x0258
        /*0054*/ 	.byte	0x00, 0xf0, 0x11, 0x00


	//----- nvinfo : EIATTR_KPARAM_INFO
	.align		4
.L_855:
        /*0058*/ 	.byte	0x04, 0x17
        /*005a*/ 	.short	(.L_857 - .L_856)
.L_856:
        /*005c*/ 	.word	0x00000000
        /*0060*/ 	.short	0x000c
        /*0062*/ 	.short	0x0220
        /*0064*/ 	.byte	0x00, 0xf0, 0xe1, 0x00


	//----- nvinfo : EIATTR_KPARAM_INFO
	.align		4
.L_857:
        /*0068*/ 	.byte	0x04, 0x17
        /*006a*/ 	.short	(.L_859 - .L_858)
.L_858:
        /*006c*/ 	.word	0x00000000
        /*0070*/ 	.short	0x000b
        /*0072*/ 	.short	0x01e8
        /*0074*/ 	.byte	0x00, 0xf0, 0xe1, 0x00


	//----- nvinfo : EIATTR_KPARAM_INFO
	.align		4
.L_859:
        /*0078*/ 	.byte	0x04, 0x17
        /*007a*/ 	.short	(.L_861 - .L_860)
.L_860:
        /*007c*/ 	.word	0x00000000
        /*0080*/ 	.short	0x000a
        /*0082*/ 	.short	0x01b0
        /*0084*/ 	.byte	0x00, 0xf0, 0xe1, 0x00


	//----- nvinfo : EIATTR_KPARAM_INFO
	.align		4
.L_861:
        /*0088*/ 	.byte	0x04, 0x17
        /*008a*/ 	.short	(.L_863 - .L_862)
.L_862:
        /*008c*/ 	.word	0x00000000
        /*0090*/ 	.short	0x0009
        /*0092*/ 	.short	0x0178
        /*0094*/ 	.byte	0x00, 0xf0, 0xe1, 0x00


	//----- nvinfo : EIATTR_KPARAM_INFO
	.align		4
.L_863:
        /*0098*/ 	.byte	0x04, 0x17
        /*009a*/ 	.short	(.L_865 - .L_864)
.L_864:
        /*009c*/ 	.word	0x00000000
        /*00a0*/ 	.short	0x0008
        /*00a2*/ 	.short	0x0140
        /*00a4*/ 	.byte	0x00, 0xf0, 0xe1, 0x00


	//----- nvinfo : EIATTR_KPARAM_INFO
	.align		4
.L_865:
        /*00a8*/ 	.byte	0x04, 0x17
        /*00aa*/ 	.short	(.L_867 - .L_866)
.L_866:
        /*00ac*/ 	.word	0x00000000
        /*00b0*/ 	.short	0x0007
        /*00b2*/ 	.short	0x0108
        /*00b4*/ 	.byte	0x00, 0xf0, 0xe1, 0x00


	//----- nvinfo : EIATTR_KPARAM_INFO
	.align		4
.L_867:
        /*00b8*/ 	.byte	0x04, 0x17
        /*00ba*/ 	.short	(.L_869 - .L_868)
.L_868:
        /*00bc*/ 	.word	0x00000000
        /*00c0*/ 	.short	0x0006
        /*00c2*/ 	.short	0x0104
        /*00c4*/ 	.byte	0x00, 0xf0, 0x11, 0x00


	//----- nvinfo : EIATTR_KPARAM_INFO
	.align		4
.L_869:
        /*00c8*/ 	.byte	0x04, 0x17
        /*00ca*/ 	.short	(.L_871 - .L_870)
.L_870:
        /*00cc*/ 	.word	0x00000000
        /*00d0*/ 	.short	0x0005
        /*00d2*/ 	.short	0x0100
        /*00d4*/ 	.byte	0x00, 0xf0, 0x11, 0x00


	//----- nvinfo : EIATTR_KPARAM_INFO
	.align		4
.L_871:
        /*00d8*/ 	.byte	0x04, 0x17
        /*00da*/ 	.short	(.L_873 - .L_872)
.L_872:
        /*00dc*/ 	.word	0x00000000
        /*00e0*/ 	.short	0x0004
        /*00e2*/ 	.short	0x00c8
        /*00e4*/ 	.byte	0x00, 0xf0, 0xe1, 0x00


	//----- nvinfo : EIATTR_KPARAM_INFO
	.align		4
.L_873:
        /*00e8*/ 	.byte	0x04, 0x17
        /*00ea*/ 	.short	(.L_875 - .L_874)
.L_874:
        /*00ec*/ 	.word	0x00000000
        /*00f0*/ 	.short	0x0003
        /*00f2*/ 	.short	0x0090
        /*00f4*/ 	.byte	0x00, 0xf0, 0xe1, 0x00


	//----- nvinfo : EIATTR_KPARAM_INFO
	.align		4
.L_875:
        /*00f8*/ 	.byte	0x04, 0x17
        /*00fa*/ 	.short	(.L_877 - .L_876)
.L_876:
        /*00fc*/ 	.word	0x00000000
        /*0100*/ 	.short	0x0002
        /*0102*/ 	.short	0x0058
        /*0104*/ 	.byte	0x00, 0xf0, 0xe1, 0x00


	//----- nvinfo : EIATTR_KPARAM_INFO
	.align		4
.L_877:
        /*0108*/ 	.byte	0x04, 0x17
        /*010a*/ 	.short	(.L_879 - .L_878)
.L_878:
        /*010c*/ 	.word	0x00000000
        /*0110*/ 	.short	0x0001
        /*0112*/ 	.short	0x0020
        /*0114*/ 	.byte	0x00, 0xf0, 0xe1, 0x00


	//----- nvinfo : EIATTR_KPARAM_INFO
	.align		4
.L_879:
        /*0118*/ 	.byte	0x04, 0x17
        /*011a*/ 	.short	(.L_881 - .L_880)
.L_880:
        /*011c*/ 	.word	0x00000000
        /*0120*/ 	.short	0x0000
        /*0122*/ 	.short	0x0000
        /*0124*/ 	.byte	0x00, 0xf0, 0x81, 0x00


	//----- nvinfo : EIATTR_MAXREG_COUNT
	.align		4
.L_881:
        /*0128*/ 	.byte	0x03, 0x1b
        /*012a*/ 	.short	0x00ff


	//----- nvinfo : EIATTR_EXIT_INSTR_OFFSETS
	.align		4
        /*012c*/ 	.byte	0x04, 0x1c
        /*012e*/ 	.short	(.L_883 - .L_882)


	//   ....[0]....
.L_882:
        /*0130*/ 	.word	0x00000070


	//   ....[1]....
        /*0134*/ 	.word	0x00001d00


	//----- nvinfo : EIATTR_CRS_STACK_SIZE
	.align		4
.L_883:
        /*0138*/ 	.byte	0x04, 0x1e
        /*013a*/ 	.short	(.L_885 - .L_884)
.L_884:
        /*013c*/ 	.word	0x00000000
.L_885:


//--------------------- .nv.info.my_apply_particle_deltas_cuda_kernel_forward --------------------------
	.section	.nv.info.my_apply_particle_deltas_cuda_kernel_forward,"",@"SHT_CUDA_INFO"
	.sectionflags	@""
	.align	4


	//----- nvinfo : EIATTR_CUDA_API_VERSION
	.align		4
        /*0000*/ 	.byte	0x04, 0x37
        /*0002*/ 	.short	(.L_887 - .L_886)
.L_886:
        /*0004*/ 	.word	0x0000007d


	//----- nvinfo : EIATTR_PARAM_CBANK
	.align		4
.L_887:
        /*0008*/ 	.byte	0x04, 0x0a
        /*000a*/ 	.short	(.L_889 - .L_888)
	.align		4
.L_888:
        /*000c*/ 	.word	index@(.nv.constant0.my_apply_particle_deltas_cuda_kernel_forward)
        /*0010*/ 	.short	0x0160
        /*0012*/ 	.short	0x0178


	//----- nvinfo : EIATTR_CBANK_PARAM_SIZE
	.align		4
.L_889:
        /*0014*/ 	.byte	0x03, 0x19
        /*0016*/ 	.short	0x0178


	//----- nvinfo : EIATTR_KPARAM_INFO
	.align		4
        /*0018*/ 	.byte	0x04, 0x17
        /*001a*/ 	.short	(.L_891 - .L_890)
.L_890:
        /*001c*/ 	.word	0x00000000
        /*0020*/ 	.short	0x0008
        /*0022*/ 	.short	0x0140
        /*0024*/ 	.byte	0x00, 0xf0, 0xe1, 0x00


	//----- nvinfo : EIATTR_KPARAM_INFO
	.align		4
.L_891:
        /*0028*/ 	.byte	0x04, 0x17
        /*002a*/ 	.short	(.L_893 - .L_892)
.L_892:
        /*002c*/ 	.word	0x00000000
        /*0030*/ 	.short	0x0007
        /*0032*/ 	.short	0x0108
        /*0034*/ 	.byte	0x00, 0xf0, 0xe1, 0x00


	//----- nvinfo : EIATTR_KPARAM_INFO
	.align		4
.L_893:
        /*0038*/ 	.byte	0x04, 0x17
        /*003a*/ 	.short	(.L_895 - .L_894)
.L_894:
        /*003c*/ 	.word	0x00000000
        /*0040*/ 	.short	0x0006
        /*0042*/ 	.short	0x0104
        /*0044*/ 	.byte	0x00, 0xf0, 0x11, 0x00


	//----- nvinfo : EIATTR_KPARAM_INFO
	.align		4
.L_895:
        /*0048*/ 	.byte	0x04, 0x17
        /*004a*/ 	.short	(.L_897 - .L_896)
.L_896:
        /*004c*/ 	.word	0x00000000
        /*0050*/ 	.short	0x0005
        /*0052*/ 	.short	0x0100
        /*0054*/ 	.byte	0x00, 0xf0, 0x11, 0x00


	//----- nvinfo : EIATTR_KPARAM_INFO
	.align		4
.L_897:
        /*0058*/ 	.byte	0x04, 0x17
        /*005a*/ 	.short	(.L_899 - .L_898)
.L_898:
        /*005c*/ 	.word	0x00000000
        /*0060*/ 	.short	0x0004
        /*0062*/ 	.short	0x00c8
        /*0064*/ 	.byte	0x00, 0xf0, 0xe1, 0x00


	//----- nvinfo : EIATTR_KPARAM_INFO
	.align		4
.L_899:
        /*0068*/ 	.byte	0x04, 0x17
        /*006a*/ 	.short	(.L_901 - .L_900)
.L_900:
        /*006c*/ 	.word	0x00000000
        /*0070*/ 	.short	0x0003
        /*0072*/ 	.short	0x0090
        /*0074*/ 	.byte	0x00, 0xf0, 0xe1, 0x00


	//----- nvinfo : EIATTR_KPARAM_INFO
	.align		4
.L_901:
        /*0078*/ 	.byte	0x04, 0x17
        /*007a*/ 	.short	(.L_903 - .L_902)
.L_902:
        /*007c*/ 	.word	0x00000000
        /*0080*/ 	.short	0x0002
        /*0082*/ 	.short	0x0058
        /*0084*/ 	.byte	0x00, 0xf0, 0xe1, 0x00


	//----- nvinfo : EIATTR_KPARAM_INFO
	.align		4
.L_903:
        /*0088*/ 	.byte	0x04, 0x17
        /*008a*/ 	.short	(.L_905 - .L_904)
.L_904:
        /*008c*/ 	.word	0x00000000
        /*0090*/ 	.short	0x0001
        /*0092*/ 	.short	0x0020
        /*0094*/ 	.byte	0x00, 0xf0, 0xe1, 0x00


	//----- nvinfo : EIATTR_KPARAM_INFO
	.align		4
.L_905:
        /*0098*/ 	.byte	0x04, 0x17
        /*009a*/ 	.short	(.L_907 - .L_906)
.L_906:
        /*009c*/ 	.word	0x00000000
        /*00a0*/ 	.short	0x0000
        /*00a2*/ 	.short	0x0000
        /*00a4*/ 	.byte	0x00, 0xf0, 0x81, 0x00


	//----- nvinfo : EIATTR_MAXREG_COUNT
	.align		4
.L_907:
        /*00a8*/ 	.byte	0x03, 0x1b
        /*00aa*/ 	.short	0x00ff


	//----- nvinfo : EIATTR_EXIT_INSTR_OFFSETS
	.align		4
        /*00ac*/ 	.byte	0x04, 0x1c
        /*00ae*/ 	.short	(.L_909 - .L_908)


	//   ....[0]....
.L_908:
        /*00b0*/ 	.word	0x00000070


	//   ....[1]....
        /*00b4*/ 	.word	0x00000240


	//   ....[2]....
        /*00b8*/ 	.word	0x00000b60


	//----- nvinfo : EIATTR_CRS_STACK_SIZE
	.align		4
.L_909:
        /*00bc*/ 	.byte	0x04, 0x1e
        /*00be*/ 	.short	(.L_911 - .L_910)
.L_910:
        /*00c0*/ 	.word	0x00000000
.L_911:


//--------------------- .nv.info.my_integrate_particles_cuda_kernel_backward --------------------------
	.section	.nv.info.my_integrate_particles_cuda_kernel_backward,"",@"SHT_CUDA_INFO"
	.sectionflags	@""
	.align	4


	//----- nvinfo : EIATTR_CUDA_API_VERSION
	.align		4
        /*0000*/ 	.byte	0x04, 0x37
        /*0002*/ 	.short	(.L_913 - .L_912)
.L_912:
        /*0004*/ 	.word	0x0000007d


	//----- nvinfo : EIATTR_PARAM_CBANK
	.align		4
.L_913:
        /*0008*/ 	.byte	0x04, 0x0a
        /*000a*/ 	.short	(.L_915 - .L_914)
	.align		4
.L_914:
        /*000c*/ 	.word	index@(.nv.constant0.my_integrate_particles_cuda_kernel_backward)
        /*0010*/ 	.short	0x0160
        /*0012*/ 	.short	0x0360


	//----- nvinfo : EIATTR_CBANK_PARAM_SIZE
	.align		4
.L_915:
        /*0014*/ 	.byte	0x03, 0x19
        /*0016*/ 	.short	0x0360


	//----- nvinfo : EIATTR_KPARAM_INFO
	.align		4
        /*0018*/ 	.byte	0x04, 0x17
        /*001a*/ 	.short	(.L_917 - .L_916)
.L_916:
        /*001c*/ 	.word	0x00000000
        /*0020*/ 	.short	0x0014
        /*0022*/ 	.short	0x0328
        /*0024*/ 	.byte	0x00, 0xf0, 0xe1, 0x00


	//----- nvinfo : EIATTR_KPARAM_INFO
	.align		4
.L_917:
        /*0028*/ 	.byte	0x04, 0x17
        /*002a*/ 	.short	(.L_919 - .L_918)
.L_918:
        /*002c*/ 	.word	0x00000000
        /*0030*/ 	.short	0x0013
        /*0032*/ 	.short	0x02f0
        /*0034*/ 	.byte	0x00, 0xf0, 0xe1, 0x00


	//----- nvinfo : EIATTR_KPARAM_INFO
	.align		4
.L_919:
        /*0038*/ 	.byte	0x04, 0x17
        /*003a*/ 	.short	(.L_921 - .L_920)
.L_920:
        /*003c*/ 	.word	0x00000000
        /*0040*/ 	.short	0x0012
        /*0042*/ 	.short	0x02e8
        /*0044*/ 	.byte	0x00, 0xf0, 0x11, 0x00


	//----- nvinfo : EIATTR_KPARAM_INFO
	.align		4
.L_921:
        /*0048*/ 	.byte	0x04, 0x17
        /*004a*/ 	.short	(.L_923 - .L_922)
.L_922:
        /*004c*/ 	.word	0x00000000
        /*0050*/ 	.short	0x0011
        /*0052*/ 	.short	0x02e4
        /*0054*/ 	.byte	0x00, 0xf0, 0x11, 0x00


	//----- nvinfo : EIATTR_KPARAM_INFO
	.align		4
.L_923:
        /*0058*/ 	.byte	0x04, 0x17
        /*005a*/ 	.short	(.L_925 - .L_924)
.L_924:
        /*005c*/ 	.word	0x00000000
        /*0060*/ 	.short	0x0010
        /*0062*/ 	.short	0x02d8
        /*0064*/ 	.byte	0x00, 0xf0, 0x31, 0x00


	//----- nvinfo : EIATTR_KPARAM_INFO
	.align		4
.L_925:
        /*0068*/ 	.byte	0x04, 0x17
        /*006a*/ 	.short	(.L_927 - .L_926)
.L_926:
        /*006c*/ 	.word	0x00000000
        /*0070*/ 	.short	0x000f
        /*0072*/ 	.short	0x02a0
        /*0074*/ 	.byte	0x00, 0xf0, 0xe1, 0x00


	//----- nvinfo : EIATTR_KPARAM_INFO
	.align		4
.L_927:
        /*0078*/ 	.byte	0x04, 0x17
        /*007a*/ 	.short	(.L_929 - .L_928)
.L_928:
        /*007c*/ 	.word	0x00000000
        /*0080*/ 	.short	0x000e
        /*0082*/ 	.short	0x0268
        /*0084*/ 	.byte	0x00, 0xf0, 0xe1, 0x00


	//----- nvinfo : EIATTR_KPARAM_INFO
	.align		4
.L_929:
        /*0088*/ 	.byte	0x04, 0x17
        /*008a*/ 	.short	(.L_931 - .L_930)
.L_930:
        /*008c*/ 	.word	0x00000000
        /*0090*/ 	.short	0x000d
        /*0092*/ 	.short	0x0230
        /*0094*/ 	.byte	0x00, 0xf0, 0xe1, 0x00


	//----- nvinfo : EIATTR_KPARAM_INFO
	.align		4
.L_931:
        /*0098*/ 	.byte	0x04, 0x17
        /*009a*/ 	.short	(.L_933 - .L_932)
.L_932:
        /*009c*/ 	.word	0x00000000
        /*00a0*/ 	.short	0x000c
        /*00a2*/ 	.short	0x01f8
        /*00a4*/ 	.byte	0x00, 0xf0, 0xe1, 0x00


	//----- nvinfo : EIATTR_KPARAM_INFO
	.align		4
.L_933:
        /*00a8*/ 	.byte	0x04, 0x17
        /*00aa*/ 	.short	(.L_935 - .L_934)
.L_934:
        /*00ac*/ 	.word	0x00000000
        /*00b0*/ 	.short	0x000b
        /*00b2*/ 	.short	0x01c0
        /*00b4*/ 	.byte	0x00, 0xf0, 0xe1, 0x00


	//----- nvinfo : EIATTR_KPARAM_INFO
	.align		4
.L_935:
        /*00b8*/ 	.byte	0x04, 0x17
        /*00ba*/ 	.short	(.L_937 - .L_936)
.L_936:
        /*00bc*/ 	.word	0x00000000
        /*00c0*/ 	.short	0x000a
        /*00c2*/ 	.short	0x0188
        /*00c4*/ 	.byte	0x00, 0xf0, 0xe1, 0x00


	//----- nvinfo : EIATTR_KPARAM_INFO
	.align		4
.L_937:
        /*00c8*/ 	.byte	0x04, 0x17
        /*00ca*/ 	.short	(.L_939 - .L_938)
.L_938:
        /*00cc*/ 	.word	0x00000000
        /*00d0*/ 	.short	0x0009
        /*00d2*/ 	.short	0x0150
        /*00d4*/ 	.byte	0x00, 0xf0, 0xe1, 0x00


	//----- nvinfo : EIATTR_KPARAM_INFO
	.align		4
.L_939:
        /*00d8*/ 	.byte	0x04, 0x17
        /*00da*/ 	.short	(.L_941 - .L_940)
.L_940:
        /*00dc*/ 	.word	0x00000000
        /*00e0*/ 	.short	0x0008
        /*00e2*/ 	.short	0x0148
        /*00e4*/ 	.byte	0x00, 0xf0, 0x11, 0x00


	//----- nvinfo : EIATTR_KPARAM_INFO
	.align		4
.L_941:
        /*00e8*/ 	.byte	0x04, 0x17
        /*00ea*/ 	.short	(.L_943 - .L_942)
.L_942:
        /*00ec*/ 	.word	0x00000000
        /*00f0*/ 	.short	0x0007
        /*00f2*/ 	.short	0x0144
        /*00f4*/ 	.byte	0x00, 0xf0, 0x11, 0x00


	//----- nvinfo : EIATTR_KPARAM_INFO
	.align		4
.L_943:
        /*00f8*/ 	.byte	0x04, 0x17
        /*00fa*/ 	.short	(.L_945 - .L_944)
.L_944:
        /*00fc*/ 	.word	0x00000000
        /*0100*/ 	.short	0x0006
        /*0102*/ 	.short	0x0138
        /*0104*/ 	.byte	0x00, 0xf0, 0x31, 0x00


	//----- nvinfo : EIATTR_KPARAM_INFO
	.align		4
.L_945:
        /*0108*/ 	.byte	0x04, 0x17
        /*010a*/ 	.short	(.L_947 - .L_946)
.L_946:
        /*010c*/ 	.word	0x00000000
        /*0110*/ 	.short	0x0005
        /*0112*/ 	.short	0x0100
        /*0114*/ 	.byte	0x00, 0xf0, 0xe1, 0x00


	//----- nvinfo : EIATTR_KPARAM_INFO
	.align		4
.L_947:
        /*0118*/ 	.byte	0x04, 0x17
        /*011a*/ 	.short	(.L_949 - .L_948)
.L_948:
        /*011c*/ 	.word	0x00000000
        /*0120*/ 	.short	0x0004
        /*0122*/ 	.short	0x00c8
        /*0124*/ 	.byte	0x00, 0xf0, 0xe1, 0x00


	//----- nvinfo : EIATTR_KPARAM_INFO
	.align		4
.L_949:
        /*0128*/ 	.byte	0x04, 0x17
        /*012a*/ 	.short	(.L_951 - .L_950)
.L_950:
        /*012c*/ 	.word	0x00000000
        /*0130*/ 	.short	0x0003
        /*0132*/ 	.short	0x0090
        /*0134*/ 	.byte	0x00, 0xf0, 0xe1, 0x00


	//----- nvinfo : EIATTR_KPARAM_INFO
	.align		4
.L_951:
        /*0138*/ 	.byte	0x04, 0x17
        /*013a*/ 	.short	(.L_953 - .L_952)
.L_952:
        /*013c*/ 	.word	0x00000000
        /*0140*/ 	.short	0x0002
        /*0142*/ 	.short	0x0058
        /*0144*/ 	.byte	0x00, 0xf0, 0xe1, 0x00


	//----- nvinfo : EIATTR_KPARAM_INFO
	.align		4
.L_953:
        /*0148*/ 	.byte	0x04, 0x17
        /*014a*/ 	.short	(.L_955 - .L_954)
.L_954:
        /*014c*/ 	.word	0x00000000
        /*0150*/ 	.short	0x0001
        /*0152*/ 	.short	0x0020
        /*0154*/ 	.byte	0x00, 0xf0, 0xe1, 0x00


	//----- nvinfo : EIATTR_KPARAM_INFO
	.align		4
.L_955:
        /*0158*/ 	.byte	0x04, 0x17
        /*015a*/ 	.short	(.L_957 - .L_956)
.L_956:
        /*015c*/ 	.word	0x00000000
        /*0160*/ 	.short	0x0000
        /*0162*/ 	.short	0x0000
        /*0164*/ 	.byte	0x00, 0xf0, 0x81, 0x00


	//----- nvinfo : EIATTR_MAXREG_COUNT
	.align		4
.L_957:
        /*0168*/ 	.byte	0x03, 0x1b
        /*016a*/ 	.short	0x00ff


	//----- nvinfo : EIATTR_EXIT_INSTR_OFFSETS
	.align		4
        /*016c*/ 	.byte	0x04, 0x1c
        /*016e*/ 	.short	(.L_959 - .L_958)


	//   ....[0]....
.L_958:
        /*0170*/ 	.word	0x00000070


	//   ....[1]....
        /*0174*/ 	.word	0x00001870


	//----- nvinfo : EIATTR_CRS_STACK_SIZE
	.align		4
.L_959:
        /*0178*/ 	.byte	0x04, 0x1e
        /*017a*/ 	.short	(.L_961 - .L_960)
.L_960:
        /*017c*/ 	.word	0x00000000
.L_961:


//--------------------- .nv.info.my_integrate_particles_cuda_kernel_forward --------------------------
	.section	.nv.info.my_integrate_particles_cuda_kernel_forward,"",@"SHT_CUDA_INFO"
	.sectionflags	@""
	.align	4


	//----- nvinfo : EIATTR_CUDA_API_VERSION
	.align		4
        /*0000*/ 	.byte	0x04, 0x37
        /*0002*/ 	.short	(.L_963 - .L_962)
.L_962:
        /*0004*/ 	.word	0x0000007d


	//----- nvinfo : EIATTR_PARAM_CBANK
	.align		4
.L_963:
        /*0008*/ 	.byte	0x04, 0x0a
        /*000a*/ 	.short	(.L_965 - .L_964)
	.align		4
.L_964:
        /*000c*/ 	.word	index@(.nv.constant0.my_integrate_particles_cuda_kernel_forward)
        /*0010*/ 	.short	0x0160
        /*0012*/ 	.short	0x01c0


	//----- nvinfo : EIATTR_CBANK_PARAM_SIZE
	.align		4
.L_965:
        /*0014*/ 	.byte	0x03, 0x19
        /*0016*/ 	.short	0x01c0


	//----- nvinfo : EIATTR_KPARAM_INFO
	.align		4
        /*0018*/ 	.byte	0x04, 0x17
        /*001a*/ 	.short	(.L_967 - .L_966)
.L_966:
        /*001c*/ 	.word	0x00000000
        /*0020*/ 	.short	0x000a
        /*0022*/ 	.short	0x0188
        /*0024*/ 	.byte	0x00, 0xf0, 0xe1, 0x00


	//----- nvinfo : EIATTR_KPARAM_INFO
	.align		4
.L_967:
        /*0028*/ 	.byte	0x04, 0x17
        /*002a*/ 	.short	(.L_969 - .L_968)
.L_968:
        /*002c*/ 	.word	0x00000000
        /*0030*/ 	.short	0x0009
        /*0032*/ 	.short	0x0150
        /*0034*/ 	.byte	0x00, 0xf0, 0xe1, 0x00


	//----- nvinfo : EIATTR_KPARAM_INFO
	.align		4
.L_969:
        /*0038*/ 	.byte	0x04, 0x17
        /*003a*/ 	.short	(.L_971 - .L_970)
.L_970:
        /*003c*/ 	.word	0x00000000
        /*0040*/ 	.short	0x0008
        /*0042*/ 	.short	0x0148
        /*0044*/ 	.byte	0x00, 0xf0, 0x11, 0x00


	//----- nvinfo : EIATTR_KPARAM_INFO
	.align		4
.L_971:
        /*0048*/ 	.byte	0x04, 0x17
        /*004a*/ 	.short	(.L_973 - .L_972)
.L_972:
        /*004c*/ 	.word	0x00000000
        /*0050*/ 	.short	0x0007
        /*0052*/ 	.short	0x0144
        /*0054*/ 	.byte	0x00, 0xf0, 0x11, 0x00


	//----- nvinfo : EIATTR_KPARAM_INFO
	.align		4
.L_973:
        /*0058*/ 	.byte	0x04, 0x17
        /*005a*/ 	.short	(.L_975 - .L_974)
.L_974:
        /*005c*/ 	.word	0x00000000
        /*0060*/ 	.short	0x0006
        /*0062*/ 	.short	0x0138
        /*0064*/ 	.byte	0x00, 0xf0, 0x31, 0x00


	//----- nvinfo : EIATTR_KPARAM_INFO
	.align		4
.L_975:
        /*0068*/ 	.byte	0x04, 0x17
        /*006a*/ 	.short	(.L_977 - .L_976)
.L_976:
        /*006c*/ 	.word	0x00000000
        /*0070*/ 	.short	0x0005
        /*0072*/ 	.short	0x0100
        /*0074*/ 	.byte	0x00, 0xf0, 0xe1, 0x00


	//----- nvinfo : EIATTR_KPARAM_INFO
	.align		4
.L_977:
        /*0078*/ 	.byte	0x04, 0x17
        /*007a*/ 	.short	(.L_979 - .L_978)
.L_978:
        /*007c*/ 	.word	0x00000000
        /*0080*/ 	.short	0x0004
        /*0082*/ 	.short	0x00c8
        /*0084*/ 	.byte	0x00, 0xf0, 0xe1, 0x00


	//----- nvinfo : EIATTR_KPARAM_INFO
	.align		4
.L_979:
        /*0088*/ 	.byte	0x04, 0x17
        /*008a*/ 	.short	(.L_981 - .L_980)
.L_980:
        /*008c*/ 	.word	0x00000000
        /*0090*/ 	.short	0x0003
        /*0092*/ 	.short	0x0090
        /*0094*/ 	.byte	0x00, 0xf0, 0xe1, 0x00


	//----- nvinfo : EIATTR_KPARAM_INFO
	.align		4
.L_981:
        /*0098*/ 	.byte	0x04, 0x17
        /*009a*/ 	.short	(.L_983 - .L_982)
.L_982:
        /*009c*/ 	.word	0x00000000
        /*00a0*/ 	.short	0x0002
        /*00a2*/ 	.short	0x0058
        /*00a4*/ 	.byte	0x00, 0xf0, 0xe1, 0x00


	//----- nvinfo : EIATTR_KPARAM_INFO
	.align		4
.L_983:
        /*00a8*/ 	.byte	0x04, 0x17
        /*00aa*/ 	.short	(.L_985 - .L_984)
.L_984:
        /*00ac*/ 	.word	0x00000000
        /*00b0*/ 	.short	0x0001
        /*00b2*/ 	.short	0x0020
        /*00b4*/ 	.byte	0x00, 0xf0, 0xe1, 0x00


	//----- nvinfo : EIATTR_KPARAM_INFO
	.align		4
.L_985:
        /*00b8*/ 	.byte	0x04, 0x17
        /*00ba*/ 	.short	(.L_987 - .L_986)
.L_986:
        /*00bc*/ 	.word	0x00000000
        /*00c0*/ 	.short	0x0000
        /*00c2*/ 	.short	0x0000
        /*00c4*/ 	.byte	0x00, 0xf0, 0x81, 0x00


	//----- nvinfo : EIATTR_MAXREG_COUNT
	.align		4
.L_987:
        /*00c8*/ 	.byte	0x03, 0x1b
        /*00ca*/ 	.short	0x00ff


	//----- nvinfo : EIATTR_EXIT_INSTR_OFFSETS
	.align		4
        /*00cc*/ 	.byte	0x04, 0x1c
        /*00ce*/ 	.short	(.L_989 - .L_988)


	//   ....[0]....
.L_988:
        /*00d0*/ 	.word	0x00000070


	//   ....[1]....
        /*00d4*/ 	.word	0x00000260


	//   ....[2]....
        /*00d8*/ 	.word	0x000008d0


	//----- nvinfo : EIATTR_CRS_STACK_SIZE
	.align		4
.L_989:
        /*00dc*/ 	.byte	0x04, 0x1e
        /*00de*/ 	.short	(.L_991 - .L_990)
.L_990:
        /*00e0*/ 	.word	0x00000000
.L_991:


//--------------------- .nv.info.swellParticlesStage2_cuda_kernel_backward --------------------------
	.section	.nv.info.swellParticlesStage2_cuda_kernel_backward,"",@"SHT_CUDA_INFO"
	.sectionflags	@""
	.align	4


	//----- nvinfo : EIATTR_CUDA_API_VERSION
	.align		4
        /*0000*/ 	.byte	0x04, 0x37
        /*0002*/ 	.short	(.L_993 - .L_992)
.L_992:
        /*0004*/ 	.word	0x0000007d


	//----- nvinfo : EIATTR_PARAM_CBANK
	.align		4
.L_993:
        /*0008*/ 	.byte	0x04, 0x0a
        /*000a*/ 	.short	(.L_995 - .L_994)
	.align		4
.L_994:
        /*000c*/ 	.word	index@(.nv.constant0.swellParticlesStage2_cuda_kernel_backward)
        /*0010*/ 	.short	0x0160
        /*0012*/ 	.short	0x018c


	//----- nvinfo : EIATTR_CBANK_PARAM_SIZE
	.align		4
.L_995:
        /*0014*/ 	.byte	0x03, 0x19
        /*0016*/ 	.short	0x018c


	//----- nvinfo : EIATTR_KPARAM_INFO
	.align		4
        /*0018*/ 	.byte	0x04, 0x17
        /*001a*/ 	.short	(.L_997 - .L_996)
.L_996:
        /*001c*/ 	.word	0x00000000
        /*0020*/ 	.short	0x000c
        /*0022*/ 	.short	0x0188
        /*0024*/ 	.byte	0x00, 0xf0, 0x11, 0x00


	//----- nvinfo : EIATTR_KPARAM_INFO
	.align		4
.L_997:
        /*0028*/ 	.byte	0x04, 0x17
        /*002a*/ 	.short	(.L_999 - .L_998)
.L_998:
        /*002c*/ 	.word	0x00000000
        /*0030*/ 	.short	0x000b
        /*0032*/ 	.short	0x0184
        /*0034*/ 	.byte	0x00, 0xf0, 0x11, 0x00


	//----- nvinfo : EIATTR_KPARAM_INFO
	.align		4
.L_999:
        /*0038*/ 	.byte	0x04, 0x17
        /*003a*/ 	.short	(.L_1001 - .L_1000)
.L_1000:
        /*003c*/ 	.word	0x00000000
        /*0040*/ 	.short	0x000a
        /*0042*/ 	.short	0x0180
        /*0044*/ 	.byte	0x00, 0xf0, 0x11, 0x00


	//----- nvinfo : EIATTR_KPARAM_INFO
	.align		4
.L_1001:
        /*0048*/ 	.byte	0x04, 0x17
        /*004a*/ 	.short	(.L_1003 - .L_1002)
.L_1002:
        /*004c*/ 	.word	0x00000000
        /*0050*/ 	.short	0x0009
        /*0052*/ 	.short	0x0148
        /*0054*/ 	.byte	0x00, 0xf0, 0xe1, 0x00


	//----- nvinfo : EIATTR_KPARAM_INFO
	.align		4
.L_1003:
        /*0058*/ 	.byte	0x04, 0x17
        /*005a*/ 	.short	(.L_1005 - .L_1004)
.L_1004:
        /*005c*/ 	.word	0x00000000
        /*0060*/ 	.short	0x0008
        /*0062*/ 	.short	0x0110
        /*0064*/ 	.byte	0x00, 0xf0, 0xe1, 0x00


	//----- nvinfo : EIATTR_KPARAM_INFO
	.align		4
.L_1005:
        /*0068*/ 	.byte	0x04, 0x17
        /*006a*/ 	.short	(.L_1007 - .L_1006)
.L_1006:
        /*006c*/ 	.word	0x00000000
        /*0070*/ 	.short	0x0007
        /*0072*/ 	.short	0x00d8
        /*0074*/ 	.byte	0x00, 0xf0, 0xe1, 0x00


	//----- nvinfo : EIATTR_KPARAM_INFO
	.align		4
.L_1007:
        /*0078*/ 	.byte	0x04, 0x17
        /*007a*/ 	.short	(.L_1009 - .L_1008)
.L_1008:
        /*007c*/ 	.word	0x00000000
        /*0080*/ 	.short	0x0006
        /*0082*/ 	.short	0x00d0
        /*0084*/ 	.byte	0x00, 0xf0, 0x11, 0x00


	//----- nvinfo : EIATTR_KPARAM_INFO
	.align		4
.L_1009:
        /*0088*/ 	.byte	0x04, 0x17
        /*008a*/ 	.short	(.L_1011 - .L_1010)
.L_1010:
        /*008c*/ 	.word	0x00000000
        /*0090*/ 	.short	0x0005
        /*0092*/ 	.short	0x00cc
        /*0094*/ 	.byte	0x00, 0xf0, 0x11, 0x00


	//----- nvinfo : EIATTR_KPARAM_INFO
	.align		4
.L_1011:
        /*0098*/ 	.byte	0x04, 0x17
        /*009a*/ 	.short	(.L_1013 - .L_1012)
.L_1012:
        /*009c*/ 	.word	0x00000000
        /*00a0*/ 	.short	0x0004
        /*00a2*/ 	.short	0x00c8
        /*00a4*/ 	.byte	0x00, 0xf0, 0x11, 0x00


	//----- nvinfo : EIATTR_KPARAM_INFO
	.align		4
.L_1013:
        /*00a8*/ 	.byte	0x04, 0x17
        /*00aa*/ 	.short	(.L_1015 - .L_1014)
.L_1014:
        /*00ac*/ 	.word	0x00000000
        /*00b0*/ 	.short	0x0003
        /*00b2*/ 	.short	0x0090
        /*00b4*/ 	.byte	0x00, 0xf0, 0xe1, 0x00


	//----- nvinfo : EIATTR_KPARAM_INFO
	.align		4
.L_1015:
        /*00b8*/ 	.byte	0x04, 0x17
        /*00ba*/ 	.short	(.L_1017 - .L_1016)
.L_1016:
        /*00bc*/ 	.word	0x00000000
        /*00c0*/ 	.short	0x0002
        /*00c2*/ 	.short	0x0058
        /*00c4*/ 	.byte	0x00, 0xf0, 0xe1, 0x00


	//----- nvinfo : EIATTR_KPARAM_INFO
	.align		4
.L_1017:
        /*00c8*/ 	.byte	0x04, 0x17
        /*00ca*/ 	.short	(.L_1019 - .L_1018)
.L_1018:
        /*00cc*/ 	.word	0x00000000
        /*00d0*/ 	.short	0x0001
        /*00d2*/ 	.short	0x0020
        /*00d4*/ 	.byte	0x00, 0xf0, 0xe1, 0x00


	//----- nvinfo : EIATTR_KPARAM_INFO
	.align		4
.L_1019:
        /*00d8*/ 	.byte	0x04, 0x17
        /*00da*/ 	.short	(.L_1021 - .L_1020)
.L_1020:
        /*00dc*/ 	.word	0x00000000
        /*00e0*/ 	.short	0x0000
        /*00e2*/ 	.short	0x0000
        /*00e4*/ 	.byte	0x00, 0xf0, 0x81, 0x00


	//----- nvinfo : EIATTR_MAXREG_COUNT
	.align		4
.L_1021:
        /*00e8*/ 	.byte	0x03, 0x1b
        /*00ea*/ 	.short	0x00ff


	//----- nvinfo : EIATTR_EXIT_INSTR_OFFSETS
	.align		4
        /*00ec*/ 	.byte	0x04, 0x1c
        /*00ee*/ 	.short	(.L_1023 - .L_1022)


	//   ....[0]....
.L_1022:
        /*00f0*/ 	.word	0x00000070


	//   ....[1]....
        /*00f4*/ 	.word	0x000003e0


	//   ....[2]....
        /*00f8*/ 	.word	0x000006b0


	//----- nvinfo : EIATTR_CRS_STACK_SIZE
	.align		4
.L_1023:
        /*00fc*/ 	.byte	0x04, 0x1e
        /*00fe*/ 	.short	(.L_1025 - .L_1024)
.L_1024:
        /*0100*/ 	.word	0x00000000
.L_1025:


//--------------------- .nv.info.swellParticlesStage2_cuda_kernel_forward --------------------------
	.section	.nv.info.swellParticlesStage2_cuda_kernel_forward,"",@"SHT_CUDA_INFO"
	.sectionflags	@""
	.align	4


	//----- nvinfo : EIATTR_CUDA_API_VERSION
	.align		4
        /*0000*/ 	.byte	0x04, 0x37
        /*0002*/ 	.short	(.L_1027 - .L_1026)
.L_1026:
        /*0004*/ 	.word	0x0000007d


	//----- nvinfo : EIATTR_PARAM_CBANK
	.align		4
.L_1027:
        /*0008*/ 	.byte	0x04, 0x0a
        /*000a*/ 	.short	(.L_1029 - .L_1028)
	.align		4
.L_1028:
        /*000c*/ 	.word	index@(.nv.constant0.swellParticlesStage2_cuda_kernel_forward)
        /*0010*/ 	.short	0x0160
        /*0012*/ 	.short	0x00d4


	//----- nvinfo : EIATTR_CBANK_PARAM_SIZE
	.align		4
.L_1029:
        /*0014*/ 	.byte	0x03, 0x19
        /*0016*/ 	.short	0x00d4


	//----- nvinfo : EIATTR_KPARAM_INFO
	.align		4
        /*0018*/ 	.byte	0x04, 0x17
        /*001a*/ 	.short	(.L_1031 - .L_1030)
.L_1030:
        /*001c*/ 	.word	0x00000000
        /*0020*/ 	.short	0x0006
        /*0022*/ 	.short	0x00d0
        /*0024*/ 	.byte	0x00, 0xf0, 0x11, 0x00


	//----- nvinfo : EIATTR_KPARAM_INFO
	.align		4
.L_1031:
        /*0028*/ 	.byte	0x04, 0x17
        /*002a*/ 	.short	(.L_1033 - .L_1032)
.L_1032:
        /*002c*/ 	.word	0x00000000
        /*0030*/ 	.short	0x0005
        /*0032*/ 	.short	0x00cc
        /*0034*/ 	.byte	0x00, 0xf0, 0x11, 0x00


	//----- nvinfo : EIATTR_KPARAM_INFO
	.align		4
.L_1033:
        /*0038*/ 	.byte	0x04, 0x17
        /*003a*/ 	.short	(.L_1035 - .L_1034)
.L_1034:
        /*003c*/ 	.word	0x00000000
        /*0040*/ 	.short	0x0004
        /*0042*/ 	.short	0x00c8
        /*0044*/ 	.byte	0x00, 0xf0, 0x11, 0x00


	//----- nvinfo : EIATTR_KPARAM_INFO
	.align		4
.L_1035:
        /*0048*/ 	.byte	0x04, 0x17
        /*004a*/ 	.short	(.L_1037 - .L_1036)
.L_1036:
        /*004c*/ 	.word	0x00000000
        /*0050*/ 	.short	0x0003
        /*0052*/ 	.short	0x0090
        /*0054*/ 	.byte	0x00, 0xf0, 0xe1, 0x00


	//----- nvinfo : EIATTR_KPARAM_INFO
	.align		4
.L_1037:
        /*0058*/ 	.byte	0x04, 0x17
        /*005a*/ 	.short	(.L_1039 - .L_1038)
.L_1038:
        /*005c*/ 	.word	0x00000000
        /*0060*/ 	.short	0x0002
        /*0062*/ 	.short	0x0058
        /*0064*/ 	.byte	0x00, 0xf0, 0xe1, 0x00


	//----- nvinfo : EIATTR_KPARAM_INFO
	.align		4
.L_1039:
        /*0068*/ 	.byte	0x04, 0x17
        /*006a*/ 	.short	(.L_1041 - .L_1040)
.L_1040:
        /*006c*/ 	.word	0x00000000
        /*0070*/ 	.short	0x0001
        /*0072*/ 	.short	0x0020
        /*0074*/ 	.byte	0x00, 0xf0, 0xe1, 0x00


	//----- nvinfo : EIATTR_KPARAM_INFO
	.align		4
.L_1041:
        /*0078*/ 	.byte	0x04, 0x17
        /*007a*/ 	.short	(.L_1043 - .L_1042)
.L_1042:
        /*007c*/ 	.word	0x00000000
        /*0080*/ 	.short	0x0000
        /*0082*/ 	.short	0x0000
        /*0084*/ 	.byte	0x00, 0xf0, 0x81, 0x00


	//----- nvinfo : EIATTR_MAXREG_COUNT
	.align		4
.L_1043:
        /*0088*/ 	.byte	0x03, 0x1b
        /*008a*/ 	.short	0x00ff


	//----- nvinfo : EIATTR_EXIT_INSTR_OFFSETS
	.align		4
        /*008c*/ 	.byte	0x04, 0x1c
        /*008e*/ 	.short	(.L_1045 - .L_1044)


	//   ....[0]....
.L_1044:
        /*0090*/ 	.word	0x00000070


	//   ....[1]....
        /*0094*/ 	.word	0x00000460


	//----- nvinfo : EIATTR_CRS_STACK_SIZE
	.align		4
.L_1045:
        /*0098*/ 	.byte	0x04, 0x1e
        /*009a*/ 	.short	(.L_1047 - .L_1046)
.L_1046:
        /*009c*/ 	.word	0x00000000
.L_1047:


//--------------------- .nv.info.swellParticles_cuda_kernel_backward --------------------------
	.section	.nv.info.swellParticles_cuda_kernel_backward,"",@"SHT_CUDA_INFO"
	.sectionflags	@""
	.align	4


	//----- nvinfo : EIATTR_CUDA_API_VERSION
	.align		4
        /*0000*/ 	.byte	0x04, 0x37
        /*0002*/ 	.short	(.L_1049 - .L_1048)
.L_1048:
        /*0004*/ 	.word	0x0000007d


	//----- nvinfo : EIATTR_PARAM_CBANK
	.align		4
.L_1049:
        /*0008*/ 	.byte	0x04, 0x0a
        /*000a*/ 	.short	(.L_1051 - .L_1050)
	.align		4
.L_1050:
        /*000c*/ 	.word	index@(.nv.constant0.swellParticles_cuda_kernel_backward)
        /*0010*/ 	.short	0x0160
        /*0012*/ 	.short	0x0210


	//----- nvinfo : EIATTR_CBANK_PARAM_SIZE
	.align		4
.L_1051:
        /*0014*/ 	.byte	0x03, 0x19
        /*0016*/ 	.short	0x0210


	//----- nvinfo : EIATTR_KPARAM_INFO
	.align		4
        /*0018*/ 	.byte	0x04, 0x17
        /*001a*/ 	.short	(.L_1053 - .L_1052)
.L_1052:
        /*001c*/ 	.word	0x00000000
        /*0020*/ 	.short	0x0014
        /*0022*/ 	.short	0x020c
        /*0024*/ 	.byte	0x00, 0xf0, 0x11, 0x00


	//----- nvinfo : EIATTR_KPARAM_INFO
	.align		4
.L_1053:
        /*0028*/ 	.byte	0x04, 0x17
        /*002a*/ 	.short	(.L_1055 - .L_1054)
.L_1054:
        /*002c*/ 	.word	0x00000000
        /*0030*/ 	.short	0x0013
        /*0032*/ 	.short	0x0208
        /*0034*/ 	.byte	0x00, 0xf0, 0x11, 0x00


	//----- nvinfo : EIATTR_KPARAM_INFO
	.align		4
.L_1055:
        /*0038*/ 	.byte	0x04, 0x17
        /*003a*/ 	.short	(.L_1057 - .L_1056)
.L_1056:
        /*003c*/ 	.word	0x00000000
        /*0040*/ 	.short	0x0012
        /*0042*/ 	.short	0x0204
        /*0044*/ 	.byte	0x00, 0xf0, 0x11, 0x00


	//----- nvinfo : EIATTR_KPARAM_INFO
	.align		4
.L_1057:
        /*0048*/ 	.byte	0x04, 0x17
        /*004a*/ 	.short	(.L_1059 - .L_1058)
.L_1058:
        /*004c*/ 	.word	0x00000000
        /*0050*/ 	.short	0x0011
        /*0052*/ 	.short	0x0200
        /*0054*/ 	.byte	0x00, 0xf0, 0x11, 0x00


	//----- nvinfo : EIATTR_KPARAM_INFO
	.align		4
.L_1059:
        /*0058*/ 	.byte	0x04, 0x17
        /*005a*/ 	.short	(.L_1061 - .L_1060)
.L_1060:
        /*005c*/ 	.word	0x00000000
        /*0060*/ 	.short	0x0010
        /*0062*/ 	.short	0x01fc
        /*0064*/ 	.byte	0x00, 0xf0, 0x11, 0x00


	//----- nvinfo : EIATTR_KPARAM_INFO
	.align		4
.L_1061:
        /*0068*/ 	.byte	0x04, 0x17
        /*006a*/ 	.short	(.L_1063 - .L_1062)
.L_1062:
        /*006c*/ 	.word	0x00000000
        /*0070*/ 	.short	0x000f
        /*0072*/ 	.short	0x01f8
        /*0074*/ 	.byte	0x00, 0xf0, 0x11, 0x00


	//----- nvinfo : EIATTR_KPARAM_INFO
	.align		4
.L_1063:
        /*0078*/ 	.byte	0x04, 0x17
        /*007a*/ 	.short	(.L_1065 - .L_1064)
.L_1064:
        /*007c*/ 	.word	0x00000000
        /*0080*/ 	.short	0x000e
        /*0082*/ 	.short	0x01c0
        /*0084*/ 	.byte	0x00, 0xf0, 0xe1, 0x00


	//----- nvinfo : EIATTR_KPARAM_INFO
	.align		4
.L_1065:
        /*0088*/ 	.byte	0x04, 0x17
        /*008a*/ 	.short	(.L_1067 - .L_1066)
.L_1066:
        /*008c*/ 	.word	0x00000000
        /*0090*/ 	.short	0x000d
        /*0092*/ 	.short	0x0188
        /*0094*/ 	.byte	0x00, 0xf0, 0xe1, 0x00


	//----- nvinfo : EIATTR_KPARAM_INFO
	.align		4
.L_1067:
        /*0098*/ 	.byte	0x04, 0x17
        /*009a*/ 	.short	(.L_1069 - .L_1068)
.L_1068:
        /*009c*/ 	.word	0x00000000
        /*00a0*/ 	.short	0x000c
        /*00a2*/ 	.short	0x0150
        /*00a4*/ 	.byte	0x00, 0xf0, 0xe1, 0x00


	//----- nvinfo : EIATTR_KPARAM_INFO
	.align		4
.L_1069:
        /*00a8*/ 	.byte	0x04, 0x17
        /*00aa*/ 	.short	(.L_1071 - .L_1070)
.L_1070:
        /*00ac*/ 	.word	0x00000000
        /*00b0*/ 	.short	0x000b
        /*00b2*/ 	.short	0x0118
        /*00b4*/ 	.byte	0x00, 0xf0, 0xe1, 0x00


	//----- nvinfo : EIATTR_KPARAM_INFO
	.align		4
.L_1071:
        /*00b8*/ 	.byte	0x04, 0x17
        /*00ba*/ 	.short	(.L_1073 - .L_1072)
.L_1072:
        /*00bc*/ 	.word	0x00000000
        /*00c0*/ 	.short	0x000a
        /*00c2*/ 	.short	0x0114
        /*00c4*/ 	.byte	0x00, 0xf0, 0x11, 0x00


	//----- nvinfo : EIATTR_KPARAM_INFO
	.align		4
.L_1073:
        /*00c8*/ 	.byte	0x04, 0x17
        /*00ca*/ 	.short	(.L_1075 - .L_1074)
.L_1074:
        /*00cc*/ 	.word	0x00000000
        /*00d0*/ 	.short	0x0009
        /*00d2*/ 	.short	0x0110
        /*00d4*/ 	.byte	0x00, 0xf0, 0x11, 0x00


	//----- nvinfo : EIATTR_KPARAM_INFO
	.align		4
.L_1075:
        /*00d8*/ 	.byte	0x04, 0x17
        /*00da*/ 	.short	(.L_1077 - .L_1076)
.L_1076:
        /*00dc*/ 	.word	0x00000000
        /*00e0*/ 	.short	0x0008
        /*00e2*/ 	.short	0x010c
        /*00e4*/ 	.byte	0x00, 0xf0, 0x11, 0x00


	//----- nvinfo : EIATTR_KPARAM_INFO
	.align		4
.L_1077:
        /*00e8*/ 	.byte	0x04, 0x17
        /*00ea*/ 	.short	(.L_1079 - .L_1078)
.L_1078:
        /*00ec*/ 	.word	0x00000000
        /*00f0*/ 	.short	0x0007
        /*00f2*/ 	.short	0x0108
        /*00f4*/ 	.byte	0x00, 0xf0, 0x11, 0x00


	//----- nvinfo : EIATTR_KPARAM_INFO
	.align		4
.L_1079:
        /*00f8*/ 	.byte	0x04, 0x17
        /*00fa*/ 	.short	(.L_1081 - .L_1080)
.L_1080:
        /*00fc*/ 	.word	0x00000000
        /*0100*/ 	.short	0x0006
        /*0102*/ 	.short	0x0104
        /*0104*/ 	.byte	0x00, 0xf0, 0x11, 0x00


	//----- nvinfo : EIATTR_KPARAM_INFO
	.align		4
.L_1081:
        /*0108*/ 	.byte	0x04, 0x17
        /*010a*/ 	.short	(.L_1083 - .L_1082)
.L_1082:
        /*010c*/ 	.word	0x00000000
        /*0110*/ 	.short	0x0005
        /*0112*/ 	.short	0x0100
        /*0114*/ 	.byte	0x00, 0xf0, 0x11, 0x00


	//----- nvinfo : EIATTR_KPARAM_INFO
	.align		4
.L_1083:
        /*0118*/ 	.byte	0x04, 0x17
        /*011a*/ 	.short	(.L_1085 - .L_1084)
.L_1084:
        /*011c*/ 	.word	0x00000000
        /*0120*/ 	.short	0x0004
        /*0122*/ 	.short	0x00c8
        /*0124*/ 	.byte	0x00, 0xf0, 0xe1, 0x00


	//----- nvinfo : EIATTR_KPARAM_INFO
	.align		4
.L_1085:
        /*0128*/ 	.byte	0x04, 0x17
        /*012a*/ 	.short	(.L_1087 - .L_1086)
.L_1086:
        /*012c*/ 	.word	0x00000000
        /*0130*/ 	.short	0x0003
        /*0132*/ 	.short	0x0090
        /*0134*/ 	.byte	0x00, 0xf0, 0xe1, 0x00


	//----- nvinfo : EIATTR_KPARAM_INFO
	.align		4
.L_1087:
        /*0138*/ 	.byte	0x04, 0x17
        /*013a*/ 	.short	(.L_1089 - .L_1088)
.L_1088:
        /*013c*/ 	.word	0x00000000
        /*0140*/ 	.short	0x0002
        /*0142*/ 	.short	0x0058
        /*0144*/ 	.byte	0x00, 0xf0, 0xe1, 0x00


	//----- nvinfo : EIATTR_KPARAM_INFO
	.align		4
.L_1089:
        /*0148*/ 	.byte	0x04, 0x17
        /*014a*/ 	.short	(.L_1091 - .L_1090)
.L_1090:
        /*014c*/ 	.word	0x00000000
        /*0150*/ 	.short	0x0001
        /*0152*/ 	.short	0x0020
        /*0154*/ 	.byte	0x00, 0xf0, 0xe1, 0x00


	//----- nvinfo : EIATTR_KPARAM_INFO
	.align		4
.L_1091:
        /*0158*/ 	.byte	0x04, 0x17
        /*015a*/ 	.short	(.L_1093 - .L_1092)
.L_1092:
        /*015c*/ 	.word	0x00000000
        /*0160*/ 	.short	0x0000
        /*0162*/ 	.short	0x0000
        /*0164*/ 	.byte	0x00, 0xf0, 0x81, 0x00


	//----- nvinfo : EIATTR_MAXREG_COUNT
	.align		4
.L_1093:
        /*0168*/ 	.byte	0x03, 0x1b
        /*016a*/ 	.short	0x00ff


	//----- nvinfo : EIATTR_EXIT_INSTR_OFFSETS
	.align		4
        /*016c*/ 	.byte	0x04, 0x1c
        /*016e*/ 	.short	(.L_1095 - .L_1094)


	//   ....[0]....
.L_1094:
        /*0170*/ 	.word	0x00000070


	//   ....[1]....
        /*0174*/ 	.word	0x00004d60


	//----- nvinfo : EIATTR_CRS_STACK_SIZE
	.align		4
.L_1095:
        /*0178*/ 	.byte	0x04, 0x1e
        /*017a*/ 	.short	(.L_1097 - .L_1096)
.L_1096:
        /*017c*/ 	.word	0x00000000
.L_1097:


//--------------------- .nv.info.swellParticles_cuda_kernel_forward --------------------------
	.section	.nv.info.swellParticles_cuda_kernel_forward,"",@"SHT_CUDA_INFO"
	.sectionflags	@""
	.align	4


	//----- nvinfo : EIATTR_CUDA_API_VERSION
	.align		4
        /*0000*/ 	.byte	0x04, 0x37
        /*0002*/ 	.short	(.L_1099 - .L_1098)
.L_1098:
        /*0004*/ 	.word	0x0000007d


	//----- nvinfo : EIATTR_PARAM_CBANK
	.align		4
.L_1099:
        /*0008*/ 	.byte	0x04, 0x0a
        /*000a*/ 	.short	(.L_1101 - .L_1100)
	.align		4
.L_1100:
        /*000c*/ 	.word	index@(.nv.constant0.swellParticles_cuda_kernel_forward)
        /*0010*/ 	.short	0x0160
        /*0012*/ 	.short	0x0118


	//----- nvinfo : EIATTR_CBANK_PARAM_SIZE
	.align		4
.L_1101:
        /*0014*/ 	.byte	0x03, 0x19
        /*0016*/ 	.short	0x0118


	//----- nvinfo : EIATTR_KPARAM_INFO
	.align		4
        /*0018*/ 	.byte	0x04, 0x17
        /*001a*/ 	.short	(.L_1103 - .L_1102)
.L_1102:
        /*001c*/ 	.word	0x00000000
        /*0020*/ 	.short	0x000a
        /*0022*/ 	.short	0x0114
        /*0024*/ 	.byte	0x00, 0xf0, 0x11, 0x00


	//----- nvinfo : EIATTR_KPARAM_INFO
	.align		4
.L_1103:
        /*0028*/ 	.byte	0x04, 0x17
        /*002a*/ 	.short	(.L_1105 - .L_1104)
.L_1104:
        /*002c*/ 	.word	0x00000000
        /*0030*/ 	.short	0x0009
        /*0032*/ 	.short	0x0110
        /*0034*/ 	.byte	0x00, 0xf0, 0x11, 0x00


	//----- nvinfo : EIATTR_KPARAM_INFO
	.align		4
.L_1105:
        /*0038*/ 	.byte	0x04, 0x17
        /*003a*/ 	.short	(.L_1107 - .L_1106)
.L_1106:
        /*003c*/ 	.word	0x00000000
        /*0040*/ 	.short	0x0008
        /*0042*/ 	.short	0x010c
        /*0044*/ 	.byte	0x00, 0xf0, 0x11, 0x00


	//----- nvinfo : EIATTR_KPARAM_INFO
	.align		4
.L_1107:
        /*0048*/ 	.byte	0x04, 0x17
        /*004a*/ 	.short	(.L_1109 - .L_1108)
.L_1108:
        /*004c*/ 	.word	0x00000000
        /*0050*/ 	.short	0x0007
        /*0052*/ 	.short	0x0108
        /*0054*/ 	.byte	0x00, 0xf0, 0x11, 0x00


	//----- nvinfo : EIATTR_KPARAM_INFO
	.align		4
.L_1109:
        /*0058*/ 	.byte	0x04, 0x17
        /*005a*/ 	.short	(.L_1111 - .L_1110)
.L_1110:
        /*005c*/ 	.word	0x00000000
        /*0060*/ 	.short	0x0006
        /*0062*/ 	.short	0x0104
        /*0064*/ 	.byte	0x00, 0xf0, 0x11, 0x00


	//----- nvinfo : EIATTR_KPARAM_INFO
	.align		4
.L_1111:
        /*0068*/ 	.byte	0x04, 0x17
        /*006a*/ 	.short	(.L_1113 - .L_1112)
.L_1112:
        /*006c*/ 	.word	0x00000000
        /*0070*/ 	.short	0x0005
        /*0072*/ 	.short	0x0100
        /*0074*/ 	.byte	0x00, 0xf0, 0x11, 0x00


	//----- nvinfo : EIATTR_KPARAM_INFO
	.align		4
.L_1113:
        /*0078*/ 	.byte	0x04, 0x17
        /*007a*/ 	.short	(.L_1115 - .L_1114)
.L_1114:
        /*007c*/ 	.word	0x00000000
        /*0080*/ 	.short	0x0004
        /*0082*/ 	.short	0x00c8
        /*0084*/ 	.byte	0x00, 0xf0, 0xe1, 0x00


	//----- nvinfo : EIATTR_KPARAM_INFO
	.align		4
.L_1115:
        /*0088*/ 	.byte	0x04, 0x17
        /*008a*/ 	.short	(.L_1117 - .L_1116)
.L_1116:
        /*008c*/ 	.word	0x00000000
        /*0090*/ 	.short	0x0003
        /*0092*/ 	.short	0x0090
        /*0094*/ 	.byte	0x00, 0xf0, 0xe1, 0x00


	//----- nvinfo : EIATTR_KPARAM_INFO
	.align		4
.L_1117:
        /*0098*/ 	.byte	0x04, 0x17
        /*009a*/ 	.short	(.L_1119 - .L_1118)
.L_1118:
        /*009c*/ 	.word	0x00000000
        /*00a0*/ 	.short	0x0002
        /*00a2*/ 	.short	0x0058
        /*00a4*/ 	.byte	0x00, 0xf0, 0xe1, 0x00


	//----- nvinfo : EIATTR_KPARAM_INFO
	.align		4
.L_1119:
        /*00a8*/ 	.byte	0x04, 0x17
        /*00aa*/ 	.short	(.L_1121 - .L_1120)
.L_1120:
        /*00ac*/ 	.word	0x00000000
        /*00b0*/ 	.short	0x0001
        /*00b2*/ 	.short	0x0020
        /*00b4*/ 	.byte	0x00, 0xf0, 0xe1, 0x00


	//----- nvinfo : EIATTR_KPARAM_INFO
	.align		4
.L_1121:
        /*00b8*/ 	.byte	0x04, 0x17
        /*00ba*/ 	.short	(.L_1123 - .L_1122)
.L_1122:
        /*00bc*/ 	.word	0x00000000
        /*00c0*/ 	.short	0x0000
        /*00c2*/ 	.short	0x0000
        /*00c4*/ 	.byte	0x00, 0xf0, 0x81, 0x00


	//----- nvinfo : EIATTR_MAXREG_COUNT
	.align		4
.L_1123:
        /*00c8*/ 	.byte	0x03, 0x1b
        /*00ca*/ 	.short	0x00ff


	//----- nvinfo : EIATTR_EXIT_INSTR_OFFSETS
	.align		4
        /*00cc*/ 	.byte	0x04, 0x1c
        /*00ce*/ 	.short	(.L_1125 - .L_1124)


	//   ....[0]....
.L_1124:
        /*00d0*/ 	.word	0x00000080


	//   ....[1]....
        /*00d4*/ 	.word	0x00002870


	//----- nvinfo : EIATTR_CRS_STACK_SIZE
	.align		4
.L_1125:
        /*00d8*/ 	.byte	0x04, 0x1e
        /*00da*/ 	.short	(.L_1127 - .L_1126)
.L_1126:
        /*00dc*/ 	.word	0x00000000
.L_1127:


//--------------------- .nv.info.sleepParticles_cuda_kernel_backward --------------------------
	.section	.nv.info.sleepParticles_cuda_kernel_backward,"",@"SHT_CUDA_INFO"
	.sectionflags	@""
	.align	4


	//----- nvinfo : EIATTR_CUDA_API_VERSION
	.align		4
        /*0000*/ 	.byte	0x04, 0x37
        /*0002*/ 	.short	(.L_1129 - .L_1128)
.L_1128:
        /*0004*/ 	.word	0x0000007d


	//----- nvinfo : EIATTR_PARAM_CBANK
	.align		4
.L_1129:
        /*0008*/ 	.byte	0x04, 0x0a
        /*000a*/ 	.short	(.L_1131 - .L_1130)
	.align		4
.L_1130:
        /*000c*/ 	.word	index@(.nv.constant0.sleepParticles_cuda_kernel_backward)
        /*0010*/ 	.short	0x0160
        /*0012*/ 	.short	0x01f4


	//----- nvinfo : EIATTR_CBANK_PARAM_SIZE
	.align		4
.L_1131:
        /*0014*/ 	.byte	0x03, 0x19
        /*0016*/ 	.short	0x01f4


	//----- nvinfo : EIATTR_KPARAM_INFO
	.align		4
        /*0018*/ 	.byte	0x04, 0x17
        /*001a*/ 	.short	(.L_1133 - .L_1132)
.L_1132:
        /*001c*/ 	.word	0x00000000
        /*0020*/ 	.short	0x000c
        /*0022*/ 	.short	0x01f0
        /*0024*/ 	.byte	0x00, 0xf0, 0x11, 0x00


	//----- nvinfo : EIATTR_KPARAM_INFO
	.align		4
.L_1133:
        /*0028*/ 	.byte	0x04, 0x17
        /*002a*/ 	.short	(.L_1135 - .L_1134)
.L_1134:
        /*002c*/ 	.word	0x00000000
        /*0030*/ 	.short	0x000b
        /*0032*/ 	.short	0x01b8
        /*0034*/ 	.byte	0x00, 0xf0, 0xe1, 0x00


	//----- nvinfo : EIATTR_KPARAM_INFO
	.align		4
.L_1135:
        /*0038*/ 	.byte	0x04, 0x17
        /*003a*/ 	.short	(.L_1137 - .L_1136)
.L_1136:
        /*003c*/ 	.word	0x00000000
        /*0040*/ 	.short	0x000a
        /*0042*/ 	.short	0x0180
        /*0044*/ 	.byte	0x00, 0xf0, 0xe1, 0x00


	//----- nvinfo : EIATTR_KPARAM_INFO
	.align		4
.L_1137:
        /*0048*/ 	.byte	0x04, 0x17
        /*004a*/ 	.short	(.L_1139 - .L_1138)
.L_1138:
        /*004c*/ 	.word	0x00000000
        /*0050*/ 	.short	0x0009
        /*0052*/ 	.short	0x0148
        /*0054*/ 	.byte	0x00, 0xf0, 0xe1, 0x00


	//----- nvinfo : EIATTR_KPARAM_INFO
	.align		4
.L_1139:
        /*0058*/ 	.byte	0x04, 0x17
        /*005a*/ 	.short	(.L_1141 - .L_1140)
.L_1140:
        /*005c*/ 	.word	0x00000000
        /*0060*/ 	.short	0x0008
        /*0062*/ 	.short	0x0110
        /*0064*/ 	.byte	0x00, 0xf0, 0xe1, 0x00


	//----- nvinfo : EIATTR_KPARAM_INFO
	.align		4
.L_1141:
        /*0068*/ 	.byte	0x04, 0x17
        /*006a*/ 	.short	(.L_1143 - .L_1142)
.L_1142:
        /*006c*/ 	.word	0x00000000
        /*0070*/ 	.short	0x0007
        /*0072*/ 	.short	0x010c
        /*0074*/ 	.byte	0x00, 0xf0, 0x11, 0x00


	//----- nvinfo : EIATTR_KPARAM_INFO
	.align		4
.L_1143:
        /*0078*/ 	.byte	0x04, 0x17
        /*007a*/ 	.short	(.L_1145 - .L_1144)
.L_1144:
        /*007c*/ 	.word	0x00000000
        /*0080*/ 	.short	0x0006
        /*0082*/ 	.short	0x0108
        /*0084*/ 	.byte	0x00, 0xf0, 0x11, 0x00


	//----- nvinfo : EIATTR_KPARAM_INFO
	.align		4
.L_1145:
        /*0088*/ 	.byte	0x04, 0x17
        /*008a*/ 	.short	(.L_1147 - .L_1146)
.L_1146:
        /*008c*/ 	.word	0x00000000
        /*0090*/ 	.short	0x0005
        /*0092*/ 	.short	0x00d0
        /*0094*/ 	.byte	0x00, 0xf0, 0xe1, 0x00


	//----- nvinfo : EIATTR_KPARAM_INFO
	.align		4
.L_1147:
        /*0098*/ 	.byte	0x04, 0x17
        /*009a*/ 	.short	(.L_1149 - .L_1148)
.L_1148:
        /*009c*/ 	.word	0x00000000
        /*00a0*/ 	.short	0x0004
        /*00a2*/ 	.short	0x0098
        /*00a4*/ 	.byte	0x00, 0xf0, 0xe1, 0x00


	//----- nvinfo : EIATTR_KPARAM_INFO
	.align		4
.L_1149:
        /*00a8*/ 	.byte	0x04, 0x17
        /*00aa*/ 	.short	(.L_1151 - .L_1150)
.L_1150:
        /*00ac*/ 	.word	0x00000000
        /*00b0*/ 	.short	0x0003
        /*00b2*/ 	.short	0x0060
        /*00b4*/ 	.byte	0x00, 0xf0, 0xe1, 0x00


	//----- nvinfo : EIATTR_KPARAM_INFO
	.align		4
.L_1151:
        /*00b8*/ 	.byte	0x04, 0x17
        /*00ba*/ 	.short	(.L_1153 - .L_1152)
.L_1152:
        /*00bc*/ 	.word	0x00000000
        /*00c0*/ 	.short	0x0002
        /*00c2*/ 	.short	0x0028
        /*00c4*/ 	.byte	0x00, 0xf0, 0xe1, 0x00


	//----- nvinfo : EIATTR_KPARAM_INFO
	.align		4
.L_1153:
        /*00c8*/ 	.byte	0x04, 0x17
        /*00ca*/ 	.short	(.L_1155 - .L_1154)
.L_1154:
        /*00cc*/ 	.word	0x00000000
        /*00d0*/ 	.short	0x0001
        /*00d2*/ 	.short	0x0020
        /*00d4*/ 	.byte	0x00, 0xf0, 0x11, 0x00


	//----- nvinfo : EIATTR_KPARAM_INFO
	.align		4
.L_1155:
        /*00d8*/ 	.byte	0x04, 0x17
        /*00da*/ 	.short	(.L_1157 - .L_1156)
.L_1156:
        /*00dc*/ 	.word	0x00000000
        /*00e0*/ 	.short	0x0000
        /*00e2*/ 	.short	0x0000
        /*00e4*/ 	.byte	0x00, 0xf0, 0x81, 0x00


	//----- nvinfo : EIATTR_MAXREG_COUNT
	.align		4
.L_1157:
        /*00e8*/ 	.byte	0x03, 0x1b
        /*00ea*/ 	.short	0x00ff


	//----- nvinfo : EIATTR_EXIT_INSTR_OFFSETS
	.align		4
        /*00ec*/ 	.byte	0x04, 0x1c
        /*00ee*/ 	.short	(.L_1159 - .L_1158)


	//   ....[0]....
.L_1158:
        /*00f0*/ 	.word	0x00000070


	//   ....[1]....
        /*00f4*/ 	.word	0x000010a0


	//----- nvinfo : EIATTR_CRS_STACK_SIZE
	.align		4
.L_1159:
        /*00f8*/ 	.byte	0x04, 0x1e
        /*00fa*/ 	.short	(.L_1161 - .L_1160)
.L_1160:
        /*00fc*/ 	.word	0x00000000
.L_1161:


//--------------------- .nv.info.sleepParticles_cuda_kernel_forward --------------------------
	.section	.nv.info.sleepParticles_cuda_kernel_forward,"",@"SHT_CUDA_INFO"
	.sectionflags	@""
	.align	4


	//----- nvinfo : EIATTR_CUDA_API_VERSION
	.align		4
        /*0000*/ 	.byte	0x04, 0x37
        /*0002*/ 	.short	(.L_1163 - .L_1162)
.L_1162:
        /*0004*/ 	.word	0x0000007d


	//----- nvinfo : EIATTR_PARAM_CBANK
	.align		4
.L_1163:
        /*0008*/ 	.byte	0x04, 0x0a
        /*000a*/ 	.short	(.L_1165 - .L_1164)
	.align		4
.L_1164:
        /*000c*/ 	.word	index@(.nv.constant0.sleepParticles_cuda_kernel_forward)
        /*0010*/ 	.short	0x0160
        /*0012*/ 	.short	0x010c


	//----- nvinfo : EIATTR_CBANK_PARAM_SIZE
	.align		4
.L_1165:
        /*0014*/ 	.byte	0x03, 0x19
        /*0016*/ 	.short	0x010c


	//----- nvinfo : EIATTR_KPARAM_INFO
	.align		4
        /*0018*/ 	.byte	0x04, 0x17
        /*001a*/ 	.short	(.L_1167 - .L_1166)
.L_1166:
        /*001c*/ 	.word	0x00000000
        /*0020*/ 	.short	0x0006
        /*0022*/ 	.short	0x0108
        /*0024*/ 	.byte	0x00, 0xf0, 0x11, 0x00


	//----- nvinfo : EIATTR_KPARAM_INFO
	.align		4
.L_1167:
        /*0028*/ 	.byte	0x04, 0x17
        /*002a*/ 	.short	(.L_1169 - .L_1168)
.L_1168:
        /*002c*/ 	.word	0x00000000
        /*0030*/ 	.short	0x0005
        /*0032*/ 	.short	0x00d0
        /*0034*/ 	.byte	0x00, 0xf0, 0xe1, 0x00


	//----- nvinfo : EIATTR_KPARAM_INFO
	.align		4
.L_1169:
        /*0038*/ 	.byte	0x04, 0x17
        /*003a*/ 	.short	(.L_1171 - .L_1170)
.L_1170:
        /*003c*/ 	.word	0x00000000
        /*0040*/ 	.short	0x0004
        /*0042*/ 	.short	0x0098
        /*0044*/ 	.byte	0x00, 0xf0, 0xe1, 0x00


	//----- nvinfo : EIATTR_KPARAM_INFO
	.align		4
.L_1171:
        /*0048*/ 	.byte	0x04, 0x17
        /*004a*/ 	.short	(.L_1173 - .L_1172)
.L_1172:
        /*004c*/ 	.word	0x00000000
        /*0050*/ 	.short	0x0003
        /*0052*/ 	.short	0x0060
        /*0054*/ 	.byte	0x00, 0xf0, 0xe1, 0x00


	//----- nvinfo : EIATTR_KPARAM_INFO
	.align		4
.L_1173:
        /*0058*/ 	.byte	0x04, 0x17
        /*005a*/ 	.short	(.L_1175 - .L_1174)
.L_1174:
        /*005c*/ 	.word	0x00000000
        /*0060*/ 	.short	0x0002
        /*0062*/ 	.short	0x0028
        /*0064*/ 	.byte	0x00, 0xf0, 0xe1, 0x00


	//----- nvinfo : EIATTR_KPARAM_INFO
	.align		4
.L_1175:
        /*0068*/ 	.byte	0x04, 0x17
        /*006a*/ 	.short	(.L_1177 - .L_1176)
.L_1176:
        /*006c*/ 	.word	0x00000000
        /*0070*/ 	.short	0x0001
        /*0072*/ 	.short	0x0020
        /*0074*/ 	.byte	0x00, 0xf0, 0x11, 0x00


	//----- nvinfo : EIATTR_KPARAM_INFO
	.align		4
.L_1177:
        /*0078*/ 	.byte	0x04, 0x17
        /*007a*/ 	.short	(.L_1179 - .L_1178)
.L_1178:
        /*007c*/ 	.word	0x00000000
        /*0080*/ 	.short	0x0000
        /*0082*/ 	.short	0x0000
        /*0084*/ 	.byte	0x00, 0xf0, 0x81, 0x00


	//----- nvinfo : EIATTR_MAXREG_COUNT
	.align		4
.L_1179:
        /*0088*/ 	.byte	0x03, 0x1b
        /*008a*/ 	.short	0x00ff


	//----- nvinfo : EIATTR_EXIT_INSTR_OFFSETS
	.align		4
        /*008c*/ 	.byte	0x04, 0x1c
        /*008e*/ 	.short	(.L_1181 - .L_1180)


	//   ....[0]....
.L_1180:
        /*0090*/ 	.word	0x00000070


	//   ....[1]....
        /*0094*/ 	.word	0x00000200


	//   ....[2]....
        /*0098*/ 	.word	0x000005d0


	//----- nvinfo : EIATTR_CRS_STACK_SIZE
	.align		4
.L_1181:
        /*009c*/ 	.byte	0x04, 0x1e
        /*009e*/ 	.short	(.L_1183 - .L_1182)
.L_1182:
        /*00a0*/ 	.word	0x00000000
.L_1183:


//--------------------- .nv.callgraph             --------------------------
	.section	.nv.callgraph,"",@"SHT_CUDA_CALLGRAPH"
	.align	4
	.sectionentsize	8
	.align		4
        /*0000*/ 	.word	0x00000000
	.align		4
        /*0004*/ 	.word	0xffffffff
	.align		4
        /*0008*/ 	.word	0x00000000
	.align		4
        /*000c*/ 	.word	0xfffffffe
	.align		4
        /*0010*/ 	.word	0x00000000
	.align		4
        /*0014*/ 	.word	0xfffffffd
	.align		4
        /*0018*/ 	.word	0x00000000
	.align		4
        /*001c*/ 	.word	0xfffffffc


//--------------------- .nv.rel.action            --------------------------
	.section	.nv.rel.action,"",@"SHT_CUDA_RELOCINFO"
	.align	8
	.sectionentsize	8
        /*0000*/ 	.byte	0x73, 0x00, 0x00, 0x00, 0x00, 0x00, 0x00, 0x00, 0x00, 0x00, 0x00, 0x11, 0x25, 0x00, 0x05, 0x36


//--------------------- .nv.constant3             --------------------------
	.section	.nv.constant3,"a",@progbits
	.align	4
.nv.constant3:
	.type		pnanovdb_grid_type_value_strides_bits,@object
	.size		pnanovdb_grid_type_value_strides_bits,(pnanovdb_grid_type_table_strides_bits - pnanovdb_grid_type_value_strides_bits)
pnanovdb_grid_type_value_strides_bits:
        /*0000*/ 	.byte	0x00, 0x00, 0x00, 0x00, 0x20, 0x00, 0x00, 0x00, 0x40, 0x00, 0x00, 0x00, 0x10, 0x00, 0x00, 0x00
        /*0010*/ 	.byte	0x20, 0x00, 0x00, 0x00, 0x40, 0x00, 0x00, 0x00, 0x60, 0x00, 0x00, 0x00, 0xc0, 0x00, 0x00, 0x00
        /*0020*/ 	.byte	0x00, 0x00, 0x00, 0x00, 0x10, 0x00, 0x00, 0x00, 0x20, 0x00, 0x00, 0x00, 0x01, 0x00, 0x00, 0x00
        /*0030*/ 	.byte	0x20, 0x00, 0x00, 0x00, 0x04, 0x00, 0x00, 0x00, 0x08, 0x00, 0x00, 0x00, 0x10, 0x00, 0x00, 0x00
        /*0040*/ 	.byte	0x00, 0x00, 0x00, 0x00, 0x80, 0x00, 0x00, 0x00, 0x00, 0x01, 0x00, 0x00, 0x00, 0x00, 0x00, 0x00
        /*0050*/ 	.byte	0x00, 0x00, 0x00, 0x00, 0x00, 0x00, 0x00, 0x00, 0x00, 0x00, 0x00, 0x00, 0x10, 0x00, 0x00, 0x00
        /*0060*/ 	.byte	0x18, 0x00, 0x00, 0x00, 0x30, 0x00, 0x00, 0x00, 0x08, 0x00, 0x00, 0x00
	.type		pnanovdb_grid_type_table_strides_bits,@object
	.size		pnanovdb_grid_type_table_strides_bits,(pnanovdb_grid_type_minmax_strides_bits - pnanovdb_grid_type_table_strides_bits)
pnanovdb_grid_type_table_strides_bits:
        /*006c*/ 	.byte	0x40, 0x00, 0x00, 0x00, 0x40, 0x00, 0x00, 0x00, 0x40, 0x00, 0x00, 0x00, 0x40, 0x00, 0x00, 0x00
        /*007c*/ 	.byte	0x40, 0x00, 0x00, 0x00, 0x40, 0x00, 0x00, 0x00, 0x80, 0x00, 0x00, 0x00, 0xc0, 0x00, 0x00, 0x00
        /*008c*/ 	.byte	0x40, 0x00, 0x00, 0x00, 0x40, 0x00, 0x00, 0x00, 0x40, 0x00, 0x00, 0x00, 0x40, 0x00, 0x00, 0x00
        /*009c*/ 	.byte	0x40, 0x00, 0x00, 0x00, 0x40, 0x00, 0x00, 0x00, 0x40, 0x00, 0x00, 0x00, 0x40, 0x00, 0x00, 0x00
        /*00ac*/ 	.byte	0x40, 0x00, 0x00, 0x00, 0x80, 0x00, 0x00, 0x00, 0x00, 0x01, 0x00, 0x00, 0x40, 0x00, 0x00, 0x00
        /*00bc*/ 	.byte	0x40, 0x00, 0x00, 0x00, 0x40, 0x00, 0x00, 0x00, 0x40, 0x00, 0x00, 0x00, 0x40, 0x00, 0x00, 0x00
        /*00cc*/ 	.byte	0x40, 0x00, 0x00, 0x00, 0x40, 0x00, 0x00, 0x00, 0x40, 0x00, 0x00, 0x00
	.type		pnanovdb_grid_type_minmax_strides_bits,@object
	.size		pnanovdb_grid_type_minmax_strides_bits,(pnanovdb_grid_type_minmax_aligns_bits - pnanovdb_grid_type_minmax_strides_bits)
pnanovdb_grid_type_minmax_strides_bits:
        /*00d8*/ 	.byte	0x00, 0x00, 0x00, 0x00, 0x20, 0x00, 0x00, 0x00, 0x40, 0x00, 0x00, 0x00, 0x10, 0x00, 0x00, 0x00
        /*00e8*/ 	.byte	0x20, 0x00, 0x00, 0x00, 0x40, 0x00, 0x00, 0x00, 0x60, 0x00, 0x00, 0x00, 0xc0, 0x00, 0x00, 0x00
        /*00f8*/ 	.byte	0x08, 0x00, 0x00, 0x00, 0x10, 0x00, 0x00, 0x00, 0x20, 0x00, 0x00, 0x00, 0x08, 0x00, 0x00, 0x00
        /*0108*/ 	.byte	0x20, 0x00, 0x00, 0x00, 0x20, 0x00, 0x00, 0x00, 0x20, 0x00, 0x00, 0x00, 0x20, 0x00, 0x00, 0x00
        /*0118*/ 	.byte	0x20, 0x00, 0x00, 0x00, 0x80, 0x00, 0x00, 0x00, 0x00, 0x01, 0x00, 0x00, 0x40, 0x00, 0x00, 0x00
        /*0128*/ 	.byte	0x40, 0x00, 0x00, 0x00, 0x40, 0x00, 0x00, 0x00, 0x40, 0x00, 0x00, 0x00, 0x40, 0x00, 0x00, 0x00
        /*0138*/ 	.byte	0x18, 0x00, 0x00, 0x00, 0x30, 0x00, 0x00, 0x00, 0x08, 0x00, 0x00, 0x00
	.type		pnanovdb_grid_type_minmax_aligns_bits,@object
	.size		pnanovdb_grid_type_minmax_aligns_bits,(pnanovdb_grid_type_stat_strides_bits - pnanovdb_grid_type_minmax_aligns_bits)
pnanovdb_grid_type_minmax_aligns_bits:
        /*0144*/ 	.byte	0x00, 0x00, 0x00, 0x00, 0x20, 0x00, 0x00, 0x00, 0x40, 0x00, 0x00, 0x00, 0x10, 0x00, 0x00, 0x00
        /*0154*/ 	.byte	0x20, 0x00, 0x00, 0x00, 0x40, 0x00, 0x00, 0x00, 0x20, 0x00, 0x00, 0x00, 0x40, 0x00, 0x00, 0x00
        /*0164*/ 	.byte	0x08, 0x00, 0x00, 0x00, 0x10, 0x00, 0x00, 0x00, 0x20, 0x00, 0x00, 0x00, 0x08, 0x00, 0x00, 0x00
        /*0174*/ 	.byte	0x20, 0x00, 0x00, 0x00, 0x20, 0x00, 0x00, 0x00, 0x20, 0x00, 0x00, 0x00, 0x20, 0x00, 0x00, 0x00
        /*0184*/ 	.byte	0x20, 0x00, 0x00, 0x00, 0x20, 0x00, 0x00, 0x00, 0x40, 0x00, 0x00, 0x00, 0x40, 0x00, 0x00, 0x00
        /*0194*/ 	.byte	0x40, 0x00, 0x00, 0x00, 0x40, 0x00, 0x00, 0x00, 0x40, 0x00, 0x00, 0x00, 0x40, 0x00, 0x00, 0x00
        /*01a4*/ 	.byte	0x08, 0x00, 0x00, 0x00, 0x10, 0x00, 0x00, 0x00, 0x08, 0x00, 0x00, 0x00
	.type		pnanovdb_grid_type_stat_strides_bits,@object
	.size		pnanovdb_grid_type_stat_strides_bits,(pnanovdb_grid_type_leaf_type - pnanovdb_grid_type_stat_strides_bits)
pnanovdb_grid_type_stat_strides_bits:
        /*01b0*/ 	.byte	0x00, 0x00, 0x00, 0x00, 0x20, 0x00, 0x00, 0x00, 0x40, 0x00, 0x00, 0x00, 0x20, 0x00, 0x00, 0x00
        /*01c0*/ 	.byte	0x20, 0x00, 0x00, 0x00, 0x40, 0x00, 0x00, 0x00, 0x20, 0x00, 0x00, 0x00, 0x40, 0x00, 0x00, 0x00
        /*01d0*/ 	.byte	0x08, 0x00, 0x00, 0x00, 0x20, 0x00, 0x00, 0x00, 0x20, 0x00, 0x00, 0x00, 0x08, 0x00, 0x00, 0x00
        /*01e0*/ 	.byte	0x20, 0x00, 0x00, 0x00, 0x20, 0x00, 0x00, 0x00, 0x20, 0x00, 0x00, 0x00, 0x20, 0x00, 0x00, 0x00
        /*01f0*/ 	.byte	0x20, 0x00, 0x00, 0x00, 0x20, 0x00, 0x00, 0x00, 0x40, 0x00, 0x00, 0x00, 0x40, 0x00, 0x00, 0x00
        /*0200*/ 	.byte	0x40, 0x00, 0x00, 0x00, 0x40, 0x00, 0x00, 0x00, 0x40, 0x00, 0x00, 0x00, 0x40, 0x00, 0x00, 0x00
        /*0210*/ 	.byte	0x20, 0x00, 0x00, 0x00, 0x20, 0x00, 0x00, 0x00, 0x20, 0x00, 0x00, 0x00
	.type		pnanovdb_grid_type_leaf_type,@object
	.size		pnanovdb_grid_type_leaf_type,(pnanovdb_grid_type_constants - pnanovdb_grid_type_leaf_type)
pnanovdb_grid_type_leaf_type:
        /*021c*/ 	.byte	0x00, 0x00, 0x00, 0x00, 0x00, 0x00, 0x00, 0x00, 0x00, 0x00, 0x00, 0x00, 0x00, 0x00, 0x00, 0x00
        /*022c*/ 	.byte	0x00, 0x00, 0x00, 0x00, 0x00, 0x00, 0x00, 0x00, 0x00, 0x00, 0x00, 0x00, 0x00, 0x00, 0x00, 0x00
        /*023c*/ 	.byte	0x01, 0x00, 0x00, 0x00, 0x00, 0x00, 0x00, 0x00, 0x00, 0x00, 0x00, 0x00, 0x01, 0x00, 0x00, 0x00
        /*024c*/ 	.byte	0x00, 0x00, 0x00, 0x00, 0x02, 0x00, 0x00, 0x00, 0x02, 0x00, 0x00, 0x00, 0x02, 0x00, 0x00, 0x00
        /*025c*/ 	.byte	0x02, 0x00, 0x00, 0x00, 0x00, 0x00, 0x00, 0x00, 0x00, 0x00, 0x00, 0x00, 0x03, 0x00, 0x00, 0x00
        /*026c*/ 	.byte	0x03, 0x00, 0x00, 0x00, 0x04, 0x00, 0x00, 0x00, 0x04, 0x00, 0x00, 0x00, 0x05, 0x00, 0x00, 0x00
        /*027c*/ 	.byte	0x00, 0x00, 0x00, 0x00, 0x00, 0x00, 0x00, 0x00, 0x00, 0x00, 0x00, 0x00
	.type		pnanovdb_grid_type_constants,@object
	.size		pnanovdb_grid_type_constants,(pnanovdb_dither_lut - pnanovdb_grid_type_constants)
pnanovdb_grid_type_constants:
        /* <DEDUP_REMOVED lines=189> */
	.type		pnanovdb_dither_lut,@object
	.size		pnanovdb_dither_lut,(.L_7 - pnanovdb_dither_lut)
pnanovdb_dither_lut:
        /* <DEDUP_REMOVED lines=128> */
.L_7:


//--------------------- .nv.constant4             --------------------------
	.section	.nv.constant4,"a",@progbits
	.align	8
	.align		8
.nv.constant4:
        /*0000*/ 	.dword	_ZN2wp6volume12pnano_traitsIiE9GRID_TYPEE
	.align		8
        /*0008*/ 	.dword	_ZN2wp6volume12pnano_traitsIxE9GRID_TYPEE
	.align		8
        /*0010*/ 	.dword	_ZN2wp6volume12pnano_traitsIjE9GRID_TYPEE
	.align		8
        /*0018*/ 	.dword	_ZN2wp6volume12pnano_traitsIfE9GRID_TYPEE
	.align		8
        /*0020*/ 	.dword	_ZN2wp6volume12pnano_traitsIdE9GRID_TYPEE
	.align		8
        /*0028*/ 	.dword	_ZN2wp6volume12pnano_traitsINS_5vec_tILj3EfEEE9GRID_TYPEE
	.align		8
        /*0030*/ 	.dword	_ZN2wp6volume12pnano_traitsINS_5vec_tILj3EdEEE9GRID_TYPEE
	.align		8
        /*0038*/ 	.dword	_ZN2wp6volume12pnano_traitsINS_5vec_tILj4EfEEE9GRID_TYPEE
	.align		8
        /*0040*/ 	.dword	_ZN2wp6volume12pnano_traitsINS_5vec_tILj4EdEEE9GRID_TYPEE
	.align		8
        /*0048*/ 	.dword	_ZN46_INTERNAL_00000000_15_default_program_953a223e2wp6volume7CLOSESTE
	.align		8
        /*0050*/ 	.dword	_ZN46_INTERNAL_00000000_15_default_program_953a223e2wp6volume6LINEARE
	.align		8
        /*0058*/ 	.dword	_ZN46_INTERNAL_00000000_15_default_program_953a223e2wp15LAUNCH_MAX_DIMSE
	.align		8
        /*0060*/ 	.dword	_ZN46_INTERNAL_00000000_15_default_program_953a223e2wp14ARRAY_MAX_DIMSE
	.align		8
        /*0068*/ 	.dword	_ZN46_INTERNAL_00000000_15_default_program_953a223e2wp18ARRAY_TYPE_REGULARE
	.align		8
        /*0070*/ 	.dword	_ZN46_INTERNAL_00000000_15_default_program_953a223e2wp18ARRAY_TYPE_INDEXEDE
	.align		8
        /*0078*/ 	.dword	_ZN46_INTERNAL_00000000_15_default_program_953a223e2wp17ARRAY_TYPE_FABRICE
	.align		8
        /*0080*/ 	.dword	_ZN46_INTERNAL_00000000_15_default_program_953a223e2wp25ARRAY_TYPE_FABRIC_INDEXEDE
	.align		8
        /*0088*/ 	.dword	__cudart_i2opi_f


//--------------------- .nv.constant0.my_create_soft_contacts_cuda_kernel_backward --------------------------
	.section	.nv.constant0.my_create_soft_contacts_cuda_kernel_backward,"a",@progbits
	.sectionflags	@""
	.align	4
.nv.constant0.my_create_soft_contacts_cuda_kernel_backward:
	.zero		2316


//--------------------- .nv.constant0.my_create_soft_contacts_cuda_kernel_forward --------------------------
	.section	.nv.constant0.my_create_soft_contacts_cuda_kernel_forward,"a",@progbits
	.sectionflags	@""
	.align	4
.nv.constant0.my_create_soft_contacts_cuda_kernel_forward:
	.zero		1348


//--------------------- .nv.constant0.my_solve_particle_shape_contacts_cuda_kernel_backward --------------------------
	.section	.nv.constant0.my_solve_particle_shape_contacts_cuda_kernel_backward,"a",@progbits
	.sectionflags	@""
	.align	4
.nv.constant0.my_solve_particle_shape_contacts_cuda_kernel_backward:
	.zero		3136


//--------------------- .nv.constant0.my_solve_particle_shape_contacts_cuda_kernel_forward --------------------------
	.section	.nv.constant0.my_solve_particle_shape_contacts_cuda_kernel_forward,"a",@progbits
	.sectionflags	@""
	.align	4
.nv.constant0.my_solve_particle_shape_contacts_cuda_kernel_forward:
	.zero		1760


//--------------------- .nv.constant0.my_solve_particle_particle_contacts_cuda_kernel_backward --------------------------
	.section	.nv.constant0.my_solve_particle_particle_contacts_cuda_kernel_backward,"a",@progbits
	.sectionflags	@""
	.align	4
.nv.constant0.my_solve_particle_particle_contacts_cuda_kernel_backward:
	.zero		1136


//--------------------- .nv.constant0.my_solve_particle_particle_contacts_cuda_kernel_forward --------------------------
	.section	.nv.constant0.my_solve_particle_particle_contacts_cuda_kernel_forward,"a",@progbits
	.sectionflags	@""
	.align	4
.nv.constant0.my_solve_particle_particle_contacts_cuda_kernel_forward:
	.zero		760


//--------------------- .nv.constant0.my_solve_particle_ground_contacts_cuda_kernel_backward --------------------------
	.section	.nv.constant0.my_solve_particle_ground_contacts_cuda_kernel_backward,"a",@progbits
	.sectionflags	@""
	.align	4
.nv.constant0.my_solve_particle_ground_contacts_cuda_kernel_backward:
	.zero		1232


//--------------------- .nv.constant0.my_solve_particle_ground_contacts_cuda_kernel_forward --------------------------
	.section	.nv.constant0.my_solve_particle_ground_contacts_cuda_kernel_forward,"a",@progbits
	.sectionflags	@""
	.align	4
.nv.constant0.my_solve_particle_ground_contacts_cuda_kernel_forward:
	.zero		808


//--------------------- .nv.constant0.my_apply_particle_deltas_cuda_kernel_backward --------------------------
	.section	.nv.constant0.my_apply_particle_deltas_cuda_kernel_backward,"a",@progbits
	.sectionflags	@""
	.align	4
.nv.constant0.my_apply_particle_deltas_cuda_kernel_backward:
	.zero		1072


//--------------------- .nv.constant0.my_apply_particle_deltas_cuda_kernel_forward --------------------------
	.section	.nv.constant0.my_apply_particle_deltas_cuda_kernel_forward,"a",@progbits
	.sectionflags	@""
	.align	4
.nv.constant0.my_apply_particle_deltas_cuda_kernel_forward:
	.zero		728


//--------------------- .nv.constant0.my_integrate_particles_cuda_kernel_backward --------------------------
	.section	.nv.constant0.my_integrate_particles_cuda_kernel_backward,"a",@progbits
	.sectionflags	@""
	.align	4
.nv.constant0.my_integrate_particles_cuda_kernel_backward:
	.zero		1216


//--------------------- .nv.constant0.my_integrate_particles_cuda_kernel_forward --------------------------
	.section	.nv.constant0.my_integrate_particles_cuda_kernel_forward,"a",@progbits
	.sectionflags	@""
	.align	4
.nv.constant0.my_integrate_particles_cuda_kernel_forward:
	.zero		800


//--------------------- .nv.constant0.swellParticlesStage2_cuda_kernel_backward --------------------------
	.section	.nv.constant0.swellParticlesStage2_cuda_kernel_backward,"a",@progbits
	.sectionflags	@""
	.align	4
.nv.constant0.swellParticlesStage2_cuda_kernel_backward:
	.zero		748


//--------------------- .nv.constant0.swellParticlesStage2_cuda_kernel_forward --------------------------
	.section	.nv.constant0.swellParticlesStage2_cuda_kernel_forward,"a",@progbits
	.sectionflags	@""
	.align	4
.nv.constant0.swellParticlesStage2_cuda_kernel_forward:
	.zero		564


//--------------------- .nv.constant2.swellParticles_cuda_kernel_backward --------------------------
	.section	.nv.constant2.swellParticles_cuda_kernel_backward,"a",@progbits
	.sectionflags	@""
	.align	4
.nv.constant2.swellParticles_cuda_kernel_backward:
        /*0000*/ 	.byte	0x19, 0x2d, 0x44, 0x54, 0xfb, 0x21, 0xf9, 0x3b


//--------------------- .nv.constant0.swellParticles_cuda_kernel_backward --------------------------
	.section	.nv.constant0.swellParticles_cuda_kernel_backward,"a",@progbits
	.sectionflags	@""
	.align	4
.nv.constant0.swellParticles_cuda_kernel_backward:
	.zero		880


//--------------------- .nv.constant2.swellParticles_cuda_kernel_forward --------------------------
	.section	.nv.constant2.swellParticles_cuda_kernel_forward,"a",@progbits
	.sectionflags	@""
	.align	4
.nv.constant2.swellParticles_cuda_kernel_forward:
        /*0000*/ 	.byte	0x19, 0x2d, 0x44, 0x54, 0xfb, 0x21, 0xf9, 0x3b


//--------------------- .nv.constant0.swellParticles_cuda_kernel_forward --------------------------
	.section	.nv.constant0.swellParticles_cuda_kernel_forward,"a",@progbits
	.sectionflags	@""
	.align	4
.nv.constant0.swellParticles_cuda_kernel_forward:
	.zero		632


//--------------------- .nv.constant0.sleepParticles_cuda_kernel_backward --------------------------
	.section	.nv.constant0.sleepParticles_cuda_kernel_backward,"a",@progbits
	.sectionflags	@""
	.align	4
.nv.constant0.sleepParticles_cuda_kernel_backward:
	.zero		852


//--------------------- .nv.constant0.sleepParticles_cuda_kernel_forward --------------------------
	.section	.nv.constant0.sleepParticles_cuda_kernel_forward,"a",@progbits
	.sectionflags	@""
	.align	4
.nv.constant0.sleepParticles_cuda_kernel_forward:
	.zero		620


//--------------------- .text.my_create_soft_contacts_cuda_kernel_backward --------------------------
	.section	.text.my_create_soft_contacts_cuda_kernel_backward,"ax",@progbits
	.sectioninfo	@"SHI_REGISTERS=130"
	.align	128
        .global         my_create_soft_contacts_cuda_kernel_backward
        .type           my_create_soft_contacts_cuda_kernel_backward,@function
        .size           my_create_soft_contacts_cuda_kernel_backward,(.L_x_1194 - my_create_soft_contacts_cuda_kernel_backward)
        .other          my_create_soft_contacts_cuda_kernel_backward,@"STO_CUDA_ENTRY STV_DEFAULT"
my_create_soft_contacts_cuda_kernel_backward:
.text.my_create_soft_contacts_cuda_kernel_backward:
[----:B------:R-:W-:Y:S02]  /*0000*/  MOV R1, c[0x0][0x28] ;  /* 0x00000a0000017a02 */ /* 0x000fe40000000f00 */
[----:B------:R-:W0:Y:S01]  /*0010*/  S2R R2, SR_TID.X ;  /* 0x0000000000027919 */ /* 0x000e220000002100 */
[----:B------:R-:W-:Y:S02]  /*0020*/  MOV R3, RZ ;  /* 0x000000ff00037202 */ /* 0x000fe40000000f00 */
[----:B------:R-:W-:Y:S01]  /*0030*/  IADD3 R1, R1, -0x80, RZ ;  /* 0xffffff8001017810 */ /* 0x000fe20007ffe0ff */
[----:B------:R-:W0:Y:S02]  /*0040*/  S2R R79, SR_CTAID.X ;  /* 0x00000000004f7919 */ /* 0x000e240000002500 */
[----:B0-----:R-:W-:-:S05]  /*0050*/  IMAD.WIDE.U32 R78, R79, c[0x0][0x0], R2 ;  /* 0x000000004f4e7a25 */ /* 0x001fca00078e0002 */
[----:B------:R-:W-:-:S04]  /*0060*/  ISETP.GE.U32.AND P0, PT, R78, c[0x0][0x178], PT ;  /* 0x00005e004e007a0c */ /* 0x000fc80003f06070 */
[----:B------:R-:W-:-:S13]  /*0070*/  ISETP.GE.U32.AND.EX P0, PT, R79, c[0x0][0x17c], PT, P0 ;  /* 0x00005f004f007a0c */ /* 0x000fda0003f06100 */
[----:B------:R-:W-:Y:S05]  /*0080*/  @P0 EXIT ;  /* 0x000000000000094d */ /* 0x000fea0003800000 */
[----:B------:R-:W-:Y:S01]  /*0090*/  BSSY B1, `(.L_x_0) ;  /* 0x0000c75000017945 */ /* 0x000fe20003800000 */
[----:B------:R-:W-:Y:S02]  /*00a0*/  ULDC UR5, c[0x0][0x164] ;  /* 0x0000590000057ab9 */ /* 0x000fe40000000800 */
[----:B------:R-:W-:Y:S02]  /*00b0*/  ULDC UR6, c[0x0][0x210] ;  /* 0x0000840000067ab9 */ /* 0x000fe40000000800 */
[----:B------:R-:W-:Y:S02]  /*00c0*/  ULDC UR7, c[0x0][0x2b8] ;  /* 0x0000ae0000077ab9 */ /* 0x000fe40000000800 */
[----:B------:R-:W-:Y:S02]  /*00d0*/  ULDC UR8, c[0x0][0x1a0] ;  /* 0x0000680000087ab9 */ /* 0x000fe40000000800 */
[----:B------:R-:W-:Y:S02]  /*00e0*/  ULDC UR9, c[0x0][0x1d8] ;  /* 0x0000760000097ab9 */ /* 0x000fe40000000800 */
[----:B------:R-:W-:-:S02]  /*00f0*/  ULDC UR10, c[0x0][0x280] ;  /* 0x0000a000000a7ab9 */ /* 0x000fc40000000800 */
[----:B------:R-:W-:Y:S02]  /*0100*/  ULDC UR11, c[0x0][0x248] ;  /* 0x00009200000b7ab9 */ /* 0x000fe40000000800 */
[----:B------:R-:W-:Y:S02]  /*0110*/  ULDC UR12, c[0x0][0x648] ;  /* 0x00019200000c7ab9 */ /* 0x000fe40000000800 */
[----:B------:R-:W-:Y:S02]  /*0120*/  ULDC UR13, c[0x0][0x5a0] ;  /* 0x00016800000d7ab9 */ /* 0x000fe40000000800 */
[----:B------:R-:W-:Y:S02]  /*0130*/  ULDC UR14, c[0x0][0x610] ;  /* 0x00018400000e7ab9 */ /* 0x000fe40000000800 */
[----:B------:R-:W-:Y:S02]  /*0140*/  ULDC UR15, c[0x0][0x568] ;  /* 0x00015a00000f7ab9 */ /* 0x000fe40000000800 */
[----:B------:R-:W-:-:S02]  /*0150*/  USHF.R.S32.HI UR5, URZ, 0x1f, UR5 ;  /* 0x0000001f3f057899 */ /* 0x000fc40008011405 */
[----:B------:R-:W-:Y:S02]  /*0160*/  USHF.R.S32.HI UR6, URZ, 0x1f, UR6 ;  /* 0x0000001f3f067899 */ /* 0x000fe40008011406 */
[----:B------:R-:W-:Y:S02]  /*0170*/  USHF.R.S32.HI UR7, URZ, 0x1f, UR7 ;  /* 0x0000001f3f077899 */ /* 0x000fe40008011407 */
[----:B------:R-:W-:Y:S02]  /*0180*/  USHF.R.S32.HI UR8, URZ, 0x1f, UR8 ;  /* 0x0000001f3f087899 */ /* 0x000fe40008011408 */
[----:B------:R-:W-:Y:S02]  /*0190*/  USHF.R.S32.HI UR9, URZ, 0x1f, UR9 ;  /* 0x0000001f3f097899 */ /* 0x000fe40008011409 */
[----:B------:R-:W-:Y:S02]  /*01a0*/  USHF.R.S32.HI UR10, URZ, 0x1f, UR10 ;  /* 0x0000001f3f0a7899 */ /* 0x000fe4000801140a */
[----:B------:R-:W-:-:S02]  /*01b0*/  USHF.R.S32.HI UR11, URZ, 0x1f, UR11 ;  /* 0x0000001f3f0b7899 */ /* 0x000fc4000801140b */
[----:B------:R-:W-:Y:S02]  /*01c0*/  USHF.R.S32.HI UR12, URZ, 0x1f, UR12 ;  /* 0x0000001f3f0c7899 */ /* 0x000fe4000801140c */
[----:B------:R-:W-:Y:S02]  /*01d0*/  USHF.R.S32.HI UR13, URZ, 0x1f, UR13 ;  /* 0x0000001f3f0d7899 */ /* 0x000fe4000801140d */
[----:B------:R-:W-:Y:S02]  /*01e0*/  USHF.R.S32.HI UR14, URZ, 0x1f, UR14 ;  /* 0x0000001f3f0e7899 */ /* 0x000fe4000801140e */
[----:B------:R-:W-:Y:S02]  /*01f0*/  USHF.R.S32.HI UR15, URZ, 0x1f, UR15 ;  /* 0x0000001f3f0f7899 */ /* 0x000fe4000801140f */
[----:B------:R-:W-:Y:S02]  /*0200*/  ULDC.64 UR16, c[0x0][0x118] ;  /* 0x0000460000107ab9 */ /* 0x000fe40000000a00 */
.L_x_234:
[----:B------:R-:W-:Y:S01]  /*0210*/  LOP3.LUT R2, R79, UR5, RZ, 0xfc, !PT ;  /* 0x000000054f027c12 */ /* 0x000fe2000f8efcff */
[----:B------:R-:W-:Y:S01]  /*0220*/  YIELD ;  /* 0x0000000000007946 */ /* 0x000fe20003800000 */
[----:B------:R-:W-:Y:S02]  /*0230*/  BSSY B0, `(.L_x_1) ;  /* 0x000001c000007945 */ /* 0x000fe40003800000 */
[----:B------:R-:W-:-:S13]  /*0240*/  ISETP.NE.U32.AND P0, PT, R2, RZ, PT ;  /* 0x000000ff0200720c */ /* 0x000fda0003f05070 */
[----:B-12---:R-:W-:Y:S05]  /*0250*/  @!P0 BRA `(.L_x_2) ;  /* 0x0000005000008947 */ /* 0x006fea0003800000 */
[----:B------:R-:W-:Y:S02]  /*0260*/  MOV R8, 0x280 ;  /* 0x0000028000087802 */ /* 0x000fe40000000f00 */
[----:B------:R-:W-:Y:S05]  /*0270*/  CALL.REL.NOINC `($__internal_0_$__cuda_sm20_div_u64) ;  /* 0x0000c58000007944 */ /* 0x000fea0003c00000 */
[----:B------:R-:W-:-:S05]  /*0280*/  IADD3 R3, -R77, RZ, RZ ;  /* 0x000000ff4d037210 */ /* 0x000fca0007ffe1ff */
[----:B------:R-:W-:Y:S01]  /*0290*/  IMAD R76, R3, c[0x0][0x164], R78 ;  /* 0x00005900034c7a24 */ /* 0x000fe200078e024e */
[----:B------:R-:W-:Y:S05]  /*02a0*/  BRA `(.L_x_3) ;  /* 0x0000014000007947 */ /* 0x000fea0003800000 */
.L_x_2:
[----:B------:R-:W0:Y:S01]  /*02b0*/  I2F.U32.RP R4, c[0x0][0x164] ;  /* 0x0000590000047b06 */ /* 0x000e220000209000 */
[----:B------:R-:W-:-:S07]  /*02c0*/  ISETP.NE.U32.AND P2, PT, RZ, c[0x0][0x164], PT ;  /* 0x00005900ff007a0c */ /* 0x000fce0003f45070 */
[----:B0-----:R-:W0:Y:S02]  /*02d0*/  MUFU.RCP R4, R4 ;  /* 0x0000000400047308 */ /* 0x001e240000001000 */
[----:B0-----:R-:W-:-:S06]  /*02e0*/  IADD3 R2, R4, 0xffffffe, RZ ;  /* 0x0ffffffe04027810 */ /* 0x001fcc0007ffe0ff */
[----:B------:R0:W1:Y:S02]  /*02f0*/  F2I.FTZ.U32.TRUNC.NTZ R3, R2 ;  /* 0x0000000200037305 */ /* 0x000064000021f000 */
[----:B0-----:R-:W-:Y:S02]  /*0300*/  MOV R2, RZ ;  /* 0x000000ff00027202 */ /* 0x001fe40000000f00 */
[----:B-1----:R-:W-:-:S05]  /*0310*/  IADD3 R5, RZ, -R3, RZ ;  /* 0x80000003ff057210 */ /* 0x002fca0007ffe0ff */
[----:B------:R-:W-:-:S04]  /*0320*/  IMAD R5, R5, c[0x0][0x164], RZ ;  /* 0x0000590005057a24 */ /* 0x000fc800078e02ff */
[----:B------:R-:W-:-:S06]  /*0330*/  IMAD.HI.U32 R3, R3, R5, R2 ;  /* 0x0000000503037227 */ /* 0x000fcc00078e0002 */
[----:B------:R-:W-:-:S05]  /*0340*/  IMAD.HI.U32 R77, R3, R78, RZ ;  /* 0x0000004e034d7227 */ /* 0x000fca00078e00ff */
[----:B------:R-:W-:-:S05]  /*0350*/  IADD3 R3, -R77, RZ, RZ ;  /* 0x000000ff4d037210 */ /* 0x000fca0007ffe1ff */
[----:B------:R-:W-:-:S05]  /*0360*/  IMAD R3, R3, c[0x0][0x164], R78 ;  /* 0x0000590003037a24 */ /* 0x000fca00078e024e */
[----:B------:R-:W-:-:S13]  /*0370*/  ISETP.GE.U32.AND P0, PT, R3, c[0x0][0x164], PT ;  /* 0x0000590003007a0c */ /* 0x000fda0003f06070 */
[----:B------:R-:W-:Y:S02]  /*0380*/  @P0 IADD3 R3, R3, -c[0x0][0x164], RZ ;  /* 0x8000590003030a10 */ /* 0x000fe40007ffe0ff */
[----:B------:R-:W-:Y:S02]  /*0390*/  @P0 IADD3 R77, R77, 0x1, RZ ;  /* 0x000000014d4d0810 */ /* 0x000fe40007ffe0ff */
[----:B------:R-:W-:-:S13]  /*03a0*/  ISETP.GE.U32.AND P1, PT, R3, c[0x0][0x164], PT ;  /* 0x0000590003007a0c */ /* 0x000fda0003f26070 */
[----:B------:R-:W-:Y:S02]  /*03b0*/  @P1 IADD3 R77, R77, 0x1, RZ ;  /* 0x000000014d4d1810 */ /* 0x000fe40007ffe0ff */
[----:B------:R-:W-:-:S04]  /*03c0*/  @!P2 LOP3.LUT R77, RZ, c[0x0][0x164], RZ, 0x33, !PT ;  /* 0x00005900ff4daa12 */ /* 0x000fc800078e33ff */
[----:B------:R-:W-:-:S05]  /*03d0*/  IADD3 R3, -R77, RZ, RZ ;  /* 0x000000ff4d037210 */ /* 0x000fca0007ffe1ff */
[----:B------:R-:W-:Y:S02]  /*03e0*/  IMAD R76, R3, c[0x0][0x164], R78 ;  /* 0x00005900034c7a24 */ /* 0x000fe400078e024e */
.L_x_3:
[----:B------:R-:W-:Y:S05]  /*03f0*/  BSYNC B0 ;  /* 0x0000000000007941 */ /* 0x000fea0003800000 */
.L_x_1:
[----:B------:R-:W-:Y:S02]  /*0400*/  SHF.R.S32.HI R75, RZ, 0x1f, R77 ;  /* 0x0000001fff4b7819 */ /* 0x000fe4000001144d */
[----:B------:R-:W-:-:S03]  /*0410*/  MOV R2, c[0x0][0x210] ;  /* 0x0000840000027a02 */ /* 0x000fc60000000f00 */
[----:B------:R-:W-:Y:S02]  /*0420*/  IMAD R4, R75, c[0x0][0x210], RZ ;  /* 0x000084004b047a24 */ /* 0x000fe400078e02ff */
[----:B------:R-:W-:-:S04]  /*0430*/  IMAD.WIDE.U32 R2, R77, R2, c[0x0][0x1f0] ;  /* 0x00007c004d027625 */ /* 0x000fc800078e0002 */
[----:B------:R-:W-:-:S05]  /*0440*/  IMAD R5, R77, UR6, R4 ;  /* 0x000000064d057c24 */ /* 0x000fca000f8e0204 */
[----:B------:R-:W-:-:S05]  /*0450*/  IADD3 R3, R3, R5, RZ ;  /* 0x0000000503037210 */ /* 0x000fca0007ffe0ff */
[----:B------:R-:W2:Y:S01]  /*0460*/  LDG.E R2, [R2.64] ;  /* 0x0000001002027981 */ /* 0x000ea2000c1e1900 */
[----:B------:R-:W-:Y:S01]  /*0470*/  BSSY B0, `(.L_x_4) ;  /* 0x0000c30000007945 */ /* 0x000fe20003800000 */
[----:B--2---:R-:W-:-:S04]  /*0480*/  LOP3.LUT R4, R2, 0x1, RZ, 0xc0, !PT ;  /* 0x0000000102047812 */ /* 0x004fc800078ec0ff */
[----:B------:R-:W-:-:S13]  /*0490*/  ISETP.NE.U32.AND P0, PT, R4, 0x1, PT ;  /* 0x000000010400780c */ /* 0x000fda0003f05070 */
[----:B------:R-:W-:Y:S05]  /*04a0*/  @P0 BRA `(.L_x_5) ;  /* 0x0000c2c000000947 */ /* 0x000fea0003800000 */
[----:B------:R-:W-:Y:S02]  /*04b0*/  SHF.R.S32.HI R19, RZ, 0x1f, R76 ;  /* 0x0000001fff137819 */ /* 0x000fe4000001144c */
[----:B------:R-:W-:-:S03]  /*04c0*/  MOV R3, c[0x0][0x2b8] ;  /* 0x0000ae0000037a02 */ /* 0x000fc60000000f00 */
[----:B------:R-:W-:Y:S02]  /*04d0*/  IMAD R5, R19, c[0x0][0x2b8], RZ ;  /* 0x0000ae0013057a24 */ /* 0x000fe400078e02ff */
[----:B------:R-:W-:-:S04]  /*04e0*/  IMAD.WIDE.U32 R2, R76, R3, c[0x0][0x298] ;  /* 0x0000a6004c027625 */ /* 0x000fc800078e0003 */
[----:B------:R-:W-:-:S05]  /*04f0*/  IMAD R5, R76, UR7, R5 ;  /* 0x000000074c057c24 */ /* 0x000fca000f8e0205 */
[----:B------:R-:W-:-:S05]  /*0500*/  IADD3 R3, R3, R5, RZ ;  /* 0x0000000503037210 */ /* 0x000fca0007ffe0ff */
[----:B------:R0:W2:Y:S01]  /*0510*/  LDG.E R74, [R2.64] ;  /* 0x00000010024a7981 */ /* 0x0000a2000c1e1900 */
[----:B------:R-:W-:Y:S01]  /*0520*/  IMAD R7, R19, c[0x0][0x280], RZ ;  /* 0x0000a00013077a24 */ /* 0x000fe200078e02ff */
[----:B------:R-:W-:Y:S01]  /*0530*/  MOV R72, RZ ;  /* 0x000000ff00487202 */ /* 0x000fe20000000f00 */
[----:B------:R-:W-:Y:S01]  /*0540*/  IMAD.WIDE.U32 R28, R76, c[0x0][0x280], RZ ;  /* 0x0000a0004c1c7a25 */ /* 0x000fe200078e00ff */
[----:B------:R-:W-:-:S03]  /*0550*/  MOV R69, RZ ;  /* 0x000000ff00457202 */ /* 0x000fc60000000f00 */
[----:B------:R-:W-:Y:S01]  /*0560*/  IMAD R71, R76, UR10, R7 ;  /* 0x0000000a4c477c24 */ /* 0x000fe2000f8e0207 */
[----:B------:R-:W-:-:S04]  /*0570*/  IADD3 R6, P1, R28, c[0x0][0x260], RZ ;  /* 0x000098001c067a10 */ /* 0x000fc80007f3e0ff */
[----:B------:R-:W-:Y:S02]  /*0580*/  IADD3 R71, R29, R71, RZ ;  /* 0x000000471d477210 */ /* 0x000fe40007ffe0ff */
[----:B------:R-:W-:Y:S02]  /*0590*/  MOV R67, RZ ;  /* 0x000000ff00437202 */ /* 0x000fe40000000f00 */
[----:B------:R-:W-:Y:S02]  /*05a0*/  MOV R68, 0x3f800000 ;  /* 0x3f80000000447802 */ /* 0x000fe40000000f00 */
[----:B------:R-:W-:Y:S02]  /*05b0*/  MOV R60, RZ ;  /* 0x000000ff003c7202 */ /* 0x000fe40000000f00 */
[----:B------:R-:W-:Y:S02]  /*05c0*/  MOV R58, RZ ;  /* 0x000000ff003a7202 */ /* 0x000fe40000000f00 */
[----:B------:R-:W-:Y:S01]  /*05d0*/  MOV R56, RZ ;  /* 0x000000ff00387202 */ /* 0x000fe20000000f00 */
[----:B0-----:R-:W-:-:S02]  /*05e0*/  IMAD R2, R75, c[0x0][0x1a0], RZ ;  /* 0x000068004b027a24 */ /* 0x001fc400078e02ff */
[----:B------:R-:W-:-:S04]  /*05f0*/  IMAD.WIDE.U32 R30, R77, c[0x0][0x1a0], RZ ;  /* 0x000068004d1e7a25 */ /* 0x000fc800078e00ff */
[----:B------:R-:W-:-:S05]  /*0600*/  IMAD R3, R77, UR8, R2 ;  /* 0x000000084d037c24 */ /* 0x000fca000f8e0202 */
[----:B------:R-:W-:Y:S02]  /*0610*/  IADD3 R54, R31, R3, RZ ;  /* 0x000000031f367210 */ /* 0x000fe40007ffe0ff */
[----:B--2---:R-:W-:-:S04]  /*0620*/  SHF.R.S32.HI R73, RZ, 0x1f, R74 ;  /* 0x0000001fff497819 */ /* 0x004fc8000001144a */
[----:B------:R-:W-:-:S13]  /*0630*/  ISETP.GE.AND P0, PT, R73, RZ, PT ;  /* 0x000000ff4900720c */ /* 0x000fda0003f06270 */
[----:B------:R-:W-:Y:S01]  /*0640*/  @P0 IMAD R5, R73, c[0x0][0x248], RZ ;  /* 0x0000920049050a24 */ /* 0x000fe200078e02ff */
[----:B------:R-:W-:-:S03]  /*0650*/  @P0 MOV R9, c[0x0][0x248] ;  /* 0x0000920000090a02 */ /* 0x000fc60000000f00 */
[C---:B------:R-:W-:Y:S02]  /*0660*/  @P0 IMAD R7, R74.reuse, UR11, R5 ;  /* 0x0000000b4a070c24 */ /* 0x040fe4000f8e0205 */
[----:B------:R-:W-:-:S05]  /*0670*/  @P0 IMAD.WIDE.U32 R4, R74, R9, c[0x0][0x228] ;  /* 0x00008a004a040625 */ /* 0x000fca00078e0009 */
[----:B------:R-:W-:Y:S02]  /*0680*/  @P0 IADD3 R5, R5, R7, RZ ;  /* 0x0000000705050210 */ /* 0x000fe40007ffe0ff */
[----:B------:R-:W-:-:S03]  /*0690*/  IADD3.X R7, R71, c[0x0][0x264], RZ, P1, !PT ;  /* 0x0000990047077a10 */ /* 0x000fc60000ffe4ff */
[----:B------:R0:W2:Y:S04]  /*06a0*/  @P0 LDG.E R72, [R4.64+0x10] ;  /* 0x0000101004480981 */ /* 0x0000a8000c1e1900 */
[----:B------:R1:W2:Y:S04]  /*06b0*/  LDG.E R70, [R6.64+0x4] ;  /* 0x0000041006467981 */ /* 0x0002a8000c1e1900 */
[----:B------:R1:W3:Y:S04]  /*06c0*/  LDG.E R66, [R6.64] ;  /* 0x0000001006427981 */ /* 0x0002e8000c1e1900 */
[----:B------:R0:W3:Y:S04]  /*06d0*/  @P0 LDG.E R69, [R4.64+0xc] ;  /* 0x00000c1004450981 */ /* 0x0000e8000c1e1900 */
[----:B------:R1:W4:Y:S04]  /*06e0*/  LDG.E R65, [R6.64+0x8] ;  /* 0x0000081006417981 */ /* 0x000328000c1e1900 */
[----:B------:R0:W4:Y:S04]  /*06f0*/  @P0 LDG.E R67, [R4.64+0x14] ;  /* 0x0000141004430981 */ /* 0x000128000c1e1900 */
[----:B------:R0:W4:Y:S04]  /*0700*/  @P0 LDG.E R68, [R4.64+0x18] ;  /* 0x0000181004440981 */ /* 0x000128000c1e1900 */
[----:B------:R1:W4:Y:S04]  /*0710*/  LDG.E R64, [R6.64+0x18] ;  /* 0x0000181006407981 */ /* 0x000328000c1e1900 */
[----:B------:R1:W4:Y:S04]  /*0720*/  LDG.E R63, [R6.64+0xc] ;  /* 0x00000c10063f7981 */ /* 0x000328000c1e1900 */
[----:B------:R1:W4:Y:S04]  /*0730*/  LDG.E R62, [R6.64+0x10] ;  /* 0x00001010063e7981 */ /* 0x000328000c1e1900 */
[----:B------:R1:W4:Y:S04]  /*0740*/  LDG.E R61, [R6.64+0x14] ;  /* 0x00001410063d7981 */ /* 0x000328000c1e1900 */
[----:B------:R0:W4:Y:S04]  /*0750*/  @P0 LDG.E R60, [R4.64] ;  /* 0x00000010043c0981 */ /* 0x000128000c1e1900 */
[----:B------:R0:W4:Y:S04]  /*0760*/  @P0 LDG.E R58, [R4.64+0x4] ;  /* 0x00000410043a0981 */ /* 0x000128000c1e1900 */
[----:B------:R0:W4:Y:S01]  /*0770*/  @P0 LDG.E R56, [R4.64+0x8] ;  /* 0x0000081004380981 */ /* 0x000122000c1e1900 */
[----:B------:R-:W-:-:S02]  /*0780*/  IADD3 R2, P0, R30, c[0x0][0x180], RZ ;  /* 0x000060001e027a10 */ /* 0x000fc40007f1e0ff */
[----:B------:R-:W-:Y:S02]  /*0790*/  MOV R9, c[0x0][0x2f0] ;  /* 0x0000bc0000097a02 */ /* 0x000fe40000000f00 */
[----:B------:R-:W-:Y:S02]  /*07a0*/  IADD3.X R3, R54, c[0x0][0x184], RZ, P0, !PT ;  /* 0x0000610036037a10 */ /* 0x000fe400007fe4ff */
[----:B-1----:R-:W-:Y:S01]  /*07b0*/  SHF.R.S32.HI R7, RZ, 0x1f, R9 ;  /* 0x0000001fff077819 */ /* 0x002fe20000011409 */
[----:B0-----:R-:W-:Y:S02]  /*07c0*/  IMAD R4, R19, c[0x0][0x2f0], RZ ;  /* 0x0000bc0013047a24 */ /* 0x001fe400078e02ff */
[----:B------:R0:W4:Y:S02]  /*07d0*/  LDG.E R59, [R2.64+0x4] ;  /* 0x00000410023b7981 */ /* 0x000124000c1e1900 */
[----:B------:R-:W-:Y:S02]  /*07e0*/  IMAD R11, R7, R76, R4 ;  /* 0x0000004c070b7224 */ /* 0x000fe400078e0204 */
[----:B------:R0:W4:Y:S01]  /*07f0*/  LDG.E R57, [R2.64] ;  /* 0x0000001002397981 */ /* 0x000122000c1e1900 */
[----:B------:R-:W-:-:S03]  /*0800*/  IMAD.WIDE.U32 R4, R76, R9, c[0x0][0x2d0] ;  /* 0x0000b4004c047625 */ /* 0x000fc600078e0009 */
[----:B------:R0:W4:Y:S02]  /*0810*/  LDG.E R55, [R2.64+0x8] ;  /* 0x0000081002377981 */ /* 0x000124000c1e1900 */
[----:B------:R-:W-:Y:S02]  /*0820*/  IADD3 R11, R5, R11, RZ ;  /* 0x0000000b050b7210 */ /* 0x000fe40007ffe0ff */
[----:B------:R-:W-:-:S05]  /*0830*/  MOV R10, R4 ;  /* 0x00000004000a7202 */ /* 0x000fca0000000f00 */
[----:B------:R3:W4:Y:S01]  /*0840*/  LDG.E R89, [R10.64] ;  /* 0x000000100a597981 */ /* 0x000722000c1e1900 */
[----:B------:R-:W-:Y:S01]  /*0850*/  MOV R13, c[0x0][0x3d0] ;  /* 0x0000f400000d7a02 */ /* 0x000fe20000000f00 */
[----:B------:R-:W-:Y:S02]  /*0860*/  IMAD R6, R75, c[0x0][0x1d8], RZ ;  /* 0x000076004b067a24 */ /* 0x000fe400078e02ff */
[----:B------:R-:W-:Y:S01]  /*0870*/  IMAD R8, R19, c[0x0][0x3d0], RZ ;  /* 0x0000f40013087a24 */ /* 0x000fe200078e02ff */
[----:B------:R-:W-:Y:S01]  /*0880*/  SHF.R.S32.HI R7, RZ, 0x1f, R13 ;  /* 0x0000001fff077819 */ /* 0x000fe2000001140d */
[----:B------:R-:W-:-:S04]  /*0890*/  IMAD.WIDE.U32 R32, R77, c[0x0][0x1d8], RZ ;  /* 0x000076004d207a25 */ /* 0x000fc800078e00ff */
[----:B------:R-:W-:Y:S02]  /*08a0*/  IMAD R53, R77, UR9, R6 ;  /* 0x000000094d357c24 */ /* 0x000fe4000f8e0206 */
[----:B------:R-:W-:Y:S01]  /*08b0*/  IMAD R5, R7, R76, R8 ;  /* 0x0000004c07057224 */ /* 0x000fe200078e0208 */
[----:B------:R-:W-:Y:S01]  /*08c0*/  IADD3 R8, P0, R32, c[0x0][0x1b8], RZ ;  /* 0x00006e0020087a10 */ /* 0x000fe20007f1e0ff */
[----:B------:R-:W-:Y:S01]  /*08d0*/  IMAD.WIDE.U32 R6, R76, R13, c[0x0][0x3b0] ;  /* 0x0000ec004c067625 */ /* 0x000fe200078e000d */
[----:B------:R-:W-:-:S04]  /*08e0*/  IADD3 R53, R33, R53, RZ ;  /* 0x0000003521357210 */ /* 0x000fc80007ffe0ff */
[----:B------:R-:W-:Y:S02]  /*08f0*/  IADD3 R7, R7, R5, RZ ;  /* 0x0000000507077210 */ /* 0x000fe40007ffe0ff */
[----:B------:R-:W-:-:S03]  /*0900*/  IADD3.X R9, R53, c[0x0][0x1bc], RZ, P0, !PT ;  /* 0x00006f0035097a10 */ /* 0x000fc600007fe4ff */
[----:B------:R1:W5:Y:S04]  /*0910*/  LDG.E R5, [R6.64] ;  /* 0x0000001006057981 */ /* 0x000368000c1e1900 */
[----:B------:R1:W5:Y:S04]  /*0920*/  LDG.E R21, [R8.64] ;  /* 0x0000001008157981 */ /* 0x000368000c1e1900 */
[----:B------:R1:W5:Y:S04]  /*0930*/  LDG.E R4, [R6.64+0x4] ;  /* 0x0000041006047981 */ /* 0x000368000c1e1900 */
[----:B0-----:R0:W5:Y:S01]  /*0940*/  LDG.E R2, [R6.64+0x8] ;  /* 0x0000081006027981 */ /* 0x001162000c1e1900 */
[----:B------:R-:W-:Y:S01]  /*0950*/  BSSY B4, `(.L_x_6) ;  /* 0x00005ae000047945 */ /* 0x000fe20003800000 */
[----:B--2---:R-:W-:-:S04]  /*0960*/  FMUL R3, R70, R72 ;  /* 0x0000004846037220 */ /* 0x004fc80000400000 */
[----:B---3--:R-:W-:-:S04]  /*0970*/  FFMA R10, R66, R69, R3 ;  /* 0x00000045420a7223 */ /* 0x008fc80000000003 */
[CC--:B----4-:R-:W-:Y:S01]  /*0980*/  FFMA R10, R65.reuse, R67.reuse, R10 ;  /* 0x00000043410a7223 */ /* 0x0d0fe2000000000a */
[----:B------:R-:W-:Y:S01]  /*0990*/  FMUL R12, R70, R67 ;  /* 0x00000043460c7220 */ /* 0x000fe20000400000 */
[----:B------:R-:W-:Y:S02]  /*09a0*/  FADD R3, R68, R68 ;  /* 0x0000004444037221 */ /* 0x000fe40000000000 */
[----:B------:R-:W-:Y:S01]  /*09b0*/  FADD R10, R10, R10 ;  /* 0x0000000a0a0a7221 */ /* 0x000fe20000000000 */
[CC--:B------:R-:W-:Y:S01]  /*09c0*/  FMUL R11, R65.reuse, R69.reuse ;  /* 0x00000045410b7220 */ /* 0x0c0fe20000400000 */
[----:B-1----:R-:W-:Y:S01]  /*09d0*/  FFMA R9, R65, R72, -R12 ;  /* 0x0000004841097223 */ /* 0x002fe2000000080c */
[-C--:B------:R-:W-:Y:S01]  /*09e0*/  FFMA R3, R3, R68.reuse, -1 ;  /* 0xbf80000003037423 */ /* 0x080fe20000000044 */
[----:B0-----:R-:W-:Y:S01]  /*09f0*/  FMUL R6, R10, R69 ;  /* 0x000000450a067220 */ /* 0x001fe20000400000 */
[-C--:B------:R-:W-:Y:S01]  /*0a00*/  FFMA R11, R66, R67.reuse, -R11 ;  /* 0x00000043420b7223 */ /* 0x080fe2000000080b */
[----:B------:R-:W-:Y:S01]  /*0a10*/  FMUL R9, R9, R68 ;  /* 0x0000004409097220 */ /* 0x000fe20000400000 */
[C---:B------:R-:W-:Y:S01]  /*0a20*/  FMUL R7, R10.reuse, R72 ;  /* 0x000000480a077220 */ /* 0x040fe20000400000 */
[----:B------:R-:W-:Y:S01]  /*0a30*/  FFMA R6, R3, R66, R6 ;  /* 0x0000004203067223 */ /* 0x000fe20000000006 */
[----:B------:R-:W-:Y:S01]  /*0a40*/  FMUL R10, R10, R67 ;  /* 0x000000430a0a7220 */ /* 0x000fe20000400000 */
[----:B------:R-:W-:Y:S01]  /*0a50*/  FMUL R8, R11, R68 ;  /* 0x000000440b087220 */ /* 0x000fe20000400000 */
[----:B------:R-:W-:Y:S01]  /*0a60*/  FFMA R7, R3, R70, R7 ;  /* 0x0000004603077223 */ /* 0x000fe20000000007 */
[----:B------:R-:W-:Y:S01]  /*0a70*/  FFMA R9, R9, 2, R6 ;  /* 0x4000000009097823 */ /* 0x000fe20000000006 */
[----:B------:R-:W-:Y:S01]  /*0a80*/  FMUL R6, R64, R69 ;  /* 0x0000004540067220 */ /* 0x000fe20000400000 */
[-C--:B------:R-:W-:Y:S01]  /*0a90*/  FMUL R13, R66, R72.reuse ;  /* 0x00000048420d7220 */ /* 0x080fe20000400000 */
[----:B------:R-:W-:Y:S01]  /*0aa0*/  FMUL R11, R64, R72 ;  /* 0x00000048400b7220 */ /* 0x000fe20000400000 */
[----:B------:R-:W-:Y:S01]  /*0ab0*/  FFMA R10, R3, R65, R10 ;  /* 0x00000041030a7223 */ /* 0x000fe2000000000a */
[----:B------:R-:W-:Y:S01]  /*0ac0*/  FFMA R7, R8, 2, R7 ;  /* 0x4000000008077823 */ /* 0x000fe20000000007 */
[----:B------:R-:W-:Y:S01]  /*0ad0*/  FMUL R8, R64, R67 ;  /* 0x0000004340087220 */ /* 0x000fe20000400000 */
[-C--:B------:R-:W-:Y:S01]  /*0ae0*/  FFMA R3, R63, R68.reuse, R6 ;  /* 0x000000443f037223 */ /* 0x080fe20000000006 */
[----:B------:R-:W-:Y:S01]  /*0af0*/  FFMA R13, R70, R69, -R13 ;  /* 0x00000045460d7223 */ /* 0x000fe2000000080d */
[CC--:B------:R-:W-:Y:S01]  /*0b00*/  FFMA R6, R62.reuse, R68.reuse, R11 ;  /* 0x000000443e067223 */ /* 0x0c0fe2000000000b */
[C---:B------:R-:W-:Y:S01]  /*0b10*/  FFMA R11, R61.reuse, R68, R8 ;  /* 0x000000443d0b7223 */ /* 0x040fe20000000008 */
[----:B------:R-:W-:Y:S01]  /*0b20*/  FFMA R3, R61, R72, R3 ;  /* 0x000000483d037223 */ /* 0x000fe20000000003 */
[-C--:B------:R-:W-:Y:S01]  /*0b30*/  FMUL R13, R13, R68.reuse ;  /* 0x000000440d0d7220 */ /* 0x080fe20000400000 */
[C---:B------:R-:W-:Y:S01]  /*0b40*/  FFMA R8, R63.reuse, R67, R6 ;  /* 0x000000433f087223 */ /* 0x040fe20000000006 */
[-C--:B------:R-:W-:Y:S01]  /*0b50*/  FMUL R15, R63, R69.reuse ;  /* 0x000000453f0f7220 */ /* 0x080fe20000400000 */
[C---:B------:R-:W-:Y:S01]  /*0b60*/  FFMA R90, R62.reuse, R69, R11 ;  /* 0x000000453e5a7223 */ /* 0x040fe2000000000b */
[----:B------:R-:W-:Y:S01]  /*0b70*/  FFMA R13, R13, 2, R10 ;  /* 0x400000000d0d7823 */ /* 0x000fe2000000000a */
[----:B------:R-:W-:Y:S01]  /*0b80*/  FFMA R6, R62, -R67, R3 ;  /* 0x800000433e067223 */ /* 0x000fe20000000003 */
[----:B------:R-:W-:Y:S01]  /*0b90*/  FFMA R8, R61, -R69, R8 ;  /* 0x800000453d087223 */ /* 0x000fe20000000008 */
[----:B------:R-:W-:Y:S01]  /*0ba0*/  FADD R9, R9, R60 ;  /* 0x0000003c09097221 */ /* 0x000fe20000000000 */
[----:B------:R-:W-:Y:S01]  /*0bb0*/  FADD R7, R7, R58 ;  /* 0x0000003a07077221 */ /* 0x000fe20000000000 */
[----:B------:R-:W-:Y:S01]  /*0bc0*/  FFMA R15, R64, R68, -R15 ;  /* 0x00000044400f7223 */ /* 0x000fe2000000080f */
[----:B------:R-:W-:Y:S01]  /*0bd0*/  FFMA R90, R63, -R72, R90 ;  /* 0x800000483f5a7223 */ /* 0x000fe2000000005a */
[----:B------:R-:W-:Y:S01]  /*0be0*/  FADD R13, R13, R56 ;  /* 0x000000380d0d7221 */ /* 0x000fe20000000000 */
[----:B------:R-:W-:Y:S01]  /*0bf0*/  FMUL R81, R9, -R6 ;  /* 0x8000000609517220 */ /* 0x000fe20000400000 */
[----:B------:R-:W-:Y:S01]  /*0c00*/  FMUL R82, R7, -R8 ;  /* 0x8000000807527220 */ /* 0x000fe20000400000 */
[----:B------:R-:W-:Y:S01]  /*0c10*/  FFMA R52, R62, -R72, R15 ;  /* 0x800000483e347223 */ /* 0x000fe2000000000f */
[----:B------:R-:W-:-:S02]  /*0c20*/  FMUL R80, R13, -R90 ;  /* 0x8000005a0d507220 */ /* 0x000fc40000400000 */
[----:B------:R-:W-:Y:S01]  /*0c30*/  FADD R3, R81, R82 ;  /* 0x0000005251037221 */ /* 0x000fe20000000000 */
[----:B------:R-:W-:-:S03]  /*0c40*/  FFMA R52, R61, -R67, R52 ;  /* 0x800000433d347223 */ /* 0x000fc60000000034 */
[----:B------:R-:W-:Y:S01]  /*0c50*/  FADD R10, R3, R80 ;  /* 0x00000050030a7221 */ /* 0x000fe20000000000 */
[----:B------:R-:W-:-:S03]  /*0c60*/  FADD R3, R52, R52 ;  /* 0x0000003434037221 */ /* 0x000fc60000000000 */
[----:B------:R-:W-:Y:S01]  /*0c70*/  FADD R11, R10, R10 ;  /* 0x0000000a0a0b7221 */ /* 0x000fe20000000000 */
[----:B------:R-:W-:-:S03]  /*0c80*/  FFMA R10, R52, R3, -1 ;  /* 0xbf800000340a7423 */ /* 0x000fc60000000003 */
[-C--:B------:R-:W-:Y:S01]  /*0c90*/  FMUL R12, R8, R11.reuse ;  /* 0x0000000b080c7220 */ /* 0x080fe20000400000 */
[C---:B------:R-:W-:Y:S01]  /*0ca0*/  FMUL R50, R7.reuse, -R90 ;  /* 0x8000005a07327220 */ /* 0x040fe20000400000 */
[C---:B------:R-:W-:Y:S02]  /*0cb0*/  FMUL R51, R7.reuse, -R6 ;  /* 0x8000000607337220 */ /* 0x040fe40000400000 */
[----:B------:R-:W-:Y:S01]  /*0cc0*/  FFMA R15, R7, R10, -R12 ;  /* 0x0000000a070f7223 */ /* 0x000fe2000000080c */
[-C--:B------:R-:W-:Y:S01]  /*0cd0*/  FMUL R12, R6, R11.reuse ;  /* 0x0000000b060c7220 */ /* 0x080fe20000400000 */
[-C--:B------:R-:W-:Y:S01]  /*0ce0*/  FMUL R49, R13, -R8.reuse ;  /* 0x800000080d317220 */ /* 0x080fe20000400000 */
[C---:B------:R-:W-:Y:S01]  /*0cf0*/  FMUL R46, R9.reuse, -R8 ;  /* 0x80000008092e7220 */ /* 0x040fe20000400000 */
[----:B------:R-:W-:Y:S01]  /*0d00*/  FMUL R48, R9, -R90 ;  /* 0x8000005a09307220 */ /* 0x000fe20000400000 */
[----:B------:R-:W-:Y:S01]  /*0d10*/  FMUL R47, R13, -R6 ;  /* 0x800000060d2f7220 */ /* 0x000fe20000400000 */
[----:B------:R-:W-:Y:S01]  /*0d20*/  FMUL R22, R59, -R8 ;  /* 0x800000083b167220 */ /* 0x000fe20000400000 */
[----:B------:R-:W-:Y:S01]  /*0d30*/  FFMA R12, R9, R10, -R12 ;  /* 0x0000000a090c7223 */ /* 0x000fe2000000080c */
[----:B------:R-:W-:Y:S01]  /*0d40*/  FMUL R18, R90, R11 ;  /* 0x0000000b5a127220 */ /* 0x000fe20000400000 */
[----:B------:R-:W-:Y:S01]  /*0d50*/  FADD R3, R49, -R50 ;  /* 0x8000003231037221 */ /* 0x000fe20000000000 */
[----:B------:R-:W-:Y:S01]  /*0d60*/  FADD R9, R51, -R46 ;  /* 0x8000002e33097221 */ /* 0x000fe20000000000 */
[----:B------:R-:W-:Y:S01]  /*0d70*/  FADD R7, R48, -R47 ;  /* 0x8000002f30077221 */ /* 0x000fe20000000000 */
[----:B------:R-:W-:Y:S01]  /*0d80*/  FFMA R22, R57, -R6, R22 ;  /* 0x8000000639167223 */ /* 0x000fe20000000016 */
[----:B------:R-:W-:Y:S01]  /*0d90*/  FFMA R13, R13, R10, -R18 ;  /* 0x0000000a0d0d7223 */ /* 0x000fe20000000812 */
[C---:B------:R-:W-:Y:S01]  /*0da0*/  FMUL R3, R52.reuse, R3 ;  /* 0x0000000334037220 */ /* 0x040fe20000400000 */
[C---:B------:R-:W-:Y:S01]  /*0db0*/  FMUL R20, R52.reuse, R9 ;  /* 0x0000000934147220 */ /* 0x040fe20000400000 */
[----:B------:R-:W-:Y:S01]  /*0dc0*/  FMUL R18, R52, R7 ;  /* 0x0000000734127220 */ /* 0x000fe20000400000 */
[----:B------:R-:W-:Y:S01]  /*0dd0*/  FFMA R22, R55, -R90, R22 ;  /* 0x8000005a37167223 */ /* 0x000fe20000000016 */
[----:B------:R-:W-:Y:S01]  /*0de0*/  FFMA R3, R3, 2, R12 ;  /* 0x4000000003037823 */ /* 0x000fe2000000000c */
[----:B------:R-:W-:Y:S01]  /*0df0*/  FFMA R9, R20, 2, R13 ;  /* 0x4000000014097823 */ /* 0x000fe2000000000d */
[----:B------:R-:W-:Y:S01]  /*0e00*/  FFMA R7, R18, 2, R15 ;  /* 0x4000000012077823 */ /* 0x000fe2000000000f */
[----:B------:R-:W-:Y:S01]  /*0e10*/  FMUL R20, R57, -R8 ;  /* 0x8000000839147220 */ /* 0x000fe20000400000 */
[----:B------:R-:W-:Y:S01]  /*0e20*/  FMUL R12, R59, -R90 ;  /* 0x8000005a3b0c7220 */ /* 0x000fe20000400000 */
[-C--:B------:R-:W-:Y:S01]  /*0e30*/  FMUL R18, R55, -R6.reuse ;  /* 0x8000000637127220 */ /* 0x080fe20000400000 */
[----:B------:R-:W-:Y:S01]  /*0e40*/  FADD R11, R22, R22 ;  /* 0x00000016160b7221 */ /* 0x000fe20000000000 */
[----:B------:R-:W-:Y:S01]  /*0e50*/  ISETP.NE.AND P0, PT, R89, 0x5, PT ;  /* 0x000000055900780c */ /* 0x000fe20003f05270 */
[----:B------:R-:W-:Y:S01]  /*0e60*/  FFMA R17, R59, -R6, -R20 ;  /* 0x800000063b117223 */ /* 0x000fe20000000814 */
[----:B------:R-:W-:Y:S01]  /*0e70*/  FFMA R13, R55, -R8, -R12 ;  /* 0x80000008370d7223 */ /* 0x000fe2000000080c */
[C---:B------:R-:W-:Y:S01]  /*0e80*/  FFMA R15, R57.reuse, -R90, -R18 ;  /* 0x8000005a390f7223 */ /* 0x040fe20000000812 */
[-C--:B------:R-:W-:Y:S01]  /*0e90*/  FMUL R6, R6, R11.reuse ;  /* 0x0000000b06067220 */ /* 0x080fe20000400000 */
[-C--:B------:R-:W-:Y:S01]  /*0ea0*/  FMUL R8, R8, R11.reuse ;  /* 0x0000000b08087220 */ /* 0x080fe20000400000 */
[----:B------:R-:W-:Y:S01]  /*0eb0*/  FMUL R12, R90, R11 ;  /* 0x0000000b5a0c7220 */ /* 0x000fe20000400000 */
[C---:B------:R-:W-:Y:S01]  /*0ec0*/  FMUL R13, R52.reuse, R13 ;  /* 0x0000000d340d7220 */ /* 0x040fe20000400000 */
[-C--:B------:R-:W-:Y:S01]  /*0ed0*/  FFMA R6, R57, R10.reuse, -R6 ;  /* 0x0000000a39067223 */ /* 0x080fe20000000806 */
[-C--:B------:R-:W-:Y:S01]  /*0ee0*/  FFMA R8, R59, R10.reuse, -R8 ;  /* 0x0000000a3b087223 */ /* 0x080fe20000000808 */
[----:B------:R-:W-:Y:S01]  /*0ef0*/  FFMA R12, R55, R10, -R12 ;  /* 0x0000000a370c7223 */ /* 0x000fe2000000080c */
[C---:B------:R-:W-:Y:S01]  /*0f00*/  FMUL R15, R52.reuse, R15 ;  /* 0x0000000f340f7220 */ /* 0x040fe20000400000 */
[----:B------:R-:W-:Y:S01]  /*0f10*/  FMUL R17, R52, R17 ;  /* 0x0000001134117220 */ /* 0x000fe20000400000 */
[----:B------:R-:W-:-:S02]  /*0f20*/  FFMA R6, R13, 2, R6 ;  /* 0x400000000d067823 */ /* 0x000fc40000000006 */
[----:B------:R-:W-:Y:S01]  /*0f30*/  FFMA R8, R15, 2, R8 ;  /* 0x400000000f087823 */ /* 0x000fe20000000008 */
[----:B------:R-:W-:Y:S01]  /*0f40*/  FFMA R12, R17, 2, R12 ;  /* 0x40000000110c7823 */ /* 0x000fe2000000000c */
[----:B------:R-:W-:Y:S02]  /*0f50*/  FADD R6, -R3, R6 ;  /* 0x0000000603067221 */ /* 0x000fe40000000100 */
[----:B------:R-:W-:Y:S01]  /*0f60*/  FADD R7, -R7, R8 ;  /* 0x0000000807077221 */ /* 0x000fe20000000100 */
[----:B------:R-:W-:Y:S01]  /*0f70*/  FADD R9, -R9, R12 ;  /* 0x0000000c09097221 */ /* 0x000fe20000000100 */
[----:B------:R-:W-:Y:S05]  /*0f80*/  @!P0 BRA `(.L_x_7) ;  /* 0x0000012000008947 */ /* 0x000fea0003800000 */
[----:B-----5:R-:W-:Y:S01]  /*0f90*/  FADD R8, R21, c[0x0][0x3e8] ;  /* 0x0000fa0015087621 */ /* 0x020fe20000000000 */
[----:B------:R-:W-:Y:S01]  /*0fa0*/  MOV R3, RZ ;  /* 0x000000ff00037202 */ /* 0x000fe20000000f00 */
[----:B------:R-:W-:Y:S01]  /*0fb0*/  CS2R R86, SRZ ;  /* 0x0000000000567805 */ /* 0x000fe2000001ff00 */
        /* <DEDUP_REMOVED lines=8> */
[----:B------:R-:W-:-:S02]  /*1040*/  MOV R93, RZ ;  /* 0x000000ff005d7202 */ /* 0x000fc40000000f00 */
[----:B------:R-:W-:Y:S02]  /*1050*/  MOV R95, RZ ;  /* 0x000000ff005f7202 */ /* 0x000fe40000000f00 */
[----:B------:R-:W-:Y:S02]  /*1060*/  MOV R97, RZ ;  /* 0x000000ff00617202 */ /* 0x000fe40000000f00 */
[----:B------:R-:W-:Y:S02]  /*1070*/  MOV R38, RZ ;  /* 0x000000ff00267202 */ /* 0x000fe40000000f00 */
[----:B------:R-:W-:Y:S02]  /*1080*/  MOV R40, RZ ;  /* 0x000000ff00287202 */ /* 0x000fe40000000f00 */
[----:B------:R-:W-:Y:S01]  /*1090*/  MOV R105, RZ ;  /* 0x000000ff00697202 */ /* 0x000fe20000000f00 */
[----:B------:R-:W-:Y:S05]  /*10a0*/  BRA `(.L_x_8) ;  /* 0x0000538000007947 */ /* 0x000fea0003800000 */
.L_x_7:
[----:B------:R-:W-:Y:S01]  /*10b0*/  MOV R11, c[0x0][0x398] ;  /* 0x0000e600000b7a02 */ /* 0x000fe20000000f00 */
[----:B------:R-:W-:-:S03]  /*10c0*/  IMAD R19, R19, c[0x0][0x398], RZ ;  /* 0x0000e60013137a24 */ /* 0x000fc600078e02ff */
[----:B------:R-:W-:Y:S01]  /*10d0*/  SHF.R.S32.HI R3, RZ, 0x1f, R11 ;  /* 0x0000001fff037819 */ /* 0x000fe2000001140b */
[----:B------:R-:W-:-:S04]  /*10e0*/  IMAD.WIDE.U32 R10, R76, R11, c[0x0][0x378] ;  /* 0x0000de004c0a7625 */ /* 0x000fc800078e000b */
[----:B------:R-:W-:-:S05]  /*10f0*/  IMAD R3, R3, R76, R19 ;  /* 0x0000004c03037224 */ /* 0x000fca00078e0213 */
[----:B------:R-:W-:-:S05]  /*1100*/  IADD3 R11, R11, R3, RZ ;  /* 0x000000030b0b7210 */ /* 0x000fca0007ffe0ff */
[----:B------:R0:W5:Y:S02]  /*1110*/  LDG.E.64 R34, [R10.64] ;  /* 0x000000100a227981 */ /* 0x000164000c1e1b00 */
[----:B-----5:R-:W1:Y:S01]  /*1120*/  MUFU.RCP R8, R5 ;  /* 0x0000000500087308 */ /* 0x020e620000001000 */
[----:B------:R-:W-:Y:S07]  /*1130*/  BSSY B5, `(.L_x_9) ;  /* 0x000000d000057945 */ /* 0x000fee0003800000 */
[----:B------:R-:W2:Y:S01]  /*1140*/  FCHK P0, R6, R5 ;  /* 0x0000000506007302 */ /* 0x000ea20000000000 */
[----:B-1----:R-:W-:-:S04]  /*1150*/  FFMA R3, -R5, R8, 1 ;  /* 0x3f80000005037423 */ /* 0x002fc80000000108 */
[----:B------:R-:W-:-:S04]  /*1160*/  FFMA R3, R8, R3, R8 ;  /* 0x0000000308037223 */ /* 0x000fc80000000008 */
[----:B------:R-:W-:-:S04]  /*1170*/  FFMA R8, R6, R3, RZ ;  /* 0x0000000306087223 */ /* 0x000fc800000000ff */
[----:B------:R-:W-:-:S04]  /*1180*/  FFMA R12, -R5, R8, R6 ;  /* 0x00000008050c7223 */ /* 0x000fc80000000106 */
[----:B------:R-:W-:Y:S01]  /*1190*/  FFMA R88, R3, R12, R8 ;  /* 0x0000000c03587223 */ /* 0x000fe20000000008 */
[----:B--2---:R-:W-:Y:S05]  /*11a0*/  @!P0 BRA `(.L_x_10) ;  /* 0x0000005000008947 */ /* 0x004fea0003800000 */
[----:B0-----:R-:W-:Y:S02]  /*11b0*/  MOV R25, R6 ;  /* 0x0000000600197202 */ /* 0x001fe40000000f00 */
[----:B------:R-:W-:Y:S02]  /*11c0*/  MOV R26, R5 ;  /* 0x00000005001a7202 */ /* 0x000fe40000000f00 */
[----:B------:R-:W-:Y:S02]  /*11d0*/  MOV R109, 0x11f0 ;  /* 0x000011f0006d7802 */ /* 0x000fe40000000f00 */
[----:B------:R-:W-:Y:S05]  /*11e0*/  CALL.REL.NOINC `($__internal_3_$__cuda_sm3x_div_rn_noftz_f32_slowpath) ;  /* 0x0000bee000007944 */ /* 0x000fea0003c00000 */
[----:B0-----:R-:W-:Y:S02]  /*11f0*/  MOV R88, R25 ;  /* 0x0000001900587202 */ /* 0x001fe40000000f00 */
.L_x_10:
[----:B0-----:R-:W-:Y:S05]  /*1200*/  BSYNC B5 ;  /* 0x0000000000057941 */ /* 0x001fea0003800000 */
.L_x_9:
[----:B------:R-:W0:Y:S01]  /*1210*/  MUFU.RCP R3, R4 ;  /* 0x0000000400037308 */ /* 0x000e220000001000 */
[----:B------:R-:W-:Y:S07]  /*1220*/  BSSY B5, `(.L_x_11) ;  /* 0x000000d000057945 */ /* 0x000fee0003800000 */
[----:B------:R-:W1:Y:S01]  /*1230*/  FCHK P0, R7, R4 ;  /* 0x0000000407007302 */ /* 0x000e620000000000 */
[----:B0-----:R-:W-:-:S04]  /*1240*/  FFMA R8, -R4, R3, 1 ;  /* 0x3f80000004087423 */ /* 0x001fc80000000103 */
[----:B------:R-:W-:-:S04]  /*1250*/  FFMA R8, R3, R8, R3 ;  /* 0x0000000803087223 */ /* 0x000fc80000000003 */
[----:B------:R-:W-:-:S04]  /*1260*/  FFMA R3, R7, R8, RZ ;  /* 0x0000000807037223 */ /* 0x000fc800000000ff */
[----:B------:R-:W-:-:S04]  /*1270*/  FFMA R10, -R4, R3, R7 ;  /* 0x00000003040a7223 */ /* 0x000fc80000000107 */
[----:B------:R-:W-:Y:S01]  /*1280*/  FFMA R83, R8, R10, R3 ;  /* 0x0000000a08537223 */ /* 0x000fe20000000003 */
[----:B-1----:R-:W-:Y:S05]  /*1290*/  @!P0 BRA `(.L_x_12) ;  /* 0x0000005000008947 */ /* 0x002fea0003800000 */
[----:B------:R-:W-:Y:S02]  /*12a0*/  MOV R25, R7 ;  /* 0x0000000700197202 */ /* 0x000fe40000000f00 */
[----:B------:R-:W-:Y:S02]  /*12b0*/  MOV R26, R4 ;  /* 0x00000004001a7202 */ /* 0x000fe40000000f00 */
[----:B------:R-:W-:Y:S02]  /*12c0*/  MOV R109, 0x12e0 ;  /* 0x000012e0006d7802 */ /* 0x000fe40000000f00 */
[----:B------:R-:W-:Y:S05]  /*12d0*/  CALL.REL.NOINC `($__internal_3_$__cuda_sm3x_div_rn_noftz_f32_slowpath) ;  /* 0x0000bdf000007944 */ /* 0x000fea0003c00000 */
[----:B0-----:R-:W-:Y:S02]  /*12e0*/  MOV R83, R25 ;  /* 0x0000001900537202 */ /* 0x001fe40000000f00 */
.L_x_12:
[----:B------:R-:W-:Y:S05]  /*12f0*/  BSYNC B5 ;  /* 0x0000000000057941 */ /* 0x000fea0003800000 */
.L_x_11:
        /* <DEDUP_REMOVED lines=14> */
.L_x_14:
[----:B------:R-:W-:Y:S05]  /*13e0*/  BSYNC B5 ;  /* 0x0000000000057941 */ /* 0x000fea0003800000 */
.L_x_13:
[----:B------:R-:W2:Y:S04]  /*13f0*/  LD.E.64 R18, [R34.64+0xf8] ;  /* 0x0000f81022127980 */ /* 0x000ea8000c101b00 */
[----:B------:R-:W3:Y:S04]  /*1400*/  LD.E R92, [R34.64+0x128] ;  /* 0x00012810225c7980 */ /* 0x000ee8000c101900 */
[----:B------:R0:W5:Y:S04]  /*1410*/  LD.E.64 R36, [R34.64+0x38] ;  /* 0x0000381022247980 */ /* 0x000168000c101b00 */
[----:B------:R0:W5:Y:S04]  /*1420*/  LD.E.64 R86, [R34.64+0xd0] ;  /* 0x0000d01022567980 */ /* 0x000168000c101b00 */
[----:B------:R0:W5:Y:S04]  /*1430*/  LD.E.64 R84, [R34.64+0xc8] ;  /* 0x0000c81022547980 */ /* 0x000168000c101b00 */
[----:B------:R0:W5:Y:S04]  /*1440*/  LD.E.64 R38, [R34.64+0x70] ;  /* 0x0000701022267980 */ /* 0x000168000c101b00 */
[----:B------:R0:W5:Y:S04]  /*1450*/  LD.E.64 R40, [R34.64] ;  /* 0x0000001022287980 */ /* 0x000168000c101b00 */
[----:B--2---:R-:W2:Y:S01]  /*1460*/  LD.E R18, [R18.64] ;  /* 0x0000001012127980 */ /* 0x004ea2000c101900 */
[----:B------:R-:W-:Y:S01]  /*1470*/  FADD R8, R21, c[0x0][0x3e8] ;  /* 0x0000fa0015087621 */ /* 0x000fe20000000000 */
[----:B------:R-:W-:Y:S01]  /*1480*/  BSSY B6, `(.L_x_15) ;  /* 0x000041d000067945 */ /* 0x000fe20003800000 */
[----:B---3--:R-:W-:Y:S01]  /*1490*/  FMUL R14, R92, 0.0010000000474974513054 ;  /* 0x3a83126f5c0e7820 */ /* 0x008fe20000400000 */
[----:B------:R-:W-:Y:S01]  /*14a0*/  CS2R R10, SRZ ;  /* 0x00000000000a7805 */ /* 0x000fe2000001ff00 */
[----:B------:R-:W-:-:S02]  /*14b0*/  MOV R16, 0x1 ;  /* 0x0000000100107802 */ /* 0x000fc40000000f00 */
[----:B------:R-:W-:Y:S01]  /*14c0*/  MOV R12, RZ ;  /* 0x000000ff000c7202 */ /* 0x000fe20000000f00 */
[----:B------:R-:W-:Y:S01]  /*14d0*/  FMUL R14, R14, R14 ;  /* 0x0000000e0e0e7220 */ /* 0x000fe20000400000 */
[----:B------:R-:W-:Y:S01]  /*14e0*/  MOV R13, R8 ;  /* 0x00000008000d7202 */ /* 0x000fe20000000f00 */
[----:B--2---:R0:W-:Y:S04]  /*14f0*/  STL [R1], R18 ;  /* 0x0000001201007387 */ /* 0x0041e80000100800 */
.L_x_124:
[----:B------:R-:W-:-:S04]  /*1500*/  IADD3 R102, R16, -0x1, RZ ;  /* 0xffffffff10667810 */ /* 0x000fc80007ffe0ff */
[----:B0-----:R-:W-:-:S05]  /*1510*/  LEA R104, R102, R1, 0x2 ;  /* 0x0000000166687211 */ /* 0x001fca00078e10ff */
[----:B------:R-:W2:Y:S02]  /*1520*/  LDL R21, [R104] ;  /* 0x0000000068157983 */ /* 0x000ea40000100800 */
[----:B012--5:R-:W-:-:S05]  /*1530*/  IMAD.WIDE R18, R21, 0x10, R84 ;  /* 0x0000001015127825 */ /* 0x027fca00078e0254 */
[----:B------:R-:W2:Y:S01]  /*1540*/  LD.E R24, [R18.64+0x4] ;  /* 0x0000041012187980 */ /* 0x000ea2000c101900 */
[----:B------:R-:W-:-:S03]  /*1550*/  IMAD.WIDE R20, R21, 0x10, R86 ;  /* 0x0000001015147825 */ /* 0x000fc600078e0256 */
[----:B------:R-:W3:Y:S04]  /*1560*/  LD.E R15, [R18.64] ;  /* 0x00000010120f7980 */ /* 0x000ee8000c101900 */
[----:B------:R-:W4:Y:S04]  /*1570*/  LD.E R26, [R18.64+0x8] ;  /* 0x00000810121a7980 */ /* 0x000f28000c101900 */
[----:B------:R-:W4:Y:S04]  /*1580*/  LD.E R17, [R20.64+0x4] ;  /* 0x0000041014117980 */ /* 0x000f28000c101900 */
[----:B------:R-:W4:Y:S04]  /*1590*/  LD.E R22, [R20.64] ;  /* 0x0000001014167980 */ /* 0x000f28000c101900 */
[----:B------:R-:W4:Y:S01]  /*15a0*/  LD.E R23, [R20.64+0x8] ;  /* 0x0000081014177980 */ /* 0x000f22000c101900 */
[----:B------:R-:W-:Y:S01]  /*15b0*/  BSSY B5, `(.L_x_16) ;  /* 0x0000406000057945 */ /* 0x000fe20003800000 */
[----:B------:R-:W-:-:S02]  /*15c0*/  MOV R99, R16 ;  /* 0x0000001000637202 */ /* 0x000fc40000000f00 */
[----:B------:R-:W-:Y:S02]  /*15d0*/  MOV R16, R102 ;  /* 0x0000006600107202 */ /* 0x000fe40000000f00 */
[----:B--2---:R-:W-:Y:S02]  /*15e0*/  FSETP.GEU.AND P1, PT, R83, R24, PT ;  /* 0x000000185300720b */ /* 0x004fe40003f2e000 */
[----:B---3--:R-:W-:Y:S02]  /*15f0*/  FSETP.GEU.AND P0, PT, R88, R15, PT ;  /* 0x0000000f5800720b */ /* 0x008fe40003f0e000 */
[----:B------:R-:W-:Y:S02]  /*1600*/  FSEL R24, R24, R83, !P1 ;  /* 0x0000005318187208 */ /* 0x000fe40004800000 */
[----:B----4-:R-:W-:Y:S02]  /*1610*/  FSETP.GEU.AND P2, PT, R3, R26, PT ;  /* 0x0000001a0300720b */ /* 0x010fe40003f4e000 */
[----:B------:R-:W-:-:S02]  /*1620*/  FSEL R15, R15, R88, !P0 ;  /* 0x000000580f0f7208 */ /* 0x000fc40004000000 */
[----:B------:R-:W-:Y:S02]  /*1630*/  FSETP.GT.AND P1, PT, R24, R17, PT ;  /* 0x000000111800720b */ /* 0x000fe40003f24000 */
[----:B------:R-:W-:Y:S02]  /*1640*/  FSEL R26, R26, R3, !P2 ;  /* 0x000000031a1a7208 */ /* 0x000fe40005000000 */
[----:B------:R-:W-:Y:S02]  /*1650*/  FSETP.GT.AND P0, PT, R15, R22, PT ;  /* 0x000000160f00720b */ /* 0x000fe40003f04000 */
[----:B------:R-:W-:Y:S01]  /*1660*/  FSEL R24, R17, R24, P1 ;  /* 0x0000001811187208 */ /* 0x000fe20000800000 */
[----:B------:R-:W-:Y:S01]  /*1670*/  FFMA R17, R92, 0.0010000000474974513054, R13 ;  /* 0x3a83126f5c117823 */ /* 0x000fe2000000000d */
[----:B------:R-:W-:Y:S02]  /*1680*/  FSETP.GT.AND P1, PT, R26, R23, PT ;  /* 0x000000171a00720b */ /* 0x000fe40003f24000 */
[----:B------:R-:W-:Y:S01]  /*1690*/  FSEL R15, R22, R15, P0 ;  /* 0x0000000f160f7208 */ /* 0x000fe20000000000 */
[----:B------:R-:W-:Y:S01]  /*16a0*/  FADD R24, R83, -R24 ;  /* 0x8000001853187221 */ /* 0x000fe20000000000 */
[----:B------:R-:W-:Y:S01]  /*16b0*/  FSEL R26, R23, R26, P1 ;  /* 0x0000001a171a7208 */ /* 0x000fe20000800000 */
[----:B------:R-:W-:-:S02]  /*16c0*/  FMUL R108, R17, R17 ;  /* 0x00000011116c7220 */ /* 0x000fc40000400000 */
[----:B------:R-:W-:Y:S01]  /*16d0*/  FADD R15, R88, -R15 ;  /* 0x8000000f580f7221 */ /* 0x000fe20000000000 */
[----:B------:R-:W-:Y:S01]  /*16e0*/  FMUL R24, R24, R24 ;  /* 0x0000001818187220 */ /* 0x000fe20000400000 */
[----:B------:R-:W-:-:S03]  /*16f0*/  FADD R26, R3, -R26 ;  /* 0x8000001a031a7221 */ /* 0x000fc60000000000 */
[----:B------:R-:W-:-:S04]  /*1700*/  FFMA R15, R15, R15, R24 ;  /* 0x0000000f0f0f7223 */ /* 0x000fc80000000018 */
[----:B------:R-:W-:-:S05]  /*1710*/  FFMA R15, R26, R26, R15 ;  /* 0x0000001a1a0f7223 */ /* 0x000fca000000000f */
[----:B------:R-:W-:-:S13]  /*1720*/  FSETP.GT.AND P0, PT, R15, R108, PT ;  /* 0x0000006c0f00720b */ /* 0x000fda0003f04000 */
[----:B------:R-:W-:Y:S05]  /*1730*/  @P0 BRA `(.L_x_17) ;  /* 0x00003ed000000947 */ /* 0x000fea0003800000 */
[----:B------:R-:W2:Y:S04]  /*1740*/  LD.E R18, [R18.64+0xc] ;  /* 0x00000c1012127980 */ /* 0x000ea8000c101900 */
[----:B------:R-:W3:Y:S04]  /*1750*/  LD.E R23, [R20.64+0xc] ;  /* 0x00000c1014177980 */ /* 0x000ee8000c101900 */
[----:B------:R-:W4:Y:S01]  /*1760*/  LD.E.U8 R17, [R20.64+0xf] ;  /* 0x00000f1014117980 */ /* 0x000f22000c101100 */
[----:B--2---:R-:W-:Y:S02]  /*1770*/  ISETP.GE.AND P0, PT, R18, RZ, PT ;  /* 0x000000ff1200720c */ /* 0x004fe40003f06270 */
[----:B---3--:R-:W-:-:S02]  /*1780*/  PRMT R15, R23, 0x7770, RZ ;  /* 0x00007770170f7816 */ /* 0x008fc400000000ff */
[----:B------:R-:W-:-:S04]  /*1790*/  PRMT R22, R23, 0x7771, RZ ;  /* 0x0000777117167816 */ /* 0x000fc800000000ff */
[----:B------:R-:W-:Y:S02]  /*17a0*/  PRMT R22, R22, 0x7604, R15 ;  /* 0x0000760416167816 */ /* 0x000fe4000000000f */
[----:B------:R-:W-:Y:S02]  /*17b0*/  PRMT R15, R23, 0x7772, RZ ;  /* 0x00007772170f7816 */ /* 0x000fe400000000ff */
[----:B----4-:R-:W-:Y:S02]  /*17c0*/  SHF.L.U32 R17, R17, 0x18, RZ ;  /* 0x0000001811117819 */ /* 0x010fe400000006ff */
[----:B------:R-:W-:Y:S02]  /*17d0*/  PRMT R22, R15, 0x7054, R22 ;  /* 0x000070540f167816 */ /* 0x000fe40000000016 */
[----:B------:R-:W-:Y:S02]  /*17e0*/  LOP3.LUT R91, R18, 0x7fffffff, RZ, 0xc0, !PT ;  /* 0x7fffffff125b7812 */ /* 0x000fe400078ec0ff */
[----:B------:R-:W-:Y:S01]  /*17f0*/  LOP3.LUT R101, R22, 0x7f000000, R17, 0xf8, !PT ;  /* 0x7f00000016657812 */ /* 0x000fe200078ef811 */
[----:B------:R-:W-:Y:S05]  /*1800*/  @!P0 BRA `(.L_x_18) ;  /* 0x000004a000008947 */ /* 0x000fea0003800000 */
[----:B------:R-:W-:-:S05]  /*1810*/  IMAD.WIDE.U32 R16, R91, 0x10, R84 ;  /* 0x000000105b107825 */ /* 0x000fca00078e0054 */
[----:B------:R-:W2:Y:S01]  /*1820*/  LD.E R15, [R16.64] ;  /* 0x00000010100f7980 */ /* 0x000ea2000c101900 */
[----:B------:R-:W-:-:S03]  /*1830*/  IMAD.WIDE R20, R101, 0x10, R84 ;  /* 0x0000001065147825 */ /* 0x000fc600078e0254 */
[----:B------:R-:W3:Y:S01]  /*1840*/  LD.E R26, [R16.64+0x4] ;  /* 0x00000410101a7980 */ /* 0x000ee2000c101900 */
[----:B------:R-:W-:-:S03]  /*1850*/  IMAD.WIDE.U32 R18, R91, 0x10, R86 ;  /* 0x000000105b127825 */ /* 0x000fc600078e0056 */
[----:B------:R-:W4:Y:S01]  /*1860*/  LD.E R98, [R20.64+0x4] ;  /* 0x0000041014627980 */ /* 0x000f22000c101900 */
[----:B------:R-:W-:-:S03]  /*1870*/  IMAD.WIDE R22, R101, 0x10, R86 ;  /* 0x0000001065167825 */ /* 0x000fc600078e0256 */
[----:B------:R-:W5:Y:S04]  /*1880*/  LD.E R24, [R18.64] ;  /* 0x0000001012187980 */ /* 0x000f68000c101900 */
[----:B------:R-:W5:Y:S04]  /*1890*/  LD.E R94, [R16.64+0x8] ;  /* 0x00000810105e7980 */ /* 0x000f68000c101900 */
[----:B------:R-:W5:Y:S04]  /*18a0*/  LD.E R93, [R20.64] ;  /* 0x00000010145d7980 */ /* 0x000f68000c101900 */
[----:B------:R-:W5:Y:S04]  /*18b0*/  LD.E R25, [R18.64+0x4] ;  /* 0x0000041012197980 */ /* 0x000f68000c101900 */
[----:B------:R-:W5:Y:S04]  /*18c0*/  LD.E R100, [R20.64+0x8] ;  /* 0x0000081014647980 */ /* 0x000f68000c101900 */
[----:B------:R-:W5:Y:S04]  /*18d0*/  LD.E R95, [R22.64+0x4] ;  /* 0x00000410165f7980 */ /* 0x000f68000c101900 */
[----:B------:R-:W5:Y:S04]  /*18e0*/  LD.E R27, [R18.64+0x8] ;  /* 0x00000810121b7980 */ /* 0x000f68000c101900 */
[----:B------:R-:W5:Y:S04]  /*18f0*/  LD.E R96, [R22.64] ;  /* 0x0000001016607980 */ /* 0x000f68000c101900 */
[----:B------:R-:W5:Y:S01]  /*1900*/  LD.E R97, [R22.64+0x8] ;  /* 0x0000081016617980 */ /* 0x000f62000c101900 */
[----:B--2---:R-:W-:-:S04]  /*1910*/  FSETP.GEU.AND P0, PT, R88, R15, PT ;  /* 0x0000000f5800720b */ /* 0x004fc80003f0e000 */
[----:B------:R-:W-:Y:S02]  /*1920*/  FSEL R15, R15, R88, !P0 ;  /* 0x000000580f0f7208 */ /* 0x000fe40004000000 */
[C---:B---3--:R-:W-:Y:S02]  /*1930*/  FSETP.GEU.AND P1, PT, R83.reuse, R26, PT ;  /* 0x0000001a5300720b */ /* 0x048fe40003f2e000 */
[----:B----4-:R-:W-:Y:S02]  /*1940*/  FSETP.GEU.AND P3, PT, R83, R98, PT ;  /* 0x000000625300720b */ /* 0x010fe40003f6e000 */
[-C--:B------:R-:W-:Y:S02]  /*1950*/  FSEL R26, R26, R83.reuse, !P1 ;  /* 0x000000531a1a7208 */ /* 0x080fe40004800000 */
[----:B-----5:R-:W-:Y:S02]  /*1960*/  FSETP.GT.AND P0, PT, R15, R24, PT ;  /* 0x000000180f00720b */ /* 0x020fe40003f04000 */
[----:B------:R-:W-:-:S02]  /*1970*/  FSEL R98, R98, R83, !P3 ;  /* 0x0000005362627208 */ /* 0x000fc40005800000 */
[----:B------:R-:W-:Y:S02]  /*1980*/  FSETP.GEU.AND P1, PT, R3, R94, PT ;  /* 0x0000005e0300720b */ /* 0x000fe40003f2e000 */
[----:B------:R-:W-:Y:S02]  /*1990*/  FSEL R15, R24, R15, P0 ;  /* 0x0000000f180f7208 */ /* 0x000fe40000000000 */
[----:B------:R-:W-:Y:S02]  /*19a0*/  FSETP.GEU.AND P2, PT, R88, R93, PT ;  /* 0x0000005d5800720b */ /* 0x000fe40003f4e000 */
[----:B------:R-:W-:Y:S02]  /*19b0*/  FSEL R94, R94, R3, !P1 ;  /* 0x000000035e5e7208 */ /* 0x000fe40004800000 */
[----:B------:R-:W-:Y:S02]  /*19c0*/  FSETP.GT.AND P0, PT, R26, R25, PT ;  /* 0x000000191a00720b */ /* 0x000fe40003f04000 */
[----:B------:R-:W-:-:S02]  /*19d0*/  FSEL R93, R93, R88, !P2 ;  /* 0x000000585d5d7208 */ /* 0x000fc40005000000 */
[----:B------:R-:W-:Y:S02]  /*19e0*/  FSETP.GEU.AND P3, PT, R3, R100, PT ;  /* 0x000000640300720b */ /* 0x000fe40003f6e000 */
[----:B------:R-:W-:Y:S02]  /*19f0*/  FSEL R26, R25, R26, P0 ;  /* 0x0000001a191a7208 */ /* 0x000fe40000000000 */
[----:B------:R-:W-:Y:S02]  /*1a00*/  FSETP.GT.AND P2, PT, R98, R95, PT ;  /* 0x0000005f6200720b */ /* 0x000fe40003f44000 */
[----:B------:R-:W-:Y:S02]  /*1a10*/  FSEL R100, R100, R3, !P3 ;  /* 0x0000000364647208 */ /* 0x000fe40005800000 */
[----:B------:R-:W-:Y:S02]  /*1a20*/  FSETP.GT.AND P0, PT, R94, R27, PT ;  /* 0x0000001b5e00720b */ /* 0x000fe40003f04000 */
[----:B------:R-:W-:-:S02]  /*1a30*/  FSEL R98, R95, R98, P2 ;  /* 0x000000625f627208 */ /* 0x000fc40001000000 */
[----:B------:R-:W-:Y:S02]  /*1a40*/  FSETP.GT.AND P1, PT, R93, R96, PT ;  /* 0x000000605d00720b */ /* 0x000fe40003f24000 */
[----:B------:R-:W-:Y:S01]  /*1a50*/  FSEL R94, R27, R94, P0 ;  /* 0x0000005e1b5e7208 */ /* 0x000fe20000000000 */
[C---:B------:R-:W-:Y:S01]  /*1a60*/  FADD R26, R83.reuse, -R26 ;  /* 0x8000001a531a7221 */ /* 0x040fe20000000000 */
[----:B------:R-:W-:Y:S01]  /*1a70*/  FSEL R93, R96, R93, P1 ;  /* 0x0000005d605d7208 */ /* 0x000fe20000800000 */
[----:B------:R-:W-:Y:S01]  /*1a80*/  FADD R98, R83, -R98 ;  /* 0x8000006253627221 */ /* 0x000fe20000000000 */
[----:B------:R-:W-:Y:S01]  /*1a90*/  FSETP.GT.AND P0, PT, R100, R97, PT ;  /* 0x000000616400720b */ /* 0x000fe20003f04000 */
[----:B------:R-:W-:Y:S01]  /*1aa0*/  FADD R15, R88, -R15 ;  /* 0x8000000f580f7221 */ /* 0x000fe20000000000 */
[----:B------:R-:W-:Y:S01]  /*1ab0*/  FMUL R26, R26, R26 ;  /* 0x0000001a1a1a7220 */ /* 0x000fe20000400000 */
[----:B------:R-:W-:Y:S01]  /*1ac0*/  FADD R93, R88, -R93 ;  /* 0x8000005d585d7221 */ /* 0x000fe20000000000 */
[----:B------:R-:W-:Y:S01]  /*1ad0*/  FSEL R100, R97, R100, P0 ;  /* 0x0000006461647208 */ /* 0x000fe20000000000 */
[----:B------:R-:W-:Y:S01]  /*1ae0*/  FMUL R98, R98, R98 ;  /* 0x0000006262627220 */ /* 0x000fe20000400000 */
[----:B------:R-:W-:Y:S01]  /*1af0*/  FFMA R15, R15, R15, R26 ;  /* 0x0000000f0f0f7223 */ /* 0x000fe2000000001a */
[----:B------:R-:W-:-:S02]  /*1b00*/  FADD R94, R3, -R94 ;  /* 0x8000005e035e7221 */ /* 0x000fc40000000000 */
[----:B------:R-:W-:Y:S01]  /*1b10*/  FFMA R93, R93, R93, R98 ;  /* 0x0000005d5d5d7223 */ /* 0x000fe20000000062 */
[----:B------:R-:W-:Y:S01]  /*1b20*/  FADD R100, R3, -R100 ;  /* 0x8000006403647221 */ /* 0x000fe20000000000 */
[----:B------:R-:W-:-:S03]  /*1b30*/  FFMA R15, R94, R94, R15 ;  /* 0x0000005e5e0f7223 */ /* 0x000fc6000000000f */
[----:B------:R-:W-:-:S05]  /*1b40*/  FFMA R93, R100, R100, R93 ;  /* 0x00000064645d7223 */ /* 0x000fca000000005d */
[----:B------:R-:W-:-:S13]  /*1b50*/  FSETP.GEU.AND P0, PT, R15, R93, PT ;  /* 0x0000005d0f00720b */ /* 0x000fda0003f0e000 */
[----:B------:R-:W-:Y:S05]  /*1b60*/  @!P0 BRA `(.L_x_19) ;  /* 0x000000a000008947 */ /* 0x000fea0003800000 */
[-C--:B------:R-:W-:Y:S02]  /*1b70*/  FSETP.GEU.AND P0, PT, R15, R108.reuse, PT ;  /* 0x0000006c0f00720b */ /* 0x080fe40003f0e000 */
[----:B------:R-:W-:Y:S02]  /*1b80*/  FSETP.GEU.AND P1, PT, R93, R108, PT ;  /* 0x0000006c5d00720b */ /* 0x000fe40003f2e000 */
[----:B------:R-:W-:-:S09]  /*1b90*/  MOV R16, R102 ;  /* 0x0000006600107202 */ /* 0x000fd20000000f00 */
[----:B------:R0:W-:Y:S01]  /*1ba0*/  @!P0 STL [R104], R91 ;  /* 0x0000005b68008387 */ /* 0x0001e20000100800 */
[----:B------:R-:W-:Y:S01]  /*1bb0*/  @!P0 MOV R16, R99 ;  /* 0x0000006300108202 */ /* 0x000fe20000000f00 */
[----:B------:R-:W-:Y:S05]  /*1bc0*/  @P1 BRA `(.L_x_17) ;  /* 0x00003a4000001947 */ /* 0x000fea0003800000 */
[C---:B------:R-:W-:Y:S02]  /*1bd0*/  LEA R15, R16.reuse, R1, 0x2 ;  /* 0x00000001100f7211 */ /* 0x040fe400078e10ff */
[----:B------:R-:W-:-:S03]  /*1be0*/  IADD3 R16, R16, 0x1, RZ ;  /* 0x0000000110107810 */ /* 0x000fc60007ffe0ff */
[----:B------:R1:W-:Y:S01]  /*1bf0*/  STL [R15], R101 ;  /* 0x000000650f007387 */ /* 0x0003e20000100800 */
[----:B------:R-:W-:Y:S05]  /*1c00*/  BRA `(.L_x_17) ;  /* 0x00003a0000007947 */ /* 0x000fea0003800000 */
.L_x_19:
        /* <DEDUP_REMOVED lines=10> */
.L_x_18:
[----:B------:R-:W-:-:S05]  /*1cb0*/  LEA R19, R91, R91, 0x1 ;  /* 0x0000005b5b137211 */ /* 0x000fca00078e08ff */
[----:B------:R-:W-:-:S05]  /*1cc0*/  IMAD.WIDE R18, R19, 0x4, R38 ;  /* 0x0000000413127825 */ /* 0x000fca00078e0226 */
[----:B------:R-:W2:Y:S04]  /*1cd0*/  LD.E R27, [R18.64] ;  /* 0x00000010121b7980 */ /* 0x000ea8000c101900 */
[----:B------:R-:W3:Y:S04]  /*1ce0*/  LD.E R95, [R18.64+0x4] ;  /* 0x00000410125f7980 */ /* 0x000ee8000c101900 */
[----:B------:R-:W4:Y:S01]  /*1cf0*/  LD.E R105, [R18.64+0x8] ;  /* 0x0000081012697980 */ /* 0x000f22000c101900 */
[----:B--2---:R-:W-:-:S04]  /*1d00*/  IMAD.WIDE R26, R27, 0xc, R40 ;  /* 0x0000000c1b1a7825 */ /* 0x004fc800078e0228 */
[--C-:B---3--:R-:W-:Y:S01]  /*1d10*/  IMAD.WIDE R94, R95, 0xc, R40.reuse ;  /* 0x0000000c5f5e7825 */ /* 0x108fe200078e0228 */
[----:B------:R-:W2:Y:S03]  /*1d20*/  LD.E R107, [R26.64] ;  /* 0x000000101a6b7980 */ /* 0x000ea6000c101900 */
[----:B----4-:R-:W-:Y:S01]  /*1d30*/  IMAD.WIDE R104, R105, 0xc, R40 ;  /* 0x0000000c69687825 */ /* 0x010fe200078e0228 */
[----:B------:R-:W3:Y:S04]  /*1d40*/  LD.E R110, [R26.64+0x8] ;  /* 0x000008101a6e7980 */ /* 0x000ee8000c101900 */
[----:B------:R-:W2:Y:S04]  /*1d50*/  LD.E R100, [R94.64] ;  /* 0x000000105e647980 */ /* 0x000ea8000c101900 */
[----:B------:R-:W3:Y:S04]  /*1d60*/  LD.E R101, [R104.64+0x8] ;  /* 0x0000081068657980 */ /* 0x000ee8000c101900 */
[----:B------:R-:W4:Y:S04]  /*1d70*/  LD.E R108, [R26.64+0x4] ;  /* 0x000004101a6c7980 */ /* 0x000f28000c101900 */
[----:B------:R-:W5:Y:S04]  /*1d80*/  LD.E R102, [R94.64+0x8] ;  /* 0x000008105e667980 */ /* 0x000f68000c101900 */
[----:B------:R-:W4:Y:S04]  /*1d90*/  LD.E R97, [R104.64] ;  /* 0x0000001068617980 */ /* 0x000f28000c101900 */
[----:B------:R-:W4:Y:S04]  /*1da0*/  LD.E R98, [R104.64+0x4] ;  /* 0x0000041068627980 */ /* 0x000f28000c101900 */
[----:B------:R-:W4:Y:S01]  /*1db0*/  LD.E R99, [R94.64+0x4] ;  /* 0x000004105e637980 */ /* 0x000f22000c101900 */
[----:B------:R-:W-:Y:S01]  /*1dc0*/  BSSY B2, `(.L_x_20) ;  /* 0x0000029000027945 */ /* 0x000fe20003800000 */
[----:B--2---:R-:W-:Y:S01]  /*1dd0*/  FADD R20, R100, -R107 ;  /* 0x8000006b64147221 */ /* 0x004fe20000000000 */
[----:B---3--:R-:W-:-:S04]  /*1de0*/  FADD R23, -R110, R101 ;  /* 0x000000656e177221 */ /* 0x008fc80000000100 */
[----:B------:R-:W-:Y:S01]  /*1df0*/  FMUL R15, R20, R23 ;  /* 0x00000017140f7220 */ /* 0x000fe20000400000 */
[----:B-----5:R-:W-:Y:S01]  /*1e00*/  FADD R24, R102, -R110 ;  /* 0x8000006e66187221 */ /* 0x020fe20000000000 */
[----:B----4-:R-:W-:Y:S01]  /*1e10*/  FADD R22, -R107, R97 ;  /* 0x000000616b167221 */ /* 0x010fe20000000100 */
[----:B------:R-:W-:-:S03]  /*1e20*/  FADD R21, -R108, R98 ;  /* 0x000000626c157221 */ /* 0x000fc60000000100 */
[CC--:B------:R-:W-:Y:S01]  /*1e30*/  FFMA R15, R24.reuse, R22.reuse, -R15 ;  /* 0x00000016180f7223 */ /* 0x0c0fe2000000080f */
[----:B------:R-:W-:Y:S01]  /*1e40*/  FADD R19, R99, -R108 ;  /* 0x8000006c63137221 */ /* 0x000fe20000000000 */
[----:B------:R-:W-:Y:S02]  /*1e50*/  FMUL R18, R24, R21 ;  /* 0x0000001518127220 */ /* 0x000fe40000400000 */
[----:B------:R-:W-:Y:S01]  /*1e60*/  FMUL R26, R15, R15 ;  /* 0x0000000f0f1a7220 */ /* 0x000fe20000400000 */
[C---:B------:R-:W-:Y:S01]  /*1e70*/  FMUL R25, R19.reuse, R22 ;  /* 0x0000001613197220 */ /* 0x040fe20000400000 */
[----:B------:R-:W-:-:S03]  /*1e80*/  FFMA R17, R19, R23, -R18 ;  /* 0x0000001713117223 */ /* 0x000fc60000000812 */
[----:B------:R-:W-:Y:S01]  /*1e90*/  FFMA R18, R20, R21, -R25 ;  /* 0x0000001514127223 */ /* 0x000fe20000000819 */
[----:B------:R-:W-:-:S04]  /*1ea0*/  FFMA R25, R17, R17, R26 ;  /* 0x0000001111197223 */ /* 0x000fc8000000001a */
[----:B------:R-:W-:Y:S01]  /*1eb0*/  FFMA R93, R18, R18, R25 ;  /* 0x00000012125d7223 */ /* 0x000fe20000000019 */
[----:B------:R-:W-:-:S04]  /*1ec0*/  FADD R26, -R99, R98 ;  /* 0x00000062631a7221 */ /* 0x000fc80000000100 */
[----:B------:R-:W-:Y:S01]  /*1ed0*/  IADD3 R94, R93, -0xd000000, RZ ;  /* 0xf30000005d5e7810 */ /* 0x000fe20007ffe0ff */
[----:B------:R-:W-:Y:S01]  /*1ee0*/  FADD R25, -R100, R97 ;  /* 0x0000006164197221 */ /* 0x000fe20000000100 */
[----:B------:R-:W-:Y:S02]  /*1ef0*/  FMUL R26, R26, R26 ;  /* 0x0000001a1a1a7220 */ /* 0x000fe40000400000 */
[----:B------:R-:W-:Y:S01]  /*1f00*/  ISETP.GT.U32.AND P0, PT, R94, 0x727fffff, PT ;  /* 0x727fffff5e00780c */ /* 0x000fe20003f04070 */
[----:B------:R0:W1:Y:S01]  /*1f10*/  MUFU.RSQ R96, R93 ;  /* 0x0000005d00607308 */ /* 0x0000620000001400 */
[----:B------:R-:W-:Y:S01]  /*1f20*/  FFMA R26, R25, R25, R26 ;  /* 0x00000019191a7223 */ /* 0x000fe2000000001a */
[----:B------:R-:W-:Y:S01]  /*1f30*/  FMUL R27, R19, R19 ;  /* 0x00000013131b7220 */ /* 0x000fe20000400000 */
[----:B------:R-:W-:Y:S01]  /*1f40*/  FMUL R25, R21, R21 ;  /* 0x0000001515197220 */ /* 0x000fe20000400000 */
[----:B------:R-:W-:Y:S02]  /*1f50*/  FADD R105, -R102, R101 ;  /* 0x0000006566697221 */ /* 0x000fe40000000100 */
[----:B------:R-:W-:Y:S01]  /*1f60*/  FFMA R27, R20, R20, R27 ;  /* 0x00000014141b7223 */ /* 0x000fe2000000001b */
[----:B------:R-:W-:Y:S01]  /*1f70*/  FFMA R104, R22, R22, R25 ;  /* 0x0000001616687223 */ /* 0x000fe20000000019 */
[----:B------:R-:W-:-:S02]  /*1f80*/  FFMA R105, R105, R105, R26 ;  /* 0x0000006969697223 */ /* 0x000fc4000000001a */
[----:B------:R-:W-:Y:S01]  /*1f90*/  FFMA R103, R24, R24, R27 ;  /* 0x0000001818677223 */ /* 0x000fe2000000001b */
[----:B------:R-:W-:Y:S01]  /*1fa0*/  FFMA R104, R23, R23, R104 ;  /* 0x0000001717687223 */ /* 0x000fe20000000068 */
[----:B------:R-:W-:Y:S05]  /*1fb0*/  @!P0 BRA `(.L_x_21) ;  /* 0x0000005000008947 */ /* 0x000fea0003800000 */
[----:B0-----:R-:W-:Y:S02]  /*1fc0*/  MOV R25, R93 ;  /* 0x0000005d00197202 */ /* 0x001fe40000000f00 */
[----:B------:R-:W-:Y:S02]  /*1fd0*/  MOV R111, 0x1ff0 ;  /* 0x00001ff0006f7802 */ /* 0x000fe40000000f00 */
[----:B-1----:R-:W-:Y:S05]  /*1fe0*/  CALL.REL.NOINC `($__internal_2_$__cuda_sm20_sqrt_rn_f32_slowpath) ;  /* 0x0000af7000007944 */ /* 0x002fea0003c00000 */
[----:B------:R-:W-:Y:S01]  /*1ff0*/  MOV R94, R25 ;  /* 0x00000019005e7202 */ /* 0x000fe20000000f00 */
[----:B------:R-:W-:Y:S05]  /*2000*/  BRA `(.L_x_22) ;  /* 0x0000004000007947 */ /* 0x000fea0003800000 */
.L_x_21:
[----:B01----:R-:W-:Y:S01]  /*2010*/  FMUL.FTZ R94, R93, R96 ;  /* 0x000000605d5e7220 */ /* 0x003fe20000410000 */
[----:B------:R-:W-:-:S03]  /*2020*/  FMUL.FTZ R26, R96, 0.5 ;  /* 0x3f000000601a7820 */ /* 0x000fc60000410000 */
[----:B------:R-:W-:-:S04]  /*2030*/  FFMA R25, -R94, R94, R93 ;  /* 0x0000005e5e197223 */ /* 0x000fc8000000015d */
[----:B------:R-:W-:Y:S02]  /*2040*/  FFMA R94, R25, R26, R94 ;  /* 0x0000001a195e7223 */ /* 0x000fe4000000005e */
.L_x_22:
[----:B------:R-:W-:Y:S05]  /*2050*/  BSYNC B2 ;  /* 0x0000000000027941 */ /* 0x000fea0003800000 */
.L_x_20:
[----:B------:R-:W-:Y:S01]  /*2060*/  FADD R26, R103, R104 ;  /* 0x00000068671a7221 */ /* 0x000fe20000000000 */
[----:B------:R-:W-:Y:S03]  /*2070*/  BSSY B7, `(.L_x_23) ;  /* 0x000000e000077945 */ /* 0x000fe60003800000 */
[----:B------:R-:W-:-:S04]  /*2080*/  FADD R93, R105, R26 ;  /* 0x0000001a695d7221 */ /* 0x000fc80000000000 */
[----:B------:R-:W0:Y:S08]  /*2090*/  MUFU.RCP R25, R93 ;  /* 0x0000005d00197308 */ /* 0x000e300000001000 */
        /* <DEDUP_REMOVED lines=11> */
.L_x_24:
[----:B------:R-:W-:Y:S05]  /*2150*/  BSYNC B7 ;  /* 0x0000000000077941 */ /* 0x000fea0003800000 */
.L_x_23:
[----:B0-----:R-:W-:-:S13]  /*2160*/  FSETP.GEU.AND P0, PT, R25, 9.9999999747524270788e-07, PT ;  /* 0x358637bd1900780b */ /* 0x001fda0003f0e000 */
[----:B------:R-:W-:Y:S05]  /*2170*/  @!P0 BRA `(.L_x_17) ;  /* 0x0000349000008947 */ /* 0x000fea0003800000 */
[----:B------:R-:W-:Y:S01]  /*2180*/  FADD R26, R83, -R108 ;  /* 0x8000006c531a7221 */ /* 0x000fe20000000000 */
[----:B------:R-:W-:Y:S01]  /*2190*/  FADD R25, R88, -R107 ;  /* 0x8000006b58197221 */ /* 0x000fe20000000000 */
[----:B------:R-:W-:Y:S01]  /*21a0*/  FADD R96, R3, -R110 ;  /* 0x8000006e03607221 */ /* 0x000fe20000000000 */
[----:B------:R-:W-:Y:S01]  /*21b0*/  BSSY B7, `(.L_x_25) ;  /* 0x0000086000077945 */ /* 0x000fe20003800000 */
[-C--:B------:R-:W-:Y:S01]  /*21c0*/  FMUL R93, R21, R26.reuse ;  /* 0x0000001a155d7220 */ /* 0x080fe20000400000 */
[----:B------:R-:W-:-:S03]  /*21d0*/  FMUL R27, R19, R26 ;  /* 0x0000001a131b7220 */ /* 0x000fc60000400000 */
[-C--:B------:R-:W-:Y:S01]  /*21e0*/  FFMA R26, R22, R25.reuse, R93 ;  /* 0x00000019161a7223 */ /* 0x080fe2000000005d */
[----:B------:R-:W-:Y:S01]  /*21f0*/  FFMA R25, R20, R25, R27 ;  /* 0x0000001914197223 */ /* 0x000fe2000000001b */
[----:B------:R-:W-:Y:S02]  /*2200*/  MOV R93, RZ ;  /* 0x000000ff005d7202 */ /* 0x000fe40000000f00 */
[-C--:B------:R-:W-:Y:S01]  /*2210*/  FFMA R26, R23, R96.reuse, R26 ;  /* 0x00000060171a7223 */ /* 0x080fe2000000001a */
[----:B------:R-:W-:Y:S01]  /*2220*/  FFMA R25, R24, R96, R25 ;  /* 0x0000006018197223 */ /* 0x000fe20000000019 */
[----:B------:R-:W-:-:S03]  /*2230*/  MOV R27, 0x3f800000 ;  /* 0x3f800000001b7802 */ /* 0x000fc60000000f00 */
[----:B------:R-:W-:Y:S02]  /*2240*/  FSETP.GTU.AND P0, PT, R26, RZ, PT ;  /* 0x000000ff1a00720b */ /* 0x000fe40003f0c000 */
[----:B------:R-:W-:-:S13]  /*2250*/  FSETP.LE.AND P1, PT, R25, RZ, PT ;  /* 0x000000ff1900720b */ /* 0x000fda0003f23000 */
[----:B------:R-:W-:Y:S05]  /*2260*/  @!P0 BRA P1, `(.L_x_26) ;  /* 0x000007a000008947 */ /* 0x000fea0000800000 */
[----:B------:R-:W-:Y:S01]  /*2270*/  FADD R96, R83, -R99 ;  /* 0x8000006353607221 */ /* 0x000fe20000000000 */
[----:B------:R-:W-:-:S03]  /*2280*/  FADD R27, R88, -R100 ;  /* 0x80000064581b7221 */ /* 0x000fc60000000000 */
[-C--:B------:R-:W-:Y:S01]  /*2290*/  FMUL R93, R19, R96.reuse ;  /* 0x00000060135d7220 */ /* 0x080fe20000400000 */
[----:B------:R-:W-:Y:S01]  /*22a0*/  FMUL R95, R21, R96 ;  /* 0x00000060155f7220 */ /* 0x000fe20000400000 */
[----:B------:R-:W-:Y:S02]  /*22b0*/  FADD R96, R3, -R102 ;  /* 0x8000006603607221 */ /* 0x000fe40000000000 */
[-C--:B------:R-:W-:Y:S01]  /*22c0*/  FFMA R93, R20, R27.reuse, R93 ;  /* 0x0000001b145d7223 */ /* 0x080fe2000000005d */
[----:B------:R-:W-:Y:S01]  /*22d0*/  FFMA R112, R22, R27, R95 ;  /* 0x0000001b16707223 */ /* 0x000fe2000000005f */
[----:B------:R-:W-:Y:S02]  /*22e0*/  MOV R27, RZ ;  /* 0x000000ff001b7202 */ /* 0x000fe40000000f00 */
[-C--:B------:R-:W-:Y:S01]  /*22f0*/  FFMA R116, R24, R96.reuse, R93 ;  /* 0x0000006018747223 */ /* 0x080fe2000000005d */
[----:B------:R-:W-:Y:S01]  /*2300*/  FFMA R109, R23, R96, R112 ;  /* 0x00000060176d7223 */ /* 0x000fe20000000070 */
[----:B------:R-:W-:-:S03]  /*2310*/  MOV R93, 0x3f800000 ;  /* 0x3f800000005d7802 */ /* 0x000fc60000000f00 */
[----:B------:R-:W-:Y:S02]  /*2320*/  FSETP.GE.AND P1, PT, R116, RZ, PT ;  /* 0x000000ff7400720b */ /* 0x000fe40003f26000 */
[----:B------:R-:W-:-:S13]  /*2330*/  FSETP.GTU.AND P0, PT, R109, R116, PT ;  /* 0x000000746d00720b */ /* 0x000fda0003f0c000 */
[----:B------:R-:W-:Y:S05]  /*2340*/  @!P0 BRA P1, `(.L_x_26) ;  /* 0x000006c000008947 */ /* 0x000fea0000800000 */
[----:B------:R-:W-:Y:S01]  /*2350*/  FMUL R96, R26, R116 ;  /* 0x000000741a607220 */ /* 0x000fe20000400000 */
[----:B------:R-:W-:-:S03]  /*2360*/  FSETP.LE.AND P1, PT, R116, RZ, PT ;  /* 0x000000ff7400720b */ /* 0x000fc60003f23000 */
[----:B------:R-:W-:-:S05]  /*2370*/  FFMA R96, R25, R109, -R96 ;  /* 0x0000006d19607223 */ /* 0x000fca0000000860 */
[----:B------:R-:W-:-:S04]  /*2380*/  FSETP.GTU.AND P0, PT, R96, RZ, PT ;  /* 0x000000ff6000720b */ /* 0x000fc80003f0c000 */
[----:B------:R-:W-:-:S13]  /*2390*/  FSETP.GE.AND P0, PT, R25, RZ, !P0 ;  /* 0x000000ff1900720b */ /* 0x000fda0004706000 */
[----:B------:R-:W-:Y:S05]  /*23a0*/  @P0 BRA P1, `(.L_x_27) ;  /* 0x0000056000000947 */ /* 0x000fea0000800000 */
        /* <DEDUP_REMOVED lines=10> */
[----:B------:R-:W-:-:S04]  /*2450*/  MOV R93, RZ ;  /* 0x000000ff005d7202 */ /* 0x000fc80000000f00 */
[----:B------:R-:W-:Y:S02]  /*2460*/  FSETP.GTU.AND P0, PT, R118, R95, PT ;  /* 0x0000005f7600720b */ /* 0x000fe40003f0c000 */
[----:B------:R-:W-:-:S13]  /*2470*/  FSETP.GE.AND P1, PT, R95, RZ, PT ;  /* 0x000000ff5f00720b */ /* 0x000fda0003f26000 */
[----:B------:R-:W-:Y:S05]  /*2480*/  @!P0 BRA P1, `(.L_x_26) ;  /* 0x0000058000008947 */ /* 0x000fea0000800000 */
[----:B------:R-:W-:Y:S01]  /*2490*/  FMUL R25, R25, R95 ;  /* 0x0000005f19197220 */ /* 0x000fe20000400000 */
[----:B------:R-:W-:-:S03]  /*24a0*/  FSETP.LE.AND P1, PT, R95, RZ, PT ;  /* 0x000000ff5f00720b */ /* 0x000fc60003f23000 */
[----:B------:R-:W-:-:S05]  /*24b0*/  FFMA R120, R26, R118, -R25 ;  /* 0x000000761a787223 */ /* 0x000fca0000000819 */
[----:B------:R-:W-:-:S04]  /*24c0*/  FSETP.GTU.AND P0, PT, R120, RZ, PT ;  /* 0x000000ff7800720b */ /* 0x000fc80003f0c000 */
[----:B------:R-:W-:-:S13]  /*24d0*/  FSETP.GE.AND P0, PT, R26, RZ, !P0 ;  /* 0x000000ff1a00720b */ /* 0x000fda0004706000 */
[----:B------:R-:W-:Y:S05]  /*24e0*/  @P0 BRA P1, `(.L_x_28) ;  /* 0x000002f000000947 */ /* 0x000fea0000800000 */
[----:B------:R-:W-:Y:S01]  /*24f0*/  FMUL R25, R109, R118 ;  /* 0x000000766d197220 */ /* 0x000fe20000400000 */
[----:B------:R-:W-:-:S03]  /*2500*/  FADD R118, R118, -R95 ;  /* 0x8000005f76767221 */ /* 0x000fc60000000000 */
[C---:B------:R-:W-:Y:S01]  /*2510*/  FFMA R27, R116.reuse, R95, -R25 ;  /* 0x0000005f741b7223 */ /* 0x040fe20000000819 */
[----:B------:R-:W-:Y:S01]  /*2520*/  FADD R25, -R116, R109 ;  /* 0x0000006d74197221 */ /* 0x000fe20000000100 */
[----:B------:R-:W-:-:S03]  /*2530*/  FSETP.GE.AND P1, PT, R118, RZ, PT ;  /* 0x000000ff7600720b */ /* 0x000fc60003f26000 */
[----:B------:R-:W-:-:S04]  /*2540*/  FSETP.GTU.AND P0, PT, R27, RZ, PT ;  /* 0x000000ff1b00720b */ /* 0x000fc80003f0c000 */
[----:B------:R-:W-:-:S13]  /*2550*/  FSETP.GE.AND P0, PT, R25, RZ, !P0 ;  /* 0x000000ff1900720b */ /* 0x000fda0004706000 */
[----:B------:R-:W-:Y:S05]  /*2560*/  @P0 BRA P1, `(.L_x_29) ;  /* 0x0000014000000947 */ /* 0x000fea0000800000 */
[----:B------:R-:W-:Y:S01]  /*2570*/  FADD R25, R120, R27 ;  /* 0x0000001b78197221 */ /* 0x000fe20000000000 */
[----:B------:R-:W-:Y:S03]  /*2580*/  BSSY B3, `(.L_x_30) ;  /* 0x000000e000037945 */ /* 0x000fe60003800000 */
[----:B------:R-:W-:-:S05]  /*2590*/  FADD R26, R96, R25 ;  /* 0x00000019601a7221 */ /* 0x000fca0000000000 */
[----:B------:R-:W-:-:S04]  /*25a0*/  IADD3 R25, R26, 0x1800000, RZ ;  /* 0x018000001a197810 */ /* 0x000fc80007ffe0ff */
[----:B------:R-:W-:-:S04]  /*25b0*/  LOP3.LUT R25, R25, 0x7f800000, RZ, 0xc0, !PT ;  /* 0x7f80000019197812 */ /* 0x000fc800078ec0ff */
[----:B------:R-:W-:-:S13]  /*25c0*/  ISETP.GT.U32.AND P0, PT, R25, 0x1ffffff, PT ;  /* 0x01ffffff1900780c */ /* 0x000fda0003f04070 */
[----:B------:R-:W-:Y:S05]  /*25d0*/  @P0 BRA `(.L_x_31) ;  /* 0x0000004000000947 */ /* 0x000fea0003800000 */
[----:B------:R-:W-:Y:S02]  /*25e0*/  MOV R111, 0x2600 ;  /* 0x00002600006f7802 */ /* 0x000fe40000000f00 */
[----:B------:R-:W-:Y:S05]  /*25f0*/  CALL.REL.NOINC `($__internal_1_$__cuda_sm20_rcp_rn_f32_slowpath) ;  /* 0x0000a60000007944 */ /* 0x000fea0003c00000 */
[----:B------:R-:W-:Y:S01]  /*2600*/  MOV R27, R25 ;  /* 0x00000019001b7202 */ /* 0x000fe20000000f00 */
[----:B------:R-:W-:Y:S05]  /*2610*/  BRA `(.L_x_32) ;  /* 0x0000004000007947 */ /* 0x000fea0003800000 */
.L_x_31:
[----:B------:R-:W0:Y:S02]  /*2620*/  MUFU.RCP R27, R26 ;  /* 0x0000001a001b7308 */ /* 0x000e240000001000 */
[----:B0-----:R-:W-:-:S04]  /*2630*/  FFMA R25, R26, R27, -1 ;  /* 0xbf8000001a197423 */ /* 0x001fc8000000001b */
[----:B------:R-:W-:-:S04]  /*2640*/  FADD.FTZ R26, -R25, -RZ ;  /* 0x800000ff191a7221 */ /* 0x000fc80000010100 */
[----:B------:R-:W-:Y:S02]  /*2650*/  FFMA R27, R27, R26, R27 ;  /* 0x0000001a1b1b7223 */ /* 0x000fe4000000001b */
.L_x_32:
[----:B------:R-:W-:Y:S05]  /*2660*/  BSYNC B3 ;  /* 0x0000000000037941 */ /* 0x000fea0003800000 */
.L_x_30:
[----:B------:R-:W-:-:S04]  /*2670*/  FMUL R93, R120, R27 ;  /* 0x0000001b785d7220 */ /* 0x000fc80000400000 */
[----:B------:R-:W-:-:S04]  /*2680*/  FADD R25, -R93, 1 ;  /* 0x3f8000005d197421 */ /* 0x000fc80000000100 */
[----:B------:R-:W-:Y:S01]  /*2690*/  FFMA R27, -R96, R27, R25 ;  /* 0x0000001b601b7223 */ /* 0x000fe20000000119 */
[----:B------:R-:W-:Y:S05]  /*26a0*/  BRA `(.L_x_26) ;  /* 0x0000036000007947 */ /* 0x000fea0003800000 */
.L_x_29:
[----:B------:R-:W-:Y:S01]  /*26b0*/  FADD R118, R25, R118 ;  /* 0x0000007619767221 */ /* 0x000fe20000000000 */
[----:B------:R-:W-:Y:S03]  /*26c0*/  BSSY B8, `(.L_x_33) ;  /* 0x000000d000087945 */ /* 0x000fe60003800000 */
        /* <DEDUP_REMOVED lines=9> */
[----:B------:R-:W-:Y:S02]  /*2760*/  MOV R109, 0x2780 ;  /* 0x00002780006d7802 */ /* 0x000fe40000000f00 */
[----:B------:R-:W-:Y:S05]  /*2770*/  CALL.REL.NOINC `($__internal_3_$__cuda_sm3x_div_rn_noftz_f32_slowpath) ;  /* 0x0000a95000007944 */ /* 0x000fea0003c00000 */
[----:B0-----:R-:W-:Y:S02]  /*2780*/  MOV R27, R25 ;  /* 0x00000019001b7202 */ /* 0x001fe40000000f00 */
.L_x_34:
[----:B------:R-:W-:Y:S05]  /*2790*/  BSYNC B8 ;  /* 0x0000000000087941 */ /* 0x000fea0003800000 */
.L_x_33:
[----:B------:R-:W-:-:S04]  /*27a0*/  FADD R93, -R27, 1 ;  /* 0x3f8000001b5d7421 */ /* 0x000fc80000000100 */
[----:B------:R-:W-:-:S04]  /*27b0*/  FADD R26, -R93, 1 ;  /* 0x3f8000005d1a7421 */ /* 0x000fc80000000100 */
[----:B------:R-:W-:Y:S01]  /*27c0*/  FADD R27, R26, -R27 ;  /* 0x8000001b1a1b7221 */ /* 0x000fe20000000000 */
[----:B------:R-:W-:Y:S05]  /*27d0*/  BRA `(.L_x_26) ;  /* 0x0000023000007947 */ /* 0x000fea0003800000 */
.L_x_28:
[----:B------:R-:W-:Y:S01]  /*27e0*/  FADD R95, R26, -R95 ;  /* 0x8000005f1a5f7221 */ /* 0x000fe20000000000 */
[----:B------:R-:W-:Y:S01]  /*27f0*/  BSSY B8, `(.L_x_35) ;  /* 0x000000f000087945 */ /* 0x000fe20003800000 */
[----:B------:R-:W-:Y:S02]  /*2800*/  MOV R93, RZ ;  /* 0x000000ff005d7202 */ /* 0x000fe40000000f00 */
        /* <DEDUP_REMOVED lines=13> */
.L_x_36:
[----:B------:R-:W-:Y:S05]  /*28e0*/  BSYNC B8 ;  /* 0x0000000000087941 */ /* 0x000fea0003800000 */
.L_x_35:
[----:B------:R-:W-:Y:S01]  /*28f0*/  FADD R27, -R27, 1 ;  /* 0x3f8000001b1b7421 */ /* 0x000fe20000000100 */
[----:B------:R-:W-:Y:S05]  /*2900*/  BRA `(.L_x_26) ;  /* 0x0000010000007947 */ /* 0x000fea0003800000 */
.L_x_27:
[----:B------:R-:W-:Y:S01]  /*2910*/  FADD R116, R25, -R116 ;  /* 0x8000007419747221 */ /* 0x000fe20000000000 */
        /* <DEDUP_REMOVED lines=13> */
.L_x_38:
[----:B------:R-:W-:Y:S05]  /*29f0*/  BSYNC B8 ;  /* 0x0000000000087941 */ /* 0x000fea0003800000 */
.L_x_37:
[----:B------:R-:W-:Y:S02]  /*2a00*/  FADD R27, -R93, 1 ;  /* 0x3f8000005d1b7421 */ /* 0x000fe40000000100 */
.L_x_26:
[----:B------:R-:W-:Y:S05]  /*2a10*/  BSYNC B7 ;  /* 0x0000000000077941 */ /* 0x000fea0003800000 */
.L_x_25:
[----:B------:R-:W-:Y:S01]  /*2a20*/  FADD R26, -R27, 1 ;  /* 0x3f8000001b1a7421 */ /* 0x000fe20000000100 */
[-C--:B------:R-:W-:Y:S01]  /*2a30*/  FMUL R25, R99, R93.reuse ;  /* 0x0000005d63197220 */ /* 0x080fe20000400000 */
[----:B------:R-:W-:Y:S01]  /*2a40*/  FMUL R96, R100, R93 ;  /* 0x0000005d64607220 */ /* 0x000fe20000400000 */
[----:B------:R-:W-:Y:S01]  /*2a50*/  BSSY B2, `(.L_x_39) ;  /* 0x000001c000027945 */ /* 0x000fe20003800000 */
[----:B------:R-:W-:Y:S01]  /*2a60*/  FADD R95, R26, -R93 ;  /* 0x8000005d1a5f7221 */ /* 0x000fe20000000000 */
[----:B------:R-:W-:Y:S01]  /*2a70*/  FFMA R109, R108, R27, R25 ;  /* 0x0000001b6c6d7223 */ /* 0x000fe20000000019 */
[----:B------:R-:W-:Y:S01]  /*2a80*/  FMUL R25, R102, R93 ;  /* 0x0000005d66197220 */ /* 0x000fe20000400000 */
[----:B------:R-:W-:Y:S01]  /*2a90*/  FFMA R96, R107, R27, R96 ;  /* 0x0000001b6b607223 */ /* 0x000fe20000000060 */
[----:B------:R-:W-:Y:S01]  /*2aa0*/  FFMA R117, R92, 0.0010000000474974513054, R13 ;  /* 0x3a83126f5c757823 */ /* 0x000fe2000000000d */
[----:B------:R-:W-:Y:S01]  /*2ab0*/  FFMA R114, R98, R95, R109 ;  /* 0x0000005f62727223 */ /* 0x000fe2000000006d */
[----:B------:R-:W-:Y:S01]  /*2ac0*/  FFMA R26, R110, R27, R25 ;  /* 0x0000001b6e1a7223 */ /* 0x000fe20000000019 */
[----:B------:R-:W-:-:S02]  /*2ad0*/  FFMA R113, R97, R95, R96 ;  /* 0x0000005f61717223 */ /* 0x000fc40000000060 */
[----:B------:R-:W-:Y:S01]  /*2ae0*/  FADD R27, -R83, R114 ;  /* 0x00000072531b7221 */ /* 0x000fe20000000100 */
[----:B------:R-:W-:Y:S01]  /*2af0*/  FFMA R115, R101, R95, R26 ;  /* 0x0000005f65737223 */ /* 0x000fe2000000001a */
[----:B------:R-:W-:Y:S02]  /*2b00*/  FADD R25, -R88, R113 ;  /* 0x0000007158197221 */ /* 0x000fe40000000100 */
[----:B------:R-:W-:Y:S01]  /*2b10*/  FMUL R96, R27, R27 ;  /* 0x0000001b1b607220 */ /* 0x000fe20000400000 */
[----:B------:R-:W-:-:S03]  /*2b20*/  FADD R26, -R3, R115 ;  /* 0x00000073031a7221 */ /* 0x000fc60000000100 */
[----:B------:R-:W-:-:S04]  /*2b30*/  FFMA R25, R25, R25, R96 ;  /* 0x0000001919197223 */ /* 0x000fc80000000060 */
[----:B------:R-:W-:-:S04]  /*2b40*/  FFMA R25, R26, R26, R25 ;  /* 0x0000001a1a197223 */ /* 0x000fc80000000019 */
[----:B------:R0:W1:Y:S01]  /*2b50*/  MUFU.RSQ R26, R25 ;  /* 0x00000019001a7308 */ /* 0x0000620000001400 */
[----:B------:R-:W-:-:S04]  /*2b60*/  IADD3 R27, R25, -0xd000000, RZ ;  /* 0xf3000000191b7810 */ /* 0x000fc80007ffe0ff */
[----:B------:R-:W-:-:S13]  /*2b70*/  ISETP.GT.U32.AND P0, PT, R27, 0x727fffff, PT ;  /* 0x727fffff1b00780c */ /* 0x000fda0003f04070 */
[----:B------:R-:W-:Y:S05]  /*2b80*/  @!P0 BRA `(.L_x_40) ;  /* 0x0000004000008947 */ /* 0x000fea0003800000 */
[----:B01----:R-:W-:Y:S02]  /*2b90*/  MOV R111, 0x2bb0 ;  /* 0x00002bb0006f7802 */ /* 0x003fe40000000f00 */
[----:B------:R-:W-:Y:S05]  /*2ba0*/  CALL.REL.NOINC `($__internal_2_$__cuda_sm20_sqrt_rn_f32_slowpath) ;  /* 0x0000a3b000007944 */ /* 0x000fea0003c00000 */
[----:B------:R-:W-:Y:S01]  /*2bb0*/  MOV R96, R25 ;  /* 0x0000001900607202 */ /* 0x000fe20000000f00 */
[----:B------:R-:W-:Y:S05]  /*2bc0*/  BRA `(.L_x_41) ;  /* 0x0000004000007947 */ /* 0x000fea0003800000 */
.L_x_40:
[----:B01----:R-:W-:Y:S01]  /*2bd0*/  FMUL.FTZ R96, R25, R26 ;  /* 0x0000001a19607220 */ /* 0x003fe20000410000 */
[----:B------:R-:W-:-:S03]  /*2be0*/  FMUL.FTZ R26, R26, 0.5 ;  /* 0x3f0000001a1a7820 */ /* 0x000fc60000410000 */
[----:B------:R-:W-:-:S04]  /*2bf0*/  FFMA R25, -R96, R96, R25 ;  /* 0x0000006060197223 */ /* 0x000fc80000000119 */
[----:B------:R-:W-:Y:S02]  /*2c00*/  FFMA R96, R25, R26, R96 ;  /* 0x0000001a19607223 */ /* 0x000fe40000000060 */
.L_x_41:
[----:B------:R-:W-:Y:S05]  /*2c10*/  BSYNC B2 ;  /* 0x0000000000027941 */ /* 0x000fea0003800000 */
.L_x_39:
[----:B------:R-:W-:-:S13]  /*2c20*/  FSETP.GEU.AND P0, PT, R96, R117, PT ;  /* 0x000000756000720b */ /* 0x000fda0003f0e000 */
[----:B------:R-:W-:Y:S05]  /*2c30*/  @P0 BRA `(.L_x_17) ;  /* 0x000029d000000947 */ /* 0x000fea0003800000 */
[--C-:B------:R-:W-:Y:S01]  /*2c40*/  FADD R112, -R108, R114.reuse ;  /* 0x000000726c707221 */ /* 0x100fe20000000100 */
[----:B------:R-:W-:Y:S01]  /*2c50*/  FADD R108, -R107, R113 ;  /* 0x000000716b6c7221 */ /* 0x000fe20000000100 */
[----:B------:R-:W-:Y:S01]  /*2c60*/  FADD R110, -R110, R115 ;  /* 0x000000736e6e7221 */ /* 0x000fe20000000100 */
[----:B------:R-:W-:Y:S01]  /*2c70*/  FADD R26, -R98, R114 ;  /* 0x00000072621a7221 */ /* 0x000fe20000000100 */
[----:B------:R-:W-:Y:S01]  /*2c80*/  FMUL R25, R112, R112 ;  /* 0x0000007070197220 */ /* 0x000fe20000400000 */
[----:B------:R-:W-:Y:S02]  /*2c90*/  BSSY B7, `(.L_x_42) ;  /* 0x000021c000077945 */ /* 0x000fe40003800000 */
[----:B------:R-:W-:Y:S01]  /*2ca0*/  FMUL R26, R26, R26 ;  /* 0x0000001a1a1a7220 */ /* 0x000fe20000400000 */
[----:B------:R-:W-:-:S04]  /*2cb0*/  FFMA R25, R108, R108, R25 ;  /* 0x0000006c6c197223 */ /* 0x000fc80000000019 */
[----:B------:R-:W-:Y:S01]  /*2cc0*/  FFMA R27, R110, R110, R25 ;  /* 0x0000006e6e1b7223 */ /* 0x000fe20000000019 */
[----:B------:R-:W-:-:S04]  /*2cd0*/  FADD R25, -R97, R113 ;  /* 0x0000007161197221 */ /* 0x000fc80000000100 */
[----:B------:R-:W-:Y:S01]  /*2ce0*/  FSETP.GEU.AND P0, PT, R27, R14, PT ;  /* 0x0000000e1b00720b */ /* 0x000fe20003f0e000 */
[----:B------:R-:W-:Y:S01]  /*2cf0*/  FFMA R26, R25, R25, R26 ;  /* 0x00000019191a7223 */ /* 0x000fe2000000001a */
[----:B------:R-:W-:-:S04]  /*2d00*/  FADD R25, -R101, R115 ;  /* 0x0000007365197221 */ /* 0x000fc80000000100 */
[----:B------:R-:W-:-:S07]  /*2d10*/  FFMA R109, R25, R25, R26 ;  /* 0x00000019196d7223 */ /* 0x000fce000000001a */
[----:B------:R-:W-:Y:S05]  /*2d20*/  @!P0 BRA `(.L_x_43) ;  /* 0x0000171000008947 */ /* 0x000fea0003800000 */
[----:B------:R-:W-:Y:S01]  /*2d30*/  FADD R114, -R99, R114 ;  /* 0x0000007263727221 */ /* 0x000fe20000000100 */
[----:B------:R-:W-:Y:S01]  /*2d40*/  FADD R26, -R100, R113 ;  /* 0x00000071641a7221 */ /* 0x000fe20000000100 */
[----:B------:R-:W-:Y:S02]  /*2d50*/  FADD R116, -R102, R115 ;  /* 0x0000007366747221 */ /* 0x000fe40000000100 */
[----:B------:R-:W-:-:S04]  /*2d60*/  FMUL R25, R114, R114 ;  /* 0x0000007272197220 */ /* 0x000fc80000400000 */
[----:B------:R-:W-:-:S04]  /*2d70*/  FFMA R25, R26, R26, R25 ;  /* 0x0000001a1a197223 */ /* 0x000fc80000000019 */
[----:B------:R-:W-:-:S05]  /*2d80*/  FFMA R107, R116, R116, R25 ;  /* 0x00000074746b7223 */ /* 0x000fca0000000019 */
[----:B------:R-:W-:-:S13]  /*2d90*/  FSETP.GEU.AND P0, PT, R107, R14, PT ;  /* 0x0000000e6b00720b */ /* 0x000fda0003f0e000 */
[----:B------:R-:W-:Y:S05]  /*2da0*/  @!P0 BRA `(.L_x_44) ;  /* 0x00000c4000008947 */ /* 0x000fea0003800000 */
[----:B------:R-:W-:-:S13]  /*2db0*/  FSETP.GEU.AND P0, PT, R109, R14, PT ;  /* 0x0000000e6d00720b */ /* 0x000fda0003f0e000 */
[----:B------:R-:W-:Y:S05]  /*2dc0*/  @!P0 BRA `(.L_x_45) ;  /* 0x000001b000008947 */ /* 0x000fea0003800000 */
[----:B------:R-:W-:Y:S01]  /*2dd0*/  FADD R25, -R99, R98 ;  /* 0x0000006263197221 */ /* 0x000fe20000000100 */
[----:B------:R-:W-:Y:S01]  /*2de0*/  FADD R100, -R100, R97 ;  /* 0x0000006164647221 */ /* 0x000fe20000000100 */
[----:B------:R-:W-:Y:S01]  /*2df0*/  FMUL R19, R19, R112 ;  /* 0x0000007013137220 */ /* 0x000fe20000400000 */
[----:B------:R-:W-:Y:S01]  /*2e00*/  FADD R102, -R102, R101 ;  /* 0x0000006566667221 */ /* 0x000fe20000000100 */
[----:B------:R-:W-:Y:S01]  /*2e10*/  FMUL R25, R25, R114 ;  /* 0x0000007219197220 */ /* 0x000fe20000400000 */
[----:B------:R-:W-:Y:S01]  /*2e20*/  FMUL R21, R21, R112 ;  /* 0x0000007015157220 */ /* 0x000fe20000400000 */
[----:B------:R-:W-:Y:S02]  /*2e30*/  FFMA R19, R20, R108, R19 ;  /* 0x0000006c14137223 */ /* 0x000fe40000000013 */
[----:B------:R-:W-:Y:S01]  /*2e40*/  FFMA R25, R100, R26, R25 ;  /* 0x0000001a64197223 */ /* 0x000fe20000000019 */
[----:B------:R-:W-:Y:S01]  /*2e50*/  FFMA R22, R22, R108, R21 ;  /* 0x0000006c16167223 */ /* 0x000fe20000000015 */
[----:B------:R-:W-:-:S02]  /*2e60*/  FFMA R19, R24, R110, R19 ;  /* 0x0000006e18137223 */ /* 0x000fc40000000013 */
[----:B------:R-:W-:Y:S01]  /*2e70*/  FFMA R25, R102, R116, R25 ;  /* 0x0000007466197223 */ /* 0x000fe20000000019 */
[----:B------:R-:W-:Y:S01]  /*2e80*/  FFMA R22, R23, R110, R22 ;  /* 0x0000006e17167223 */ /* 0x000fe20000000016 */
[----:B------:R-:W-:Y:S02]  /*2e90*/  FMUL R20, R19, R19 ;  /* 0x0000001313147220 */ /* 0x000fe40000400000 */
[----:B------:R-:W-:Y:S01]  /*2ea0*/  FMUL R24, R25, R25 ;  /* 0x0000001919187220 */ /* 0x000fe20000400000 */
[----:B------:R-:W-:Y:S01]  /*2eb0*/  FMUL R19, R22, R22 ;  /* 0x0000001616137220 */ /* 0x000fe20000400000 */
[----:B------:R-:W-:Y:S01]  /*2ec0*/  FFMA R20, R103, R27, -R20 ;  /* 0x0000001b67147223 */ /* 0x000fe20000000814 */
[C---:B------:R-:W-:Y:S01]  /*2ed0*/  FMUL R103, R14.reuse, R103 ;  /* 0x000000670e677220 */ /* 0x040fe20000400000 */
[----:B------:R-:W-:Y:S01]  /*2ee0*/  FFMA R24, R105, R107, -R24 ;  /* 0x0000006b69187223 */ /* 0x000fe20000000818 */
[----:B------:R-:W-:Y:S01]  /*2ef0*/  FMUL R105, R14, R105 ;  /* 0x000000690e697220 */ /* 0x000fe20000400000 */
[----:B------:R-:W-:Y:S01]  /*2f00*/  FFMA R19, R104, R27, -R19 ;  /* 0x0000001b68137223 */ /* 0x000fe20000000813 */
[----:B------:R-:W-:-:S03]  /*2f10*/  FMUL R104, R14, R104 ;  /* 0x000000680e687220 */ /* 0x000fc60000400000 */
[----:B------:R-:W-:-:S04]  /*2f20*/  FSETP.GEU.AND P0, PT, R24, R105, PT ;  /* 0x000000691800720b */ /* 0x000fc80003f0e000 */
[----:B------:R-:W-:Y:S02]  /*2f30*/  FSETP.LT.OR P0, PT, R20, R103, !P0 ;  /* 0x000000671400720b */ /* 0x000fe40004701400 */
[----:B------:R-:W-:Y:S02]  /*2f40*/  MOV R20, 0x40490fdb ;  /* 0x40490fdb00147802 */ /* 0x000fe40000000f00 */
[----:B------:R-:W-:-:S04]  /*2f50*/  FSETP.LT.OR P0, PT, R19, R104, P0 ;  /* 0x000000681300720b */ /* 0x000fc80000701400 */
[----:B------:R-:W-:Y:S01]  /*2f60*/  FSEL R20, R20, 6.2831854820251464844, P0 ;  /* 0x40c90fdb14147808 */ /* 0x000fe20000000000 */
[----:B------:R-:W-:Y:S05]  /*2f70*/  BRA `(.L_x_46) ;  /* 0x00001ed000007947 */ /* 0x000fea0003800000 */
.L_x_45:
[----:B------:R-:W-:Y:S01]  /*2f80*/  IADD3 R19, R104, -0xd000000, RZ ;  /* 0xf300000068137810 */ /* 0x000fe20007ffe0ff */
[----:B------:R0:W1:Y:S01]  /*2f90*/  MUFU.RSQ R25, R104 ;  /* 0x0000006800197308 */ /* 0x0000620000001400 */
[----:B------:R-:W-:Y:S02]  /*2fa0*/  BSSY B2, `(.L_x_47) ;  /* 0x000000c000027945 */ /* 0x000fe40003800000 */
[----:B------:R-:W-:-:S13]  /*2fb0*/  ISETP.GT.U32.AND P0, PT, R19, 0x727fffff, PT ;  /* 0x727fffff1300780c */ /* 0x000fda0003f04070 */
[----:B------:R-:W-:Y:S05]  /*2fc0*/  @!P0 BRA `(.L_x_48) ;  /* 0x0000005000008947 */ /* 0x000fea0003800000 */
[----:B01----:R-:W-:Y:S02]  /*2fd0*/  MOV R25, R104 ;  /* 0x0000006800197202 */ /* 0x003fe40000000f00 */
[----:B------:R-:W-:Y:S02]  /*2fe0*/  MOV R111, 0x3000 ;  /* 0x00003000006f7802 */ /* 0x000fe40000000f00 */
[----:B------:R-:W-:Y:S05]  /*2ff0*/  CALL.REL.NOINC `($__internal_2_$__cuda_sm20_sqrt_rn_f32_slowpath) ;  /* 0x00009f6000007944 */ /* 0x000fea0003c00000 */
[----:B------:R-:W-:Y:S01]  /*3000*/  MOV R20, R25 ;  /* 0x0000001900147202 */ /* 0x000fe20000000f00 */
[----:B------:R-:W-:Y:S05]  /*3010*/  BRA `(.L_x_49) ;  /* 0x0000004000007947 */ /* 0x000fea0003800000 */
.L_x_48:
[----:B01----:R-:W-:Y:S01]  /*3020*/  FMUL.FTZ R19, R104, R25 ;  /* 0x0000001968137220 */ /* 0x003fe20000410000 */
[----:B------:R-:W-:-:S03]  /*3030*/  FMUL.FTZ R24, R25, 0.5 ;  /* 0x3f00000019187820 */ /* 0x000fc60000410000 */
[----:B------:R-:W-:-:S04]  /*3040*/  FFMA R20, -R19, R19, R104 ;  /* 0x0000001313147223 */ /* 0x000fc80000000168 */
[----:B------:R-:W-:Y:S02]  /*3050*/  FFMA R20, R20, R24, R19 ;  /* 0x0000001814147223 */ /* 0x000fe40000000013 */
.L_x_49:
[----:B------:R-:W-:Y:S05]  /*3060*/  BSYNC B2 ;  /* 0x0000000000027941 */ /* 0x000fea0003800000 */
.L_x_47:
[----:B------:R-:W-:Y:S01]  /*3070*/  FSETP.GT.AND P0, PT, R20, RZ, PT ;  /* 0x000000ff1400720b */ /* 0x000fe20003f04000 */
[----:B------:R-:W-:Y:S01]  /*3080*/  BSSY B8, `(.L_x_50) ;  /* 0x0000033000087945 */ /* 0x000fe20003800000 */
[----:B------:R-:W-:Y:S02]  /*3090*/  MOV R19, RZ ;  /* 0x000000ff00137202 */ /* 0x000fe40000000f00 */
[----:B------:R-:W-:Y:S02]  /*30a0*/  MOV R24, RZ ;  /* 0x000000ff00187202 */ /* 0x000fe40000000f00 */
[----:B------:R-:W-:Y:S02]  /*30b0*/  MOV R103, RZ ;  /* 0x000000ff00677202 */ /* 0x000fe40000000f00 */
[----:B------:R-:W-:-:S05]  /*30c0*/  MOV R104, RZ ;  /* 0x000000ff00687202 */ /* 0x000fca0000000f00 */
[----:B------:R-:W-:Y:S05]  /*30d0*/  @!P0 BRA `(.L_x_51) ;  /* 0x000002d000008947 */ /* 0x000fea0003800000 */
[----:B------:R-:W0:Y:S01]  /*30e0*/  MUFU.RCP R25, R20 ;  /* 0x0000001400197308 */ /* 0x000e220000001000 */
[----:B------:R-:W-:Y:S07]  /*30f0*/  BSSY B9, `(.L_x_52) ;  /* 0x000000d000097945 */ /* 0x000fee0003800000 */
[----:B------:R-:W1:Y:S01]  /*3100*/  FCHK P0, -R23, R20 ;  /* 0x0000001417007302 */ /* 0x000e620000000100 */
[----:B0-----:R-:W-:-:S04]  /*3110*/  FFMA R24, R25, -R20, 1 ;  /* 0x3f80000019187423 */ /* 0x001fc80000000814 */
[----:B------:R-:W-:-:S04]  /*3120*/  FFMA R24, R25, R24, R25 ;  /* 0x0000001819187223 */ /* 0x000fc80000000019 */
[----:B------:R-:W-:-:S04]  /*3130*/  FFMA R25, -R23, R24, RZ ;  /* 0x0000001817197223 */ /* 0x000fc800000001ff */
[----:B------:R-:W-:-:S04]  /*3140*/  FFMA R26, R25, -R20, -R23 ;  /* 0x80000014191a7223 */ /* 0x000fc80000000817 */
[----:B------:R-:W-:Y:S01]  /*3150*/  FFMA R104, R24, R26, R25 ;  /* 0x0000001a18687223 */ /* 0x000fe20000000019 */
[----:B-1----:R-:W-:Y:S05]  /*3160*/  @!P0 BRA `(.L_x_53) ;  /* 0x0000005000008947 */ /* 0x002fea0003800000 */
[----:B------:R-:W-:Y:S01]  /*3170*/  FADD R25, -R23, -RZ ;  /* 0x800000ff17197221 */ /* 0x000fe20000000100 */
[----:B------:R-:W-:Y:S02]  /*3180*/  MOV R26, R20 ;  /* 0x00000014001a7202 */ /* 0x000fe40000000f00 */
[----:B------:R-:W-:Y:S02]  /*3190*/  MOV R109, 0x31b0 ;  /* 0x000031b0006d7802 */ /* 0x000fe40000000f00 */
[----:B------:R-:W-:Y:S05]  /*31a0*/  CALL.REL.NOINC `($__internal_3_$__cuda_sm3x_div_rn_noftz_f32_slowpath) ;  /* 0x00009f2000007944 */ /* 0x000fea0003c00000 */
[----:B0-----:R-:W-:Y:S02]  /*31b0*/  MOV R104, R25 ;  /* 0x0000001900687202 */ /* 0x001fe40000000f00 */
.L_x_53:
[----:B------:R-:W-:Y:S05]  /*31c0*/  BSYNC B9 ;  /* 0x0000000000097941 */ /* 0x000fea0003800000 */
.L_x_52:
        /* <DEDUP_REMOVED lines=14> */
.L_x_55:
[----:B------:R-:W-:Y:S05]  /*32b0*/  BSYNC B9 ;  /* 0x0000000000097941 */ /* 0x000fea0003800000 */
.L_x_54:
        /* <DEDUP_REMOVED lines=14> */
.L_x_56:
[----:B------:R-:W-:Y:S05]  /*33a0*/  BSYNC B9 ;  /* 0x0000000000097941 */ /* 0x000fea0003800000 */
.L_x_51:
[----:B------:R-:W-:Y:S05]  /*33b0*/  BSYNC B8 ;  /* 0x0000000000087941 */ /* 0x000fea0003800000 */
.L_x_50:
        /* <DEDUP_REMOVED lines=10> */
.L_x_58:
[----:B01----:R-:W-:Y:S01]  /*3460*/  FMUL.FTZ R22, R105, R20 ;  /* 0x0000001469167220 */ /* 0x003fe20000410000 */
[----:B------:R-:W-:-:S03]  /*3470*/  FMUL.FTZ R20, R20, 0.5 ;  /* 0x3f00000014147820 */ /* 0x000fc60000410000 */
[----:B------:R-:W-:-:S04]  /*3480*/  FFMA R105, -R22, R22, R105 ;  /* 0x0000001616697223 */ /* 0x000fc80000000169 */
[----:B------:R-:W-:Y:S02]  /*3490*/  FFMA R22, R105, R20, R22 ;  /* 0x0000001469167223 */ /* 0x000fe40000000016 */
.L_x_59:
[----:B------:R-:W-:Y:S05]  /*34a0*/  BSYNC B2 ;  /* 0x0000000000027941 */ /* 0x000fea0003800000 */
.L_x_57:
[----:B------:R-:W-:Y:S01]  /*34b0*/  FSETP.GT.AND P0, PT, R22, RZ, PT ;  /* 0x000000ff1600720b */ /* 0x000fe20003f04000 */
[----:B------:R-:W-:Y:S01]  /*34c0*/  BSSY B8, `(.L_x_60) ;  /* 0x0000034000087945 */ /* 0x000fe20003800000 */
[----:B------:R-:W-:-:S11]  /*34d0*/  CS2R R20, SRZ ;  /* 0x0000000000147805 */ /* 0x000fd6000001ff00 */
[----:B------:R-:W-:Y:S05]  /*34e0*/  @!P0 BRA `(.L_x_61) ;  /* 0x0000031000008947 */ /* 0x000fea0003800000 */
[----:B------:R-:W0:Y:S01]  /*34f0*/  MUFU.RCP R19, R22 ;  /* 0x0000001600137308 */ /* 0x000e220000001000 */
[----:B------:R-:W-:Y:S01]  /*3500*/  FADD R25, -R102, R101 ;  /* 0x0000006566197221 */ /* 0x000fe20000000100 */
[----:B------:R-:W-:Y:S06]  /*3510*/  BSSY B9, `(.L_x_62) ;  /* 0x000000f000097945 */ /* 0x000fec0003800000 */
[----:B------:R-:W1:Y:S01]  /*3520*/  FCHK P0, -R25, R22 ;  /* 0x0000001619007302 */ /* 0x000e620000000100 */
[----:B0-----:R-:W-:-:S04]  /*3530*/  FFMA R20, R19, -R22, 1 ;  /* 0x3f80000013147423 */ /* 0x001fc80000000816 */
[----:B------:R-:W-:Y:S01]  /*3540*/  FFMA R26, R19, R20, R19 ;  /* 0x00000014131a7223 */ /* 0x000fe20000000013 */
[----:B------:R-:W-:Y:S01]  /*3550*/  FADD R19, -R100, R97 ;  /* 0x0000006164137221 */ /* 0x000fe20000000100 */
[----:B------:R-:W-:Y:S02]  /*3560*/  FADD R20, -R99, R98 ;  /* 0x0000006263147221 */ /* 0x000fe40000000100 */
        /* <DEDUP_REMOVED lines=9> */
.L_x_63:
[----:B------:R-:W-:Y:S05]  /*3600*/  BSYNC B9 ;  /* 0x0000000000097941 */ /* 0x000fea0003800000 */
.L_x_62:
        /* <DEDUP_REMOVED lines=14> */
.L_x_65:
[----:B------:R-:W-:Y:S05]  /*36f0*/  BSYNC B9 ;  /* 0x0000000000097941 */ /* 0x000fea0003800000 */
.L_x_64:
[----:B------:R-:W0:Y:S01]  /*3700*/  MUFU.RCP R25, R22 ;  /* 0x0000001600197308 */ /* 0x000e220000001000 */
[----:B------:R-:W-:Y:S07]  /*3710*/  BSSY B9, `(.L_x_66) ;  /* 0x000000d000097945 */ /* 0x000fee0003800000 */
[----:B------:R-:W1:Y:S01]  /*3720*/  FCHK P0, -R19, R22 ;  /* 0x0000001613007302 */ /* 0x000e620000000100 */
[----:B0-----:R-:W-:-:S04]  /*3730*/  FFMA R20, R25, -R22, 1 ;  /* 0x3f80000019147423 */ /* 0x001fc80000000816 */
[----:B------:R-:W-:Y:S01]  /*3740*/  FFMA R27, R25, R20, R25 ;  /* 0x00000014191b7223 */ /* 0x000fe20000000019 */
[----:B------:R-:W-:-:S03]  /*3750*/  MOV R20, R23 ;  /* 0x0000001700147202 */ /* 0x000fc60000000f00 */
        /* <DEDUP_REMOVED lines=8> */
.L_x_67:
[----:B------:R-:W-:Y:S05]  /*37e0*/  BSYNC B9 ;  /* 0x0000000000097941 */ /* 0x000fea0003800000 */
.L_x_66:
[----:B0-----:R-:W-:Y:S02]  /*37f0*/  MOV R19, R25 ;  /* 0x0000001900137202 */ /* 0x001fe40000000f00 */
.L_x_61:
[----:B------:R-:W-:Y:S05]  /*3800*/  BSYNC B8 ;  /* 0x0000000000087941 */ /* 0x000fea0003800000 */
.L_x_60:
[----:B------:R-:W-:Y:S01]  /*3810*/  FMUL R103, R20, R103 ;  /* 0x0000006714677220 */ /* 0x000fe20000400000 */
[----:B------:R-:W-:-:S03]  /*3820*/  MOV R20, 0x3f000000 ;  /* 0x3f00000000147802 */ /* 0x000fc60000000f00 */
[----:B------:R-:W-:-:S04]  /*3830*/  FFMA R24, R24, R19, R103 ;  /* 0x0000001318187223 */ /* 0x000fc80000000067 */
[----:B------:R-:W-:-:S04]  /*3840*/  FFMA R21, R21, R104, R24 ;  /* 0x0000006815157223 */ /* 0x000fc80000000018 */
[C---:B------:R-:W-:Y:S01]  /*3850*/  FFMA R19, -|R21|.reuse, R20, 0.5 ;  /* 0x3f00000015137423 */ /* 0x040fe20000000314 */
[C---:B------:R-:W-:Y:S02]  /*3860*/  FSETP.NEU.AND P1, PT, |R21|.reuse, 1, PT ;  /* 0x3f8000001500780b */ /* 0x040fe40003f2d200 */
[----:B------:R-:W-:Y:S01]  /*3870*/  FSETP.GT.AND P0, PT, |R21|, 0.56000000238418579102, PT ;  /* 0x3f0f5c291500780b */ /* 0x000fe20003f04200 */
[----:B------:R-:W0:Y:S02]  /*3880*/  MUFU.RSQ R20, R19 ;  /* 0x0000001300147308 */ /* 0x000e240000001400 */
[----:B0-----:R-:W-:Y:S01]  /*3890*/  FMUL R22, R19, R20 ;  /* 0x0000001413167220 */ /* 0x001fe20000400000 */
[----:B------:R-:W-:-:S04]  /*38a0*/  FMUL R23, R20, 0.5 ;  /* 0x3f00000014177820 */ /* 0x000fc80000400000 */
[----:B------:R-:W-:-:S04]  /*38b0*/  FFMA R23, -R22, R23, 0.5 ;  /* 0x3f00000016177423 */ /* 0x000fc80000000117 */
[----:B------:R-:W-:Y:S01]  /*38c0*/  FFMA R23, R22, R23, R22 ;  /* 0x0000001716177223 */ /* 0x000fe20000000016 */
[----:B------:R-:W-:-:S04]  /*38d0*/  MOV R22, 0x3d10ecef ;  /* 0x3d10ecef00167802 */ /* 0x000fc80000000f00 */
[----:B------:R-:W-:Y:S02]  /*38e0*/  FSEL R20, R23, RZ, P1 ;  /* 0x000000ff17147208 */ /* 0x000fe40000800000 */
[----:B------:R-:W-:Y:S02]  /*38f0*/  FSETP.GT.AND P1, PT, R21, 0.56000000238418579102, PT ;  /* 0x3f0f5c291500780b */ /* 0x000fe40003f24000 */
[----:B------:R-:W-:-:S04]  /*3900*/  FSEL R20, R20, |R21|, P0 ;  /* 0x4000001514147208 */ /* 0x000fc80000000000 */
[----:B------:R-:W-:-:S05]  /*3910*/  LOP3.LUT R20, R20, 0x80000000, R21, 0xf8, !PT ;  /* 0x8000000014147812 */ /* 0x000fca00078ef815 */
[----:B------:R-:W-:-:S04]  /*3920*/  FMUL R19, R20, R20 ;  /* 0x0000001414137220 */ /* 0x000fc80000400000 */
[----:B------:R-:W-:-:S04]  /*3930*/  FFMA R22, R19, R22, 0.016980519518256187439 ;  /* 0x3c8b1abb13167423 */ /* 0x000fc80000000016 */
[----:B------:R-:W-:-:S04]  /*3940*/  FFMA R22, R19, R22, 0.030762933194637298584 ;  /* 0x3cfc028c13167423 */ /* 0x000fc80000000016 */
[----:B------:R-:W-:-:S04]  /*3950*/  FFMA R22, R19, R22, 0.044709417968988418579 ;  /* 0x3d37213913167423 */ /* 0x000fc80000000016 */
[----:B------:R-:W-:-:S04]  /*3960*/  FFMA R22, R19, R22, 0.074989043176174163818 ;  /* 0x3d9993db13167423 */ /* 0x000fc80000000016 */
[----:B------:R-:W-:-:S04]  /*3970*/  FFMA R22, R19, R22, 0.16666707396507263184 ;  /* 0x3e2aaac613167423 */ /* 0x000fc80000000016 */
[----:B------:R-:W-:Y:S01]  /*3980*/  FMUL R19, R19, R22 ;  /* 0x0000001613137220 */ /* 0x000fe20000400000 */
[----:B------:R-:W-:-:S03]  /*3990*/  MOV R22, 0x3fd774eb ;  /* 0x3fd774eb00167802 */ /* 0x000fc60000000f00 */
[----:B------:R-:W-:-:S05]  /*39a0*/  FFMA R20, R20, R19, R20 ;  /* 0x0000001314147223 */ /* 0x000fca0000000014 */
[----:B------:R-:W-:-:S05]  /*39b0*/  FSEL R19, R20, -R20, P0 ;  /* 0x8000001414137208 */ /* 0x000fca0000000000 */
[----:B------:R-:W-:-:S04]  /*39c0*/  @!P1 FFMA R20, R22, 0.93318945169448852539, R19 ;  /* 0x3f6ee58116149823 */ /* 0x000fc80000000013 */
[----:B------:R-:W-:Y:S01]  /*39d0*/  @P0 FADD R20, R20, R20 ;  /* 0x0000001414140221 */ /* 0x000fe20000000000 */
[----:B------:R-:W-:Y:S05]  /*39e0*/  BRA `(.L_x_46) ;  /* 0x0000146000007947 */ /* 0x000fea0003800000 */
.L_x_44:
        /* <DEDUP_REMOVED lines=10> */
.L_x_69:
[----:B01----:R-:W-:Y:S01]  /*3a90*/  FMUL.FTZ R104, R105, R22 ;  /* 0x0000001669687220 */ /* 0x003fe20000410000 */
[----:B------:R-:W-:-:S03]  /*3aa0*/  FMUL.FTZ R21, R22, 0.5 ;  /* 0x3f00000016157820 */ /* 0x000fc60000410000 */
[----:B------:R-:W-:-:S04]  /*3ab0*/  FFMA R105, -R104, R104, R105 ;  /* 0x0000006868697223 */ /* 0x000fc80000000169 */
[----:B------:R-:W-:Y:S02]  /*3ac0*/  FFMA R104, R105, R21, R104 ;  /* 0x0000001569687223 */ /* 0x000fe40000000068 */
.L_x_70:
[----:B------:R-:W-:Y:S05]  /*3ad0*/  BSYNC B2 ;  /* 0x0000000000027941 */ /* 0x000fea0003800000 */
.L_x_68:
[----:B------:R-:W-:Y:S01]  /*3ae0*/  FSETP.GT.AND P0, PT, R104, RZ, PT ;  /* 0x000000ff6800720b */ /* 0x000fe20003f04000 */
[----:B------:R-:W-:Y:S01]  /*3af0*/  BSSY B8, `(.L_x_71) ;  /* 0x0000034000087945 */ /* 0x000fe20003800000 */
[----:B------:R-:W-:Y:S01]  /*3b00*/  CS2R R22, SRZ ;  /* 0x0000000000167805 */ /* 0x000fe2000001ff00 */
[----:B------:R-:W-:Y:S02]  /*3b10*/  MOV R105, RZ ;  /* 0x000000ff00697202 */ /* 0x000fe40000000f00 */
[----:B------:R-:W-:-:S08]  /*3b20*/  MOV R107, RZ ;  /* 0x000000ff006b7202 */ /* 0x000fd00000000f00 */
[----:B------:R-:W-:Y:S05]  /*3b30*/  @!P0 BRA `(.L_x_72) ;  /* 0x000002f000008947 */ /* 0x000fea0003800000 */
[----:B------:R-:W0:Y:S01]  /*3b40*/  MUFU.RCP R21, R104 ;  /* 0x0000006800157308 */ /* 0x000e220000001000 */
[----:B------:R-:W-:Y:S01]  /*3b50*/  FADD R25, -R102, R101 ;  /* 0x0000006566197221 */ /* 0x000fe20000000100 */
[----:B------:R-:W-:Y:S06]  /*3b60*/  BSSY B9, `(.L_x_73) ;  /* 0x000000e000097945 */ /* 0x000fec0003800000 */
[----:B------:R-:W1:Y:S01]  /*3b70*/  FCHK P0, R25, R104 ;  /* 0x0000006819007302 */ /* 0x000e620000000000 */
[----:B0-----:R-:W-:-:S04]  /*3b80*/  FFMA R22, R21, -R104, 1 ;  /* 0x3f80000015167423 */ /* 0x001fc80000000868 */
[----:B------:R-:W-:Y:S01]  /*3b90*/  FFMA R26, R21, R22, R21 ;  /* 0x00000016151a7223 */ /* 0x000fe20000000015 */
[----:B------:R-:W-:Y:S01]  /*3ba0*/  FADD R21, -R100, R97 ;  /* 0x0000006164157221 */ /* 0x000fe20000000100 */
[----:B------:R-:W-:Y:S02]  /*3bb0*/  FADD R22, -R99, R98 ;  /* 0x0000006263167221 */ /* 0x000fe40000000100 */
[----:B------:R-:W-:-:S04]  /*3bc0*/  FFMA R27, R25, R26, RZ ;  /* 0x0000001a191b7223 */ /* 0x000fc800000000ff */
[----:B------:R-:W-:-:S04]  /*3bd0*/  FFMA R101, R27, -R104, R25 ;  /* 0x800000681b657223 */ /* 0x000fc80000000019 */
[----:B------:R-:W-:Y:S01]  /*3be0*/  FFMA R107, R26, R101, R27 ;  /* 0x000000651a6b7223 */ /* 0x000fe2000000001b */
[----:B-1----:R-:W-:Y:S05]  /*3bf0*/  @!P0 BRA `(.L_x_74) ;  /* 0x0000004000008947 */ /* 0x002fea0003800000 */
[----:B------:R-:W-:Y:S02]  /*3c00*/  MOV R26, R104 ;  /* 0x00000068001a7202 */ /* 0x000fe40000000f00 */
[----:B------:R-:W-:Y:S02]  /*3c10*/  MOV R109, 0x3c30 ;  /* 0x00003c30006d7802 */ /* 0x000fe40000000f00 */
[----:B------:R-:W-:Y:S05]  /*3c20*/  CALL.REL.NOINC `($__internal_3_$__cuda_sm3x_div_rn_noftz_f32_slowpath) ;  /* 0x000094a000007944 */ /* 0x000fea0003c00000 */
[----:B0-----:R-:W-:Y:S02]  /*3c30*/  MOV R107, R25 ;  /* 0x00000019006b7202 */ /* 0x001fe40000000f00 */
.L_x_74:
[----:B------:R-:W-:Y:S05]  /*3c40*/  BSYNC B9 ;  /* 0x0000000000097941 */ /* 0x000fea0003800000 */
.L_x_73:
[----:B------:R-:W0:Y:S01]  /*3c50*/  MUFU.RCP R25, R104 ;  /* 0x0000006800197308 */ /* 0x000e220000001000 */
[----:B------:R-:W-:Y:S07]  /*3c60*/  BSSY B9, `(.L_x_75) ;  /* 0x000000d000097945 */ /* 0x000fee0003800000 */
[----:B------:R-:W1:Y:S01]  /*3c70*/  FCHK P0, R22, R104 ;  /* 0x0000006816007302 */ /* 0x000e620000000000 */
[----:B0-----:R-:W-:-:S04]  /*3c80*/  FFMA R26, R25, -R104, 1 ;  /* 0x3f800000191a7423 */ /* 0x001fc80000000868 */
[----:B------:R-:W-:-:S04]  /*3c90*/  FFMA R98, R25, R26, R25 ;  /* 0x0000001a19627223 */ /* 0x000fc80000000019 */
[----:B------:R-:W-:-:S04]  /*3ca0*/  FFMA R25, R22, R98, RZ ;  /* 0x0000006216197223 */ /* 0x000fc800000000ff */
[----:B------:R-:W-:-:S04]  /*3cb0*/  FFMA R26, R25, -R104, R22 ;  /* 0x80000068191a7223 */ /* 0x000fc80000000016 */
[----:B------:R-:W-:Y:S01]  /*3cc0*/  FFMA R105, R98, R26, R25 ;  /* 0x0000001a62697223 */ /* 0x000fe20000000019 */
[----:B-1----:R-:W-:Y:S05]  /*3cd0*/  @!P0 BRA `(.L_x_76) ;  /* 0x0000005000008947 */ /* 0x002fea0003800000 */
[----:B------:R-:W-:Y:S02]  /*3ce0*/  MOV R25, R22 ;  /* 0x0000001600197202 */ /* 0x000fe40000000f00 */
[----:B------:R-:W-:Y:S02]  /*3cf0*/  MOV R26, R104 ;  /* 0x00000068001a7202 */ /* 0x000fe40000000f00 */
[----:B------:R-:W-:Y:S02]  /*3d00*/  MOV R109, 0x3d20 ;  /* 0x00003d20006d7802 */ /* 0x000fe40000000f00 */
[----:B------:R-:W-:Y:S05]  /*3d10*/  CALL.REL.NOINC `($__internal_3_$__cuda_sm3x_div_rn_noftz_f32_slowpath) ;  /* 0x000093b000007944 */ /* 0x000fea0003c00000 */
[----:B0-----:R-:W-:Y:S02]  /*3d20*/  MOV R105, R25 ;  /* 0x0000001900697202 */ /* 0x001fe40000000f00 */
.L_x_76:
[----:B------:R-:W-:Y:S05]  /*3d30*/  BSYNC B9 ;  /* 0x0000000000097941 */ /* 0x000fea0003800000 */
.L_x_75:
        /* <DEDUP_REMOVED lines=14> */
.L_x_77:
[----:B------:R-:W-:Y:S05]  /*3e20*/  BSYNC B9 ;  /* 0x0000000000097941 */ /* 0x000fea0003800000 */
.L_x_72:
[----:B------:R-:W-:Y:S05]  /*3e30*/  BSYNC B8 ;  /* 0x0000000000087941 */ /* 0x000fea0003800000 */
.L_x_71:
        /* <DEDUP_REMOVED lines=10> */
.L_x_79:
[----:B01----:R-:W-:Y:S01]  /*3ee0*/  FMUL.FTZ R26, R103, R98 ;  /* 0x00000062671a7220 */ /* 0x003fe20000410000 */
[----:B------:R-:W-:-:S03]  /*3ef0*/  FMUL.FTZ R25, R98, 0.5 ;  /* 0x3f00000062197820 */ /* 0x000fc60000410000 */
[----:B------:R-:W-:-:S04]  /*3f00*/  FFMA R21, -R26, R26, R103 ;  /* 0x0000001a1a157223 */ /* 0x000fc80000000167 */
[----:B------:R-:W-:Y:S02]  /*3f10*/  FFMA R21, R21, R25, R26 ;  /* 0x0000001915157223 */ /* 0x000fe4000000001a */
.L_x_80:
[----:B------:R-:W-:Y:S05]  /*3f20*/  BSYNC B2 ;  /* 0x0000000000027941 */ /* 0x000fea0003800000 */
.L_x_78:
[----:B------:R-:W-:Y:S01]  /*3f30*/  FSETP.GT.AND P0, PT, R21, RZ, PT ;  /* 0x000000ff1500720b */ /* 0x000fe20003f04000 */
[----:B------:R-:W-:Y:S01]  /*3f40*/  BSSY B8, `(.L_x_81) ;  /* 0x0000031000087945 */ /* 0x000fe20003800000 */
[----:B------:R-:W-:Y:S02]  /*3f50*/  MOV R98, RZ ;  /* 0x000000ff00627202 */ /* 0x000fe40000000f00 */
[----:B------:R-:W-:-:S09]  /*3f60*/  MOV R100, RZ ;  /* 0x000000ff00647202 */ /* 0x000fd20000000f00 */
        /* <DEDUP_REMOVED lines=15> */
.L_x_84:
[----:B------:R-:W-:Y:S05]  /*4060*/  BSYNC B9 ;  /* 0x0000000000097941 */ /* 0x000fea0003800000 */
.L_x_83:
        /* <DEDUP_REMOVED lines=14> */
.L_x_86:
[----:B------:R-:W-:Y:S05]  /*4150*/  BSYNC B9 ;  /* 0x0000000000097941 */ /* 0x000fea0003800000 */
.L_x_85:
        /* <DEDUP_REMOVED lines=14> */
.L_x_87:
[----:B------:R-:W-:Y:S05]  /*4240*/  BSYNC B9 ;  /* 0x0000000000097941 */ /* 0x000fea0003800000 */
.L_x_82:
[----:B------:R-:W-:Y:S05]  /*4250*/  BSYNC B8 ;  /* 0x0000000000087941 */ /* 0x000fea0003800000 */
.L_x_81:
[----:B------:R-:W-:Y:S01]  /*4260*/  FMUL R105, R98, R105 ;  /* 0x0000006962697220 */ /* 0x000fe20000400000 */
[----:B------:R-:W-:-:S03]  /*4270*/  MOV R20, 0x3f000000 ;  /* 0x3f00000000147802 */ /* 0x000fc60000000f00 */
[----:B------:R-:W-:Y:S01]  /*4280*/  FFMA R23, R22, R23, R105 ;  /* 0x0000001716177223 */ /* 0x000fe20000000069 */
[----:B------:R-:W-:-:S03]  /*4290*/  MOV R22, 0x3d10ecef ;  /* 0x3d10ecef00167802 */ /* 0x000fc60000000f00 */
        /* <DEDUP_REMOVED lines=8> */
[----:B------:R-:W-:-:S05]  /*4320*/  FFMA R20, R21, R20, R21 ;  /* 0x0000001415147223 */ /* 0x000fca0000000015 */
        /* <DEDUP_REMOVED lines=17> */
.L_x_43:
        /* <DEDUP_REMOVED lines=10> */
.L_x_89:
[----:B01----:R-:W-:Y:S01]  /*44e0*/  FMUL.FTZ R26, R103, R98 ;  /* 0x00000062671a7220 */ /* 0x003fe20000410000 */
[----:B------:R-:W-:-:S03]  /*44f0*/  FMUL.FTZ R25, R98, 0.5 ;  /* 0x3f00000062197820 */ /* 0x000fc60000410000 */
[----:B------:R-:W-:-:S04]  /*4500*/  FFMA R97, -R26, R26, R103 ;  /* 0x0000001a1a617223 */ /* 0x000fc80000000167 */
[----:B------:R-:W-:Y:S02]  /*4510*/  FFMA R97, R97, R25, R26 ;  /* 0x0000001961617223 */ /* 0x000fe4000000001a */
.L_x_90:
[----:B------:R-:W-:Y:S05]  /*4520*/  BSYNC B2 ;  /* 0x0000000000027941 */ /* 0x000fea0003800000 */
.L_x_88:
[----:B------:R-:W-:Y:S01]  /*4530*/  FSETP.GT.AND P0, PT, R97, RZ, PT ;  /* 0x000000ff6100720b */ /* 0x000fe20003f04000 */
[----:B------:R-:W-:Y:S01]  /*4540*/  BSSY B8, `(.L_x_91) ;  /* 0x0000031000087945 */ /* 0x000fe20003800000 */
[----:B------:R-:W-:Y:S01]  /*4550*/  CS2R R98, SRZ ;  /* 0x0000000000627805 */ /* 0x000fe2000001ff00 */
[----:B------:R-:W-:-:S10]  /*4560*/  CS2R R100, SRZ ;  /* 0x0000000000647805 */ /* 0x000fd4000001ff00 */
[----:B------:R-:W-:Y:S05]  /*4570*/  @!P0 BRA `(.L_x_92) ;  /* 0x000002d000008947 */ /* 0x000fea0003800000 */
        /* <DEDUP_REMOVED lines=14> */
.L_x_94:
[----:B------:R-:W-:Y:S05]  /*4660*/  BSYNC B9 ;  /* 0x0000000000097941 */ /* 0x000fea0003800000 */
.L_x_93:
        /* <DEDUP_REMOVED lines=14> */
.L_x_96:
[----:B------:R-:W-:Y:S05]  /*4750*/  BSYNC B9 ;  /* 0x0000000000097941 */ /* 0x000fea0003800000 */
.L_x_95:
        /* <DEDUP_REMOVED lines=14> */
.L_x_97:
[----:B------:R-:W-:Y:S05]  /*4840*/  BSYNC B9 ;  /* 0x0000000000097941 */ /* 0x000fea0003800000 */
.L_x_92:
[----:B------:R-:W-:Y:S05]  /*4850*/  BSYNC B8 ;  /* 0x0000000000087941 */ /* 0x000fea0003800000 */
.L_x_91:
        /* <DEDUP_REMOVED lines=10> */
.L_x_99:
[----:B01----:R-:W-:Y:S01]  /*4900*/  FMUL.FTZ R19, R104, R25 ;  /* 0x0000001968137220 */ /* 0x003fe20000410000 */
[----:B------:R-:W-:-:S03]  /*4910*/  FMUL.FTZ R24, R25, 0.5 ;  /* 0x3f00000019187820 */ /* 0x000fc60000410000 */
[----:B------:R-:W-:-:S04]  /*4920*/  FFMA R20, -R19, R19, R104 ;  /* 0x0000001313147223 */ /* 0x000fc80000000168 */
[----:B------:R-:W-:Y:S02]  /*4930*/  FFMA R20, R20, R24, R19 ;  /* 0x0000001814147223 */ /* 0x000fe40000000013 */
.L_x_100:
[----:B------:R-:W-:Y:S05]  /*4940*/  BSYNC B2 ;  /* 0x0000000000027941 */ /* 0x000fea0003800000 */
.L_x_98:
[----:B------:R-:W-:Y:S01]  /*4950*/  FSETP.GT.AND P0, PT, R20, RZ, PT ;  /* 0x000000ff1400720b */ /* 0x000fe20003f04000 */
[----:B------:R-:W-:Y:S01]  /*4960*/  BSSY B8, `(.L_x_101) ;  /* 0x0000031000087945 */ /* 0x000fe20003800000 */
[----:B------:R-:W-:Y:S02]  /*4970*/  MOV R19, RZ ;  /* 0x000000ff00137202 */ /* 0x000fe40000000f00 */
[----:B------:R-:W-:-:S09]  /*4980*/  MOV R24, RZ ;  /* 0x000000ff00187202 */ /* 0x000fd20000000f00 */
        /* <DEDUP_REMOVED lines=15> */
.L_x_104:
[----:B------:R-:W-:Y:S05]  /*4a80*/  BSYNC B9 ;  /* 0x0000000000097941 */ /* 0x000fea0003800000 */
.L_x_103:
        /* <DEDUP_REMOVED lines=14> */
.L_x_106:
[----:B------:R-:W-:Y:S05]  /*4b70*/  BSYNC B9 ;  /* 0x0000000000097941 */ /* 0x000fea0003800000 */
.L_x_105:
        /* <DEDUP_REMOVED lines=14> */
.L_x_107:
[----:B------:R-:W-:Y:S05]  /*4c60*/  BSYNC B9 ;  /* 0x0000000000097941 */ /* 0x000fea0003800000 */
.L_x_102:
[----:B------:R-:W-:Y:S05]  /*4c70*/  BSYNC B8 ;  /* 0x0000000000087941 */ /* 0x000fea0003800000 */
.L_x_101:
[----:B------:R-:W-:Y:S01]  /*4c80*/  FMUL R100, R19, R100 ;  /* 0x0000006413647220 */ /* 0x000fe20000400000 */
[----:B------:R-:W-:Y:S02]  /*4c90*/  MOV R19, 0x3f000000 ;  /* 0x3f00000000137802 */ /* 0x000fe40000000f00 */
[----:B------:R-:W-:Y:S01]  /*4ca0*/  MOV R22, 0x3fd774eb ;  /* 0x3fd774eb00167802 */ /* 0x000fe20000000f00 */
        /* <DEDUP_REMOVED lines=11> */
[----:B------:R-:W-:Y:S02]  /*4d60*/  MOV R20, 0x3d10ecef ;  /* 0x3d10ecef00147802 */ /* 0x000fe40000000f00 */
[----:B------:R-:W-:Y:S02]  /*4d70*/  FSEL R21, R21, |R24|, P0 ;  /* 0x4000001815157208 */ /* 0x000fe40000000000 */
[----:B------:R-:W-:Y:S02]  /*4d80*/  FSETP.GT.AND P1, PT, R24, 0.56000000238418579102, PT ;  /* 0x3f0f5c291800780b */ /* 0x000fe40003f24000 */
[----:B------:R-:W-:-:S05]  /*4d90*/  LOP3.LUT R21, R21, 0x80000000, R24, 0xf8, !PT ;  /* 0x8000000015157812 */ /* 0x000fca00078ef818 */
[----:B------:R-:W-:-:S04]  /*4da0*/  FMUL R19, R21, R21 ;  /* 0x0000001515137220 */ /* 0x000fc80000400000 */
[----:B------:R-:W-:-:S04]  /*4db0*/  FFMA R20, R19, R20, 0.016980519518256187439 ;  /* 0x3c8b1abb13147423 */ /* 0x000fc80000000014 */
[----:B------:R-:W-:-:S04]  /*4dc0*/  FFMA R20, R19, R20, 0.030762933194637298584 ;  /* 0x3cfc028c13147423 */ /* 0x000fc80000000014 */
[----:B------:R-:W-:-:S04]  /*4dd0*/  FFMA R20, R19, R20, 0.044709417968988418579 ;  /* 0x3d37213913147423 */ /* 0x000fc80000000014 */
[----:B------:R-:W-:-:S04]  /*4de0*/  FFMA R20, R19, R20, 0.074989043176174163818 ;  /* 0x3d9993db13147423 */ /* 0x000fc80000000014 */
[----:B------:R-:W-:-:S04]  /*4df0*/  FFMA R20, R19, R20, 0.16666707396507263184 ;  /* 0x3e2aaac613147423 */ /* 0x000fc80000000014 */
[----:B------:R-:W-:-:S04]  /*4e00*/  FMUL R20, R19, R20 ;  /* 0x0000001413147220 */ /* 0x000fc80000400000 */
[----:B------:R-:W-:-:S05]  /*4e10*/  FFMA R20, R21, R20, R21 ;  /* 0x0000001415147223 */ /* 0x000fca0000000015 */
[----:B------:R-:W-:-:S05]  /*4e20*/  FSEL R19, R20, -R20, P0 ;  /* 0x8000001414137208 */ /* 0x000fca0000000000 */
[----:B------:R-:W-:-:S04]  /*4e30*/  @!P1 FFMA R20, R22, 0.93318945169448852539, R19 ;  /* 0x3f6ee58116149823 */ /* 0x000fc80000000013 */
[----:B------:R-:W-:Y:S02]  /*4e40*/  @P0 FADD R20, R20, R20 ;  /* 0x0000001414140221 */ /* 0x000fe40000000000 */
.L_x_46:
[----:B------:R-:W-:Y:S05]  /*4e50*/  BSYNC B7 ;  /* 0x0000000000077941 */ /* 0x000fea0003800000 */
.L_x_42:
[----:B------:R-:W-:-:S05]  /*4e60*/  FFMA R19, R92, -0.0010000000474974513054, R13 ;  /* 0xba83126f5c137823 */ /* 0x000fca000000000d */
[----:B------:R-:W-:-:S13]  /*4e70*/  FSETP.GT.AND P0, PT, R96, R19, PT ;  /* 0x000000136000720b */ /* 0x000fda0003f04000 */
[----:B------:R-:W-:Y:S05]  /*4e80*/  @P0 BRA `(.L_x_108) ;  /* 0x000003c000000947 */ /* 0x000fea0003800000 */
[----:B------:R-:W-:Y:S01]  /*4e90*/  FSETP.GT.AND P0, PT, R94, RZ, PT ;  /* 0x000000ff5e00720b */ /* 0x000fe20003f04000 */
[----:B------:R-:W-:Y:S01]  /*4ea0*/  BSSY B7, `(.L_x_109) ;  /* 0x0000032000077945 */ /* 0x000fe20003800000 */
[----:B------:R-:W-:Y:S02]  /*4eb0*/  MOV R11, RZ ;  /* 0x000000ff000b7202 */ /* 0x000fe40000000f00 */
[----:B------:R-:W-:Y:S02]  /*4ec0*/  MOV R13, RZ ;  /* 0x000000ff000d7202 */ /* 0x000fe40000000f00 */
[----:B------:R-:W-:-:S07]  /*4ed0*/  MOV R19, RZ ;  /* 0x000000ff00137202 */ /* 0x000fce0000000f00 */
        /* <DEDUP_REMOVED lines=15> */
.L_x_112:
[----:B------:R-:W-:Y:S05]  /*4fd0*/  BSYNC B8 ;  /* 0x0000000000087941 */ /* 0x000fea0003800000 */
.L_x_111:
        /* <DEDUP_REMOVED lines=14> */
.L_x_114:
[----:B------:R-:W-:Y:S05]  /*50c0*/  BSYNC B8 ;  /* 0x0000000000087941 */ /* 0x000fea0003800000 */
.L_x_113:
        /* <DEDUP_REMOVED lines=14> */
.L_x_115:
[----:B------:R-:W-:Y:S05]  /*51b0*/  BSYNC B8 ;  /* 0x0000000000087941 */ /* 0x000fea0003800000 */
.L_x_110:
[----:B------:R-:W-:Y:S05]  /*51c0*/  BSYNC B7 ;  /* 0x0000000000077941 */ /* 0x000fea0003800000 */
.L_x_109:
[-C--:B------:R-:W-:Y:S01]  /*51d0*/  FMUL R12, R11, R20.reuse ;  /* 0x000000140b0c7220 */ /* 0x080fe20000400000 */
[-C--:B------:R-:W-:Y:S01]  /*51e0*/  FMUL R11, R13, R20.reuse ;  /* 0x000000140d0b7220 */ /* 0x080fe20000400000 */
[----:B------:R-:W-:Y:S01]  /*51f0*/  FMUL R10, R19, R20 ;  /* 0x00000014130a7220 */ /* 0x000fe20000400000 */
[----:B------:R-:W-:Y:S02]  /*5200*/  MOV R13, R96 ;  /* 0x00000060000d7202 */ /* 0x000fe40000000f00 */
[----:B------:R-:W-:-:S02]  /*5210*/  MOV R45, R91 ;  /* 0x0000005b002d7202 */ /* 0x000fc40000000f00 */
[----:B------:R-:W-:Y:S02]  /*5220*/  MOV R44, R93 ;  /* 0x0000005d002c7202 */ /* 0x000fe40000000f00 */
[----:B------:R-:W-:Y:S01]  /*5230*/  MOV R42, R95 ;  /* 0x0000005f002a7202 */ /* 0x000fe20000000f00 */
[----:B------:R-:W-:Y:S05]  /*5240*/  BRA `(.L_x_17) ;  /* 0x000003c000007947 */ /* 0x000fea0003800000 */
.L_x_108:
        /* <DEDUP_REMOVED lines=20> */
.L_x_119:
[----:B------:R-:W-:Y:S05]  /*5390*/  BSYNC B8 ;  /* 0x0000000000087941 */ /* 0x000fea0003800000 */
.L_x_118:
        /* <DEDUP_REMOVED lines=14> */
.L_x_121:
[----:B------:R-:W-:Y:S05]  /*5480*/  BSYNC B8 ;  /* 0x0000000000087941 */ /* 0x000fea0003800000 */
.L_x_120:
        /* <DEDUP_REMOVED lines=14> */
.L_x_122:
[----:B------:R-:W-:Y:S05]  /*5570*/  BSYNC B8 ;  /* 0x0000000000087941 */ /* 0x000fea0003800000 */
.L_x_117:
[----:B------:R-:W-:Y:S05]  /*5580*/  BSYNC B7 ;  /* 0x0000000000077941 */ /* 0x000fea0003800000 */
.L_x_116:
[----:B------:R-:W-:Y:S01]  /*5590*/  FSETP.GEU.AND P0, PT, R96, R13, PT ;  /* 0x0000000d6000720b */ /* 0x000fe20003f0e000 */
[-C--:B------:R-:W-:Y:S01]  /*55a0*/  FFMA R12, R19, R20.reuse, R12 ;  /* 0x00000014130c7223 */ /* 0x080fe2000000000c */
[-C--:B------:R-:W-:Y:S01]  /*55b0*/  FFMA R11, R22, R20.reuse, R11 ;  /* 0x00000014160b7223 */ /* 0x080fe2000000000b */
[----:B------:R-:W-:-:S10]  /*55c0*/  FFMA R10, R21, R20, R10 ;  /* 0x00000014150a7223 */ /* 0x000fd4000000000a */
[----:B------:R-:W-:Y:S02]  /*55d0*/  @!P0 MOV R13, R96 ;  /* 0x00000060000d8202 */ /* 0x000fe40000000f00 */
[----:B------:R-:W-:Y:S02]  /*55e0*/  @!P0 MOV R45, R91 ;  /* 0x0000005b002d8202 */ /* 0x000fe40000000f00 */
[----:B------:R-:W-:Y:S02]  /*55f0*/  @!P0 MOV R44, R93 ;  /* 0x0000005d002c8202 */ /* 0x000fe40000000f00 */
[----:B------:R-:W-:Y:S02]  /*5600*/  @!P0 MOV R42, R95 ;  /* 0x0000005f002a8202 */ /* 0x000fe40000000f00 */
.L_x_17:
[----:B------:R-:W-:Y:S05]  /*5610*/  BSYNC B5 ;  /* 0x0000000000057941 */ /* 0x000fea0003800000 */
.L_x_16:
[----:B------:R-:W-:-:S13]  /*5620*/  ISETP.NE.AND P0, PT, R16, RZ, PT ;  /* 0x000000ff1000720c */ /* 0x000fda0003f05270 */
[----:B------:R-:W-:Y:S01]  /*5630*/  @!P0 CALL.REL.NOINC `(.L_x_123) ;  /* 0x0000001000008944 */ /* 0x000fe20003c00000 */
[----:B------:R-:W-:Y:S05]  /*5640*/  BRA `(.L_x_124) ;  /* 0xffffbeb000007947 */ /* 0x000fea000383ffff */
.L_x_123:
[----:B------:R-:W-:Y:S05]  /*5650*/  BSYNC B6 ;  /* 0x0000000000067941 */ /* 0x000fea0003800000 */
.L_x_15:
[----:B------:R-:W-:Y:S01]  /*5660*/  FSETP.GEU.AND P0, PT, R13, R8, PT ;  /* 0x000000080d00720b */ /* 0x000fe20003f0e000 */
[----:B------:R-:W-:Y:S01]  /*5670*/  BSSY B2, `(.L_x_125) ;  /* 0x000002e000027945 */ /* 0x000fe20003800000 */
[----:B------:R-:W-:Y:S01]  /*5680*/  PRMT R14, RZ, 0x7610, R14 ;  /* 0x00007610ff0e7816 */ /* 0x000fe2000000000e */
[----:B------:R-:W-:Y:S01]  /*5690*/  CS2R R16, SRZ ;  /* 0x0000000000107805 */ /* 0x000fe2000001ff00 */
[----:B-1----:R-:W-:Y:S02]  /*56a0*/  MOV R15, RZ ;  /* 0x000000ff000f7202 */ /* 0x002fe40000000f00 */
[----:B------:R-:W-:-:S07]  /*56b0*/  MOV R18, RZ ;  /* 0x000000ff00127202 */ /* 0x000fce0000000f00 */
[----:B------:R-:W-:Y:S05]  /*56c0*/  @P0 BRA `(.L_x_126) ;  /* 0x0000028000000947 */ /* 0x000fea0003800000 */
[----:B------:R-:W-:-:S05]  /*56d0*/  LEA R15, R45, R45, 0x1 ;  /* 0x0000002d2d0f7211 */ /* 0x000fca00078e08ff */
[----:B------:R-:W-:-:S05]  /*56e0*/  IMAD.WIDE R14, R15, 0x4, R38 ;  /* 0x000000040f0e7825 */ /* 0x000fca00078e0226 */
[----:B------:R-:W2:Y:S04]  /*56f0*/  LD.E R19, [R14.64+0x4] ;  /* 0x000004100e137980 */ /* 0x000ea8000c101900 */
[----:B------:R-:W3:Y:S04]  /*5700*/  LD.E R17, [R14.64] ;  /* 0x000000100e117980 */ /* 0x000ee8000c101900 */
[----:B------:R-:W4:Y:S01]  /*5710*/  LD.E R21, [R14.64+0x8] ;  /* 0x000008100e157980 */ /* 0x000f22000c101900 */
[----:B--2---:R-:W-:-:S04]  /*5720*/  IMAD.WIDE R18, R19, 0xc, R40 ;  /* 0x0000000c13127825 */ /* 0x004fc800078e0228 */
[--C-:B---3--:R-:W-:Y:S01]  /*5730*/  IMAD.WIDE R16, R17, 0xc, R40.reuse ;  /* 0x0000000c11107825 */ /* 0x108fe200078e0228 */
[----:B------:R1:W2:Y:S03]  /*5740*/  LD.E R23, [R18.64+0x4] ;  /* 0x0000041012177980 */ /* 0x0002a6000c101900 */
[----:B----4-:R-:W-:Y:S01]  /*5750*/  IMAD.WIDE R20, R21, 0xc, R40 ;  /* 0x0000000c15147825 */ /* 0x010fe200078e0228 */
[----:B------:R1:W3:Y:S04]  /*5760*/  LD.E R13, [R18.64] ;  /* 0x00000010120d7980 */ /* 0x0002e8000c101900 */
[----:B------:R4:W5:Y:S04]  /*5770*/  LD.E R24, [R16.64+0x4] ;  /* 0x0000041010187980 */ /* 0x000968000c101900 */
[----:B------:R1:W5:Y:S04]  /*5780*/  LD.E R25, [R18.64+0x8] ;  /* 0x0000081012197980 */ /* 0x000368000c101900 */
[----:B------:R4:W5:Y:S04]  /*5790*/  LD.E R22, [R16.64] ;  /* 0x0000001010167980 */ /* 0x000968000c101900 */
[----:B------:R-:W5:Y:S04]  /*57a0*/  LD.E R27, [R20.64+0x4] ;  /* 0x00000410141b7980 */ /* 0x000f68000c101900 */
[----:B------:R4:W5:Y:S04]  /*57b0*/  LD.E R26, [R16.64+0x8] ;  /* 0x00000810101a7980 */ /* 0x000968000c101900 */
[----:B------:R-:W5:Y:S04]  /*57c0*/  LD.E R84, [R20.64] ;  /* 0x0000001014547980 */ /* 0x000f68000c101900 */
[----:B------:R-:W5:Y:S01]  /*57d0*/  LD.E R86, [R20.64+0x8] ;  /* 0x0000081014567980 */ /* 0x000f62000c101900 */
[----:B------:R-:W-:Y:S01]  /*57e0*/  FADD R15, -R44, 1 ;  /* 0x3f8000002c0f7421 */ /* 0x000fe20000000100 */
[----:B-1----:R-:W-:-:S02]  /*57f0*/  MOV R18, 0x3f800000 ;  /* 0x3f80000000127802 */ /* 0x002fc40000000f00 */
[----:B----4-:R-:W-:Y:S01]  /*5800*/  MOV R16, R45 ;  /* 0x0000002d00107202 */ /* 0x010fe20000000f00 */
[----:B------:R-:W-:Y:S01]  /*5810*/  FADD R15, -R42, R15 ;  /* 0x0000000f2a0f7221 */ /* 0x000fe20000000100 */
[C---:B--2---:R-:W-:Y:S01]  /*5820*/  FMUL R14, R44.reuse, R23 ;  /* 0x000000172c0e7220 */ /* 0x044fe20000400000 */
[----:B---3--:R-:W-:-:S03]  /*5830*/  FMUL R13, R44, R13 ;  /* 0x0000000d2c0d7220 */ /* 0x008fc60000400000 */
[C---:B-----5:R-:W-:Y:S01]  /*5840*/  FFMA R23, R15.reuse, R24, R14 ;  /* 0x000000180f177223 */ /* 0x060fe2000000000e */
[----:B------:R-:W-:Y:S01]  /*5850*/  FMUL R25, R44, R25 ;  /* 0x000000192c197220 */ /* 0x000fe20000400000 */
[C---:B------:R-:W-:Y:S02]  /*5860*/  FFMA R13, R15.reuse, R22, R13 ;  /* 0x000000160f0d7223 */ /* 0x040fe4000000000d */
[----:B------:R-:W-:Y:S01]  /*5870*/  FFMA R14, R42, R27, R23 ;  /* 0x0000001b2a0e7223 */ /* 0x000fe20000000017 */
[----:B------:R-:W-:-:S03]  /*5880*/  FFMA R25, R15, R26, R25 ;  /* 0x0000001a0f197223 */ /* 0x000fc60000000019 */
[----:B------:R-:W-:Y:S01]  /*5890*/  FADD R14, R83, -R14 ;  /* 0x8000000e530e7221 */ /* 0x000fe20000000000 */
[----:B------:R-:W-:-:S03]  /*58a0*/  FFMA R13, R42, R84, R13 ;  /* 0x000000542a0d7223 */ /* 0x000fc6000000000d */
[----:B------:R-:W-:Y:S01]  /*58b0*/  FMUL R17, R11, R14 ;  /* 0x0000000e0b117220 */ /* 0x000fe20000400000 */
[----:B------:R-:W-:Y:S01]  /*58c0*/  MOV R14, 0x1 ;  /* 0x00000001000e7802 */ /* 0x000fe20000000f00 */
[----:B------:R-:W-:Y:S01]  /*58d0*/  FFMA R86, R42, R86, R25 ;  /* 0x000000562a567223 */ /* 0x000fe20000000019 */
[----:B------:R-:W-:-:S03]  /*58e0*/  FADD R13, R88, -R13 ;  /* 0x8000000d580d7221 */ /* 0x000fc60000000000 */
[----:B------:R-:W-:Y:S01]  /*58f0*/  FADD R11, R3, -R86 ;  /* 0x80000056030b7221 */ /* 0x000fe20000000000 */
[----:B------:R-:W-:Y:S01]  /*5900*/  FFMA R13, R12, R13, R17 ;  /* 0x0000000d0c0d7223 */ /* 0x000fe20000000011 */
[----:B------:R-:W-:-:S03]  /*5910*/  MOV R17, R44 ;  /* 0x0000002c00117202 */ /* 0x000fc60000000f00 */
[----:B------:R-:W-:-:S05]  /*5920*/  FFMA R11, R10, R11, R13 ;  /* 0x0000000b0a0b7223 */ /* 0x000fca000000000d */
[----:B------:R-:W-:-:S04]  /*5930*/  FSETP.GT.AND P0, PT, R11, RZ, PT ;  /* 0x000000ff0b00720b */ /* 0x000fc80003f04000 */
[----:B------:R-:W-:-:S04]  /*5940*/  FSEL R18, R18, -1, P0 ;  /* 0xbf80000012127808 */ /* 0x000fc80000000000 */
.L_x_126:
[----:B------:R-:W-:Y:S05]  /*5950*/  BSYNC B2 ;  /* 0x0000000000027941 */ /* 0x000fea0003800000 */
.L_x_125:
[----:B------:R-:W-:Y:S01]  /*5960*/  PRMT R10, R14, 0x9910, RZ ;  /* 0x000099100e0a7816 */ /* 0x000fe200000000ff */
[----:B------:R-:W-:Y:S01]  /*5970*/  BSSY B5, `(.L_x_127) ;  /* 0x00000a4000057945 */ /* 0x000fe20003800000 */
[----:B------:R-:W-:Y:S01]  /*5980*/  CS2R R86, SRZ ;  /* 0x0000000000567805 */ /* 0x000fe2000001ff00 */
[----:B------:R-:W-:Y:S01]  /*5990*/  CS2R R84, SRZ ;  /* 0x0000000000547805 */ /* 0x000fe2000001ff00 */
[----:B------:R-:W-:Y:S01]  /*59a0*/  ISETP.NE.AND P2, PT, R10, RZ, PT ;  /* 0x000000ff0a00720c */ /* 0x000fe20003f45270 */
[----:B------:R-:W-:Y:S01]  /*59b0*/  CS2R R12, SRZ ;  /* 0x00000000000c7805 */ /* 0x000fe2000001ff00 */
[----:B0-----:R-:W-:Y:S01]  /*59c0*/  MOV R91, RZ ;  /* 0x000000ff005b7202 */ /* 0x001fe20000000f00 */
[----:B------:R-:W-:Y:S01]  /*59d0*/  CS2R R10, SRZ ;  /* 0x00000000000a7805 */ /* 0x000fe2000001ff00 */
[----:B------:R-:W-:Y:S01]  /*59e0*/  MOV R24, RZ ;  /* 0x000000ff00187202 */ /* 0x000fe20000000f00 */
[----:B------:R-:W-:Y:S01]  /*59f0*/  CS2R R20, SRZ ;  /* 0x0000000000147805 */ /* 0x000fe2000001ff00 */
[----:B------:R-:W-:Y:S01]  /*5a00*/  MOV R93, RZ ;  /* 0x000000ff005d7202 */ /* 0x000fe20000000f00 */
[----:B------:R-:W-:Y:S01]  /*5a10*/  CS2R R22, SRZ ;  /* 0x0000000000167805 */ /* 0x000fe2000001ff00 */
[----:B------:R-:W-:-:S02]  /*5a20*/  MOV R95, RZ ;  /* 0x000000ff005f7202 */ /* 0x000fc40000000f00 */
[----:B------:R-:W-:Y:S02]  /*5a30*/  MOV R97, RZ ;  /* 0x000000ff00617202 */ /* 0x000fe40000000f00 */
[----:B------:R-:W-:Y:S01]  /*5a40*/  MOV R19, RZ ;  /* 0x000000ff00137202 */ /* 0x000fe20000000f00 */
[----:B------:R-:W-:Y:S05]  /*5a50*/  @!P2 BRA `(.L_x_128) ;  /* 0x000009500000a947 */ /* 0x000fea0003800000 */
[----:B------:R-:W-:Y:S01]  /*5a60*/  ISETP.NE.U32.AND P0, PT, R40, RZ, PT ;  /* 0x000000ff2800720c */ /* 0x000fe20003f05070 */
[----:B------:R-:W-:Y:S01]  /*5a70*/  BSSY B2, `(.L_x_129) ;  /* 0x0000024000027945 */ /* 0x000fe20003800000 */
[----:B------:R-:W-:Y:S01]  /*5a80*/  LEA R11, R16, R16, 0x1 ;  /* 0x00000010100b7211 */ /* 0x000fe200078e08ff */
[----:B------:R-:W-:Y:S01]  /*5a90*/  CS2R R84, SRZ ;  /* 0x0000000000547805 */ /* 0x000fe2000001ff00 */
[----:B------:R-:W-:Y:S01]  /*5aa0*/  ISETP.NE.AND.EX P0, PT, R41, RZ, PT, P0 ;  /* 0x000000ff2900720c */ /* 0x000fe20003f05300 */
[----:B------:R-:W-:Y:S01]  /*5ab0*/  CS2R R86, SRZ ;  /* 0x0000000000567805 */ /* 0x000fe2000001ff00 */
[----:B------:R-:W-:Y:S01]  /*5ac0*/  ISETP.NE.U32.AND P1, PT, R36, RZ, PT ;  /* 0x000000ff2400720c */ /* 0x000fe20003f25070 */
[----:B------:R-:W-:Y:S01]  /*5ad0*/  IMAD.WIDE R38, R11, 0x4, R38 ;  /* 0x000000040b267825 */ /* 0x000fe200078e0226 */
[----:B------:R-:W-:-:S02]  /*5ae0*/  MOV R24, RZ ;  /* 0x000000ff00187202 */ /* 0x000fc40000000f00 */
[----:B------:R-:W-:-:S07]  /*5af0*/  ISETP.NE.AND.EX P1, PT, R37, RZ, PT, P1 ;  /* 0x000000ff2500720c */ /* 0x000fce0003f25310 */
[----:B------:R-:W-:Y:S05]  /*5b00*/  @!P0 BRA `(.L_x_130) ;  /* 0x000001a000008947 */ /* 0x000fea0003800000 */
[----:B------:R-:W2:Y:S04]  /*5b10*/  LD.E R13, [R38.64+0x4] ;  /* 0x00000410260d7980 */ /* 0x000ea8000c101900 */
[----:B------:R-:W3:Y:S04]  /*5b20*/  LD.E R11, [R38.64] ;  /* 0x00000010260b7980 */ /* 0x000ee8000c101900 */
[----:B------:R-:W4:Y:S01]  /*5b30*/  LD.E R19, [R38.64+0x8] ;  /* 0x0000081026137980 */ /* 0x000f22000c101900 */
[----:B--2---:R-:W-:-:S04]  /*5b40*/  IMAD.WIDE R12, R13, 0xc, R40 ;  /* 0x0000000c0d0c7825 */ /* 0x004fc800078e0228 */
[--C-:B---3--:R-:W-:Y:S01]  /*5b50*/  IMAD.WIDE R10, R11, 0xc, R40.reuse ;  /* 0x0000000c0b0a7825 */ /* 0x108fe200078e0228 */
[----:B------:R-:W2:Y:S04]  /*5b60*/  LD.E R86, [R12.64+0x4] ;  /* 0x000004100c567980 */ /* 0x000ea8000c101900 */
[----:B------:R-:W3:Y:S01]  /*5b70*/  LD.E R26, [R12.64] ;  /* 0x000000100c1a7980 */ /* 0x000ee2000c101900 */
[----:B----4-:R-:W-:-:S03]  /*5b80*/  IMAD.WIDE R40, R19, 0xc, R40 ;  /* 0x0000000c13287825 */ /* 0x010fc600078e0228 */
[----:B------:R-:W4:Y:S04]  /*5b90*/  LD.E R92, [R12.64+0x8] ;  /* 0x000008100c5c7980 */ /* 0x000f28000c101900 */
[----:B------:R-:W5:Y:S04]  /*5ba0*/  LD.E R20, [R10.64+0x4] ;  /* 0x000004100a147980 */ /* 0x000f68000c101900 */
[----:B------:R-:W5:Y:S04]  /*5bb0*/  LD.E R0, [R10.64] ;  /* 0x000000100a007980 */ /* 0x000f68000c101900 */
[----:B------:R-:W5:Y:S04]  /*5bc0*/  LD.E R22, [R10.64+0x8] ;  /* 0x000008100a167980 */ /* 0x000f68000c101900 */
[----:B------:R-:W5:Y:S04]  /*5bd0*/  LD.E R85, [R40.64+0x4] ;  /* 0x0000041028557980 */ /* 0x000f68000c101900 */
[----:B------:R-:W5:Y:S04]  /*5be0*/  LD.E R23, [R40.64] ;  /* 0x0000001028177980 */ /* 0x000f68000c101900 */
[----:B------:R-:W5:Y:S01]  /*5bf0*/  LD.E R94, [R40.64+0x8] ;  /* 0x00000810285e7980 */ /* 0x000f62000c101900 */
[-C--:B--2---:R-:W-:Y:S01]  /*5c00*/  FMUL R21, R86, R17.reuse ;  /* 0x0000001156157220 */ /* 0x084fe20000400000 */
[----:B------:R-:W-:Y:S01]  /*5c10*/  FADD R86, -R15, 1 ;  /* 0x3f8000000f567421 */ /* 0x000fe20000000100 */
[----:B---3--:R-:W-:-:S03]  /*5c20*/  FMUL R19, R26, R17 ;  /* 0x000000111a137220 */ /* 0x008fc60000400000 */
[----:B------:R-:W-:Y:S01]  /*5c30*/  FADD R87, R86, -R17 ;  /* 0x8000001156577221 */ /* 0x000fe20000000000 */
[----:B----4-:R-:W-:Y:S01]  /*5c40*/  FMUL R13, R92, R17 ;  /* 0x000000115c0d7220 */ /* 0x010fe20000400000 */
[-C--:B-----5:R-:W-:Y:S01]  /*5c50*/  FFMA R20, R20, R15.reuse, R21 ;  /* 0x0000000f14147223 */ /* 0x0a0fe20000000015 */
[-C--:B------:R-:W-:Y:S02]  /*5c60*/  FFMA R0, R0, R15.reuse, R19 ;  /* 0x0000000f00007223 */ /* 0x080fe40000000013 */
[----:B------:R-:W-:Y:S01]  /*5c70*/  FFMA R13, R22, R15, R13 ;  /* 0x0000000f160d7223 */ /* 0x000fe2000000000d */
[C---:B------:R-:W-:Y:S01]  /*5c80*/  FFMA R85, R87.reuse, R85, R20 ;  /* 0x0000005557557223 */ /* 0x040fe20000000014 */
[C---:B------:R-:W-:Y:S02]  /*5c90*/  FFMA R86, R87.reuse, R23, R0 ;  /* 0x0000001757567223 */ /* 0x040fe40000000000 */
[----:B------:R-:W-:Y:S02]  /*5ca0*/  FFMA R87, R87, R94, R13 ;  /* 0x0000005e57577223 */ /* 0x000fe4000000000d */
.L_x_130:
[----:B------:R-:W-:Y:S05]  /*5cb0*/  BSYNC B2 ;  /* 0x0000000000027941 */ /* 0x000fea0003800000 */
.L_x_129:
[----:B------:R-:W-:Y:S01]  /*5cc0*/  BSSY B2, `(.L_x_131) ;  /* 0x000001d000027945 */ /* 0x000fe20003800000 */
[----:B------:R-:W-:Y:S01]  /*5cd0*/  MOV R91, RZ ;  /* 0x000000ff005b7202 */ /* 0x000fe20000000f00 */
        /* <DEDUP_REMOVED lines=16> */
[----:B------:R-:W-:-:S04]  /*5de0*/  FADD R84, -R15, 1 ;  /* 0x3f8000000f547421 */ /* 0x000fc80000000100 */
[----:B------:R-:W-:Y:S01]  /*5df0*/  FADD R91, R84, -R17 ;  /* 0x80000011545b7221 */ /* 0x000fe20000000000 */
[-C--:B--2---:R-:W-:Y:S01]  /*5e00*/  FMUL R21, R26, R17.reuse ;  /* 0x000000111a157220 */ /* 0x084fe20000400000 */
[-C--:B---3--:R-:W-:Y:S01]  /*5e10*/  FMUL R19, R24, R17.reuse ;  /* 0x0000001118137220 */ /* 0x088fe20000400000 */
[----:B----4-:R-:W-:Y:S02]  /*5e20*/  FMUL R13, R40, R17 ;  /* 0x00000011280d7220 */ /* 0x010fe40000400000 */
[-C--:B-----5:R-:W-:Y:S01]  /*5e30*/  FFMA R20, R20, R15.reuse, R21 ;  /* 0x0000000f14147223 */ /* 0x0a0fe20000000015 */
[-C--:B------:R-:W-:Y:S01]  /*5e40*/  FFMA R0, R0, R15.reuse, R19 ;  /* 0x0000000f00007223 */ /* 0x080fe20000000013 */
[----:B------:R-:W-:Y:S02]  /*5e50*/  FFMA R13, R22, R15, R13 ;  /* 0x0000000f160d7223 */ /* 0x000fe4000000000d */
[C---:B------:R-:W-:Y:S01]  /*5e60*/  FFMA R24, R91.reuse, R25, R20 ;  /* 0x000000195b187223 */ /* 0x040fe20000000014 */
[C---:B------:R-:W-:Y:S01]  /*5e70*/  FFMA R84, R91.reuse, R23, R0 ;  /* 0x000000175b547223 */ /* 0x040fe20000000000 */
[----:B------:R-:W-:-:S02]  /*5e80*/  FFMA R91, R91, R38, R13 ;  /* 0x000000265b5b7223 */ /* 0x000fc4000000000d */
.L_x_132:
[----:B------:R-:W-:Y:S05]  /*5e90*/  BSYNC B2 ;  /* 0x0000000000027941 */ /* 0x000fea0003800000 */
.L_x_131:
[----:B------:R-:W-:Y:S01]  /*5ea0*/  FFMA R11, R4, -R85, R7 ;  /* 0x80000055040b7223 */ /* 0x000fe20000000007 */
[----:B------:R-:W-:Y:S01]  /*5eb0*/  FFMA R12, R5, -R86, R6 ;  /* 0x80000056050c7223 */ /* 0x000fe20000000006 */
[----:B------:R-:W-:Y:S01]  /*5ec0*/  FFMA R10, R2, -R87, R9 ;  /* 0x80000057020a7223 */ /* 0x000fe20000000009 */
[----:B------:R-:W-:Y:S01]  /*5ed0*/  FSETP.NEU.AND P0, PT, RZ, c[0x0][0x540], PT ;  /* 0x00015000ff007a0b */ /* 0x000fe20003f0d000 */
[----:B------:R-:W-:Y:S01]  /*5ee0*/  FMUL R13, R11, R11 ;  /* 0x0000000b0b0d7220 */ /* 0x000fe20000400000 */
[----:B------:R-:W-:Y:S03]  /*5ef0*/  BSSY B2, `(.L_x_133) ;  /* 0x0000010000027945 */ /* 0x000fe60003800000 */
[----:B------:R-:W-:-:S04]  /*5f00*/  FFMA R13, R12, R12, R13 ;  /* 0x0000000c0c0d7223 */ /* 0x000fc8000000000d */
[----:B------:R-:W-:-:S04]  /*5f10*/  FFMA R25, R10, R10, R13 ;  /* 0x0000000a0a197223 */ /* 0x000fc8000000000d */
[----:B------:R0:W1:Y:S01]  /*5f20*/  MUFU.RSQ R20, R25 ;  /* 0x0000001900147308 */ /* 0x0000620000001400 */
[----:B------:R-:W-:-:S04]  /*5f30*/  IADD3 R0, R25, -0xd000000, RZ ;  /* 0xf300000019007810 */ /* 0x000fc80007ffe0ff */
[----:B------:R-:W-:Y:S02]  /*5f40*/  ISETP.GT.U32.AND P1, PT, R0, 0x727fffff, PT ;  /* 0x727fffff0000780c */ /* 0x000fe40003f24070 */
[----:B------:R-:W-:-:S11]  /*5f50*/  FSEL R0, R18, 1, P0 ;  /* 0x3f80000012007808 */ /* 0x000fd60000000000 */
[----:B------:R-:W-:Y:S05]  /*5f60*/  @!P1 BRA `(.L_x_134) ;  /* 0x0000004000009947 */ /* 0x000fea0003800000 */
[----:B01----:R-:W-:Y:S02]  /*5f70*/  MOV R111, 0x5f90 ;  /* 0x00005f90006f7802 */ /* 0x003fe40000000f00 */
[----:B------:R-:W-:Y:S05]  /*5f80*/  CALL.REL.NOINC `($__internal_2_$__cuda_sm20_sqrt_rn_f32_slowpath) ;  /* 0x00006fd000007944 */ /* 0x000fea0003c00000 */
[----:B------:R-:W-:Y:S01]  /*5f90*/  MOV R43, R25 ;  /* 0x00000019002b7202 */ /* 0x000fe20000000f00 */
[----:B------:R-:W-:Y:S05]  /*5fa0*/  BRA `(.L_x_135) ;  /* 0x0000004000007947 */ /* 0x000fea0003800000 */
.L_x_134:
[----:B01----:R-:W-:Y:S01]  /*5fb0*/  FMUL.FTZ R43, R25, R20 ;  /* 0x00000014192b7220 */ /* 0x003fe20000410000 */
[----:B------:R-:W-:-:S03]  /*5fc0*/  FMUL.FTZ R13, R20, 0.5 ;  /* 0x3f000000140d7820 */ /* 0x000fc60000410000 */
[----:B------:R-:W-:-:S04]  /*5fd0*/  FFMA R18, -R43, R43, R25 ;  /* 0x0000002b2b127223 */ /* 0x000fc80000000119 */
[----:B------:R-:W-:Y:S02]  /*5fe0*/  FFMA R43, R18, R13, R43 ;  /* 0x0000000d122b7223 */ /* 0x000fe4000000002b */
.L_x_135:
[----:B------:R-:W-:Y:S05]  /*5ff0*/  BSYNC B2 ;  /* 0x0000000000027941 */ /* 0x000fea0003800000 */
.L_x_133:
        /* <DEDUP_REMOVED lines=20> */
.L_x_139:
[----:B------:R-:W-:Y:S05]  /*6140*/  BSYNC B7 ;  /* 0x0000000000077941 */ /* 0x000fea0003800000 */
.L_x_138:
        /* <DEDUP_REMOVED lines=14> */
.L_x_141:
[----:B------:R-:W-:Y:S05]  /*6230*/  BSYNC B7 ;  /* 0x0000000000077941 */ /* 0x000fea0003800000 */
.L_x_140:
        /* <DEDUP_REMOVED lines=14> */
.L_x_142:
[----:B------:R-:W-:Y:S05]  /*6320*/  BSYNC B7 ;  /* 0x0000000000077941 */ /* 0x000fea0003800000 */
.L_x_137:
[----:B------:R-:W-:Y:S05]  /*6330*/  BSYNC B6 ;  /* 0x0000000000067941 */ /* 0x000fea0003800000 */
.L_x_136:
[-C--:B------:R-:W-:Y:S01]  /*6340*/  FMUL R20, R97, R0.reuse ;  /* 0x0000000061147220 */ /* 0x080fe20000400000 */
[-C--:B------:R-:W-:Y:S01]  /*6350*/  FMUL R19, R95, R0.reuse ;  /* 0x000000005f137220 */ /* 0x080fe20000400000 */
[----:B------:R-:W-:Y:S01]  /*6360*/  FMUL R13, R93, R0 ;  /* 0x000000005d0d7220 */ /* 0x000fe20000400000 */
[----:B------:R-:W-:Y:S01]  /*6370*/  FMUL R106, R0, R43 ;  /* 0x0000002b006a7220 */ /* 0x000fe20000400000 */
[----:B------:R-:W-:Y:S01]  /*6380*/  FMUL R21, R2, R91 ;  /* 0x0000005b02157220 */ /* 0x000fe20000400000 */
[----:B------:R-:W-:Y:S01]  /*6390*/  FMUL R22, R4, R24 ;  /* 0x0000001804167220 */ /* 0x000fe20000400000 */
[----:B------:R-:W-:-:S02]  /*63a0*/  FMUL R23, R5, R84 ;  /* 0x0000005405177220 */ /* 0x000fc40000400000 */
.L_x_128:
[----:B------:R-:W-:Y:S05]  /*63b0*/  BSYNC B5 ;  /* 0x0000000000057941 */ /* 0x000fea0003800000 */
.L_x_127:
[----:B------:R-:W-:Y:S02]  /*63c0*/  FSEL R25, R20, RZ, P2 ;  /* 0x000000ff14197208 */ /* 0x000fe40001000000 */
[----:B------:R-:W-:-:S02]  /*63d0*/  FSEL R26, R19, RZ, P2 ;  /* 0x000000ff131a7208 */ /* 0x000fc40001000000 */
[----:B------:R-:W-:Y:S02]  /*63e0*/  FSEL R27, R13, RZ, P2 ;  /* 0x000000ff0d1b7208 */ /* 0x000fe40001000000 */
[----:B------:R-:W-:Y:S02]  /*63f0*/  FSEL R105, R23, RZ, P2 ;  /* 0x000000ff17697208 */ /* 0x000fe40001000000 */
[----:B------:R-:W-:Y:S02]  /*6400*/  FSEL R40, R22, RZ, P2 ;  /* 0x000000ff16287208 */ /* 0x000fe40001000000 */
[----:B------:R-:W-:Y:S02]  /*6410*/  FSEL R38, R21, RZ, P2 ;  /* 0x000000ff15267208 */ /* 0x000fe40001000000 */
[----:B------:R-:W-:Y:S02]  /*6420*/  FSEL R107, R106, 1000000, P2 ;  /* 0x497424006a6b7808 */ /* 0x000fe40001000000 */
.L_x_8:
[----:B------:R-:W-:Y:S05]  /*6430*/  BSYNC B4 ;  /* 0x0000000000047941 */ /* 0x000fea0003800000 */
.L_x_6:
[----:B------:R-:W-:Y:S01]  /*6440*/  ISETP.NE.AND P1, PT, R89, 0x5, PT ;  /* 0x000000055900780c */ /* 0x000fe20003f25270 */
[----:B------:R-:W-:Y:S01]  /*6450*/  BSSY B2, `(.L_x_143) ;  /* 0x0000189000027945 */ /* 0x000fe20003800000 */
[----:B------:R-:W-:Y:S01]  /*6460*/  MOV R13, RZ ;  /* 0x000000ff000d7202 */ /* 0x000fe20000000f00 */
[----:B------:R-:W-:Y:S01]  /*6470*/  CS2R R98, SRZ ;  /* 0x0000000000627805 */ /* 0x000fe2000001ff00 */
[----:B------:R-:W-:Y:S01]  /*6480*/  FSEL R15, R107, 1000000, !P1 ;  /* 0x497424006b0f7808 */ /* 0x000fe20004800000 */
[----:B------:R-:W-:Y:S01]  /*6490*/  CS2R R100, SRZ ;  /* 0x0000000000647805 */ /* 0x000fe2000001ff00 */
[----:B------:R-:W-:Y:S01]  /*64a0*/  CS2R R20, SRZ ;  /* 0x0000000000147805 */ /* 0x000fe2000001ff00 */
[----:B------:R-:W-:Y:S01]  /*64b0*/  CS2R R18, SRZ ;  /* 0x0000000000127805 */ /* 0x000fe2000001ff00 */
[----:B------:R-:W-:Y:S01]  /*64c0*/  FSETP.GEU.AND P0, PT, R15, R8, PT ;  /* 0x000000080f00720b */ /* 0x000fe20003f0e000 */
        /* <DEDUP_REMOVED lines=10> */
[----:B------:R-:W-:Y:S02]  /*6570*/  FSEL R25, R25, RZ, !P1 ;  /* 0x000000ff19197208 */ /* 0x000fe40004800000 */
[----:B------:R-:W-:-:S02]  /*6580*/  FSEL R26, R26, RZ, !P1 ;  /* 0x000000ff1a1a7208 */ /* 0x000fc40004800000 */
[----:B------:R-:W-:Y:S02]  /*6590*/  FSEL R8, R27, RZ, !P1 ;  /* 0x000000ff1b087208 */ /* 0x000fe40004800000 */
[----:B------:R-:W-:Y:S02]  /*65a0*/  FSEL R38, R38, RZ, !P1 ;  /* 0x000000ff26267208 */ /* 0x000fe40004800000 */
[----:B------:R-:W-:Y:S02]  /*65b0*/  FSEL R40, R40, RZ, !P1 ;  /* 0x000000ff28287208 */ /* 0x000fe40004800000 */
[----:B------:R-:W-:Y:S01]  /*65c0*/  FSEL R105, R105, RZ, !P1 ;  /* 0x000000ff69697208 */ /* 0x000fe20004800000 */
[----:B------:R-:W-:Y:S05]  /*65d0*/  @P0 BRA `(.L_x_144) ;  /* 0x0000170000000947 */ /* 0x000fea0003800000 */
[----:B------:R-:W-:-:S04]  /*65e0*/  ISETP.NE.U32.AND P0, PT, RZ, c[0x0][0x8d0], PT ;  /* 0x00023400ff007a0c */ /* 0x000fc80003f05070 */
[----:B------:R-:W-:-:S13]  /*65f0*/  ISETP.NE.AND.EX P0, PT, RZ, c[0x0][0x8d4], PT, P0 ;  /* 0x00023500ff007a0c */ /* 0x000fda0003f05300 */
[----:B------:R-:W-:Y:S05]  /*6600*/  @!P0 BRA `(.L_x_145) ;  /* 0x0000009000008947 */ /* 0x000fea0003800000 */
[----:B------:R-:W-:Y:S02]  /*6610*/  MOV R18, c[0x0][0x8d0] ;  /* 0x0002340000127a02 */ /* 0x000fe40000000f00 */
[----:B------:R-:W-:-:S05]  /*6620*/  MOV R19, c[0x0][0x8d4] ;  /* 0x0002350000137a02 */ /* 0x000fca0000000f00 */
[----:B------:R-:W2:Y:S04]  /*6630*/  LDG.E R22, [R18.64] ;  /* 0x0000001012167981 */ /* 0x000ea8000c1e1900 */
[----:B------:R-:W3:Y:S04]  /*6640*/  LDG.E R27, [R18.64+0x4] ;  /* 0x00000410121b7981 */ /* 0x000ee8000c1e1900 */
[----:B------:R-:W4:Y:S01]  /*6650*/  LDG.E R36, [R18.64+0x8] ;  /* 0x0000081012247981 */ /* 0x000f22000c1e1900 */
[----:B--2---:R-:W-:Y:S01]  /*6660*/  FADD R22, RZ, R22 ;  /* 0x00000016ff167221 */ /* 0x004fe20000000000 */
[----:B---3--:R-:W-:Y:S01]  /*6670*/  FADD R27, RZ, R27 ;  /* 0x0000001bff1b7221 */ /* 0x008fe20000000000 */
[----:B----4-:R-:W-:Y:S01]  /*6680*/  FADD R36, RZ, R36 ;  /* 0x00000024ff247221 */ /* 0x010fe20000000000 */
[----:B------:R-:W-:Y:S05]  /*6690*/  BRA `(.L_x_146) ;  /* 0x000000e000007947 */ /* 0x000fea0003800000 */
.L_x_145:
[----:B------:R-:W-:Y:S02]  /*66a0*/  ISETP.NE.U32.AND P0, PT, RZ, c[0x0][0x510], PT ;  /* 0x00014400ff007a0c */ /* 0x000fe40003f05070 */
[----:B------:R-:W-:-:S02]  /*66b0*/  MOV R36, RZ ;  /* 0x000000ff00247202 */ /* 0x000fc40000000f00 */
[----:B------:R-:W-:Y:S02]  /*66c0*/  ISETP.NE.AND.EX P0, PT, RZ, c[0x0][0x514], PT, P0 ;  /* 0x00014500ff007a0c */ /* 0x000fe40003f05300 */
[----:B------:R-:W-:Y:S02]  /*66d0*/  MOV R27, RZ ;  /* 0x000000ff001b7202 */ /* 0x000fe40000000f00 */
[----:B------:R-:W-:-:S09]  /*66e0*/  MOV R22, RZ ;  /* 0x000000ff00167202 */ /* 0x000fd20000000f00 */
        /* <DEDUP_REMOVED lines=9> */
.L_x_146:
        /* <DEDUP_REMOVED lines=12> */
.L_x_147:
[----:B------:R-:W-:Y:S01]  /*6840*/  ISETP.NE.U32.AND P0, PT, RZ, c[0x0][0x4d8], PT ;  /* 0x00013600ff007a0c */ /* 0x000fe20003f05070 */
[----:B------:R-:W-:Y:S01]  /*6850*/  CS2R R18, SRZ ;  /* 0x0000000000127805 */ /* 0x000fe2000001ff00 */
[----:B------:R-:W-:-:S02]  /*6860*/  MOV R17, RZ ;  /* 0x000000ff00117202 */ /* 0x000fc40000000f00 */
        /* <DEDUP_REMOVED lines=10> */
.L_x_148:
        /* <DEDUP_REMOVED lines=12> */
.L_x_149:
        /* <DEDUP_REMOVED lines=14> */
.L_x_150:
[C---:B------:R-:W-:Y:S01]  /*6ab0*/  FMUL R21, R64.reuse, R72 ;  /* 0x0000004840157220 */ /* 0x040fe20000400000 */
[----:B------:R-:W-:Y:S01]  /*6ac0*/  FMUL R92, R64, R69 ;  /* 0x00000045405c7220 */ /* 0x000fe20000400000 */
[----:B------:R-:W-:Y:S01]  /*6ad0*/  FMUL R23, R52, R25 ;  /* 0x0000001934177220 */ /* 0x000fe20000400000 */
[----:B------:R-:W-:Y:S01]  /*6ae0*/  FMUL R99, R90, R26 ;  /* 0x0000001a5a637220 */ /* 0x000fe20000400000 */
[-C--:B------:R-:W-:Y:S01]  /*6af0*/  FFMA R20, R62, R68.reuse, R21 ;  /* 0x000000443e147223 */ /* 0x080fe20000000015 */
[----:B------:R-:W-:Y:S01]  /*6b00*/  FFMA R94, R63, R68, R92 ;  /* 0x000000443f5e7223 */ /* 0x000fe2000000005c */
[C---:B------:R-:W-:Y:S01]  /*6b10*/  FMUL R101, R23.reuse, 4 ;  /* 0x4080000017657820 */ /* 0x040fe20000400000 */
[----:B------:R-:W-:Y:S01]  /*6b20*/  FADD R23, R23, R23 ;  /* 0x0000001717177221 */ /* 0x000fe20000000000 */
[----:B------:R-:W-:Y:S01]  /*6b30*/  FFMA R20, R63, R67, R20 ;  /* 0x000000433f147223 */ /* 0x000fe20000000014 */
[C---:B------:R-:W-:Y:S01]  /*6b40*/  FFMA R103, R61.reuse, R72, R94 ;  /* 0x000000483d677223 */ /* 0x040fe2000000005e */
[----:B------:R-:W-:Y:S01]  /*6b50*/  FFMA R94, R90, R26, R99 ;  /* 0x0000001a5a5e7223 */ /* 0x000fe20000000063 */
[----:B------:R-:W-:Y:S01]  /*6b60*/  FMUL R108, R52, R8 ;  /* 0x00000008346c7220 */ /* 0x000fe20000400000 */
[----:B------:R-:W-:Y:S01]  /*6b70*/  FFMA R21, R61, -R69, R20 ;  /* 0x800000453d157223 */ /* 0x000fe20000000014 */
[----:B------:R-:W-:Y:S01]  /*6b80*/  FFMA R100, R62, -R67, R103 ;  /* 0x800000433e647223 */ /* 0x000fe20000000067 */
[----:B------:R-:W-:Y:S01]  /*6b90*/  FMUL R20, R52, R26 ;  /* 0x0000001a34147220 */ /* 0x000fe20000400000 */
[----:B------:R-:W-:Y:S01]  /*6ba0*/  FADD R99, R23, -R94 ;  /* 0x8000005e17637221 */ /* 0x000fe20000000000 */
[C---:B------:R-:W-:Y:S01]  /*6bb0*/  FMUL R92, R21.reuse, R8 ;  /* 0x00000008155c7220 */ /* 0x040fe20000400000 */
[----:B------:R-:W-:Y:S01]  /*6bc0*/  FMUL R103, R90, R52 ;  /* 0x000000345a677220 */ /* 0x000fe20000400000 */
[C---:B------:R-:W-:Y:S01]  /*6bd0*/  FMUL R98, R21.reuse, R90 ;  /* 0x0000005a15627220 */ /* 0x040fe20000400000 */
[----:B------:R-:W-:Y:S01]  /*6be0*/  FMUL R102, R21, R26 ;  /* 0x0000001a15667220 */ /* 0x000fe20000400000 */
[C---:B------:R-:W-:Y:S01]  /*6bf0*/  FFMA R101, R92.reuse, 2, R101 ;  /* 0x400000005c657823 */ /* 0x040fe20000000065 */
[----:B------:R-:W-:Y:S01]  /*6c00*/  FFMA R112, R92, 2, R23 ;  /* 0x400000005c707823 */ /* 0x000fe20000000017 */
[----:B------:R-:W-:Y:S01]  /*6c10*/  FMUL R92, R20, 4 ;  /* 0x40800000145c7820 */ /* 0x000fe20000400000 */
[-C--:B------:R-:W-:Y:S01]  /*6c20*/  FMUL R23, R90, R25.reuse ;  /* 0x000000195a177220 */ /* 0x080fe20000400000 */
[----:B------:R-:W-:Y:S01]  /*6c30*/  FADD R115, -R94, R101 ;  /* 0x000000655e737221 */ /* 0x000fe20000000100 */
[-C--:B------:R-:W-:Y:S01]  /*6c40*/  FMUL R101, R100, R8.reuse ;  /* 0x0000000864657220 */ /* 0x080fe20000400000 */
[----:B------:R-:W-:Y:S01]  /*6c50*/  FADD R20, R20, R20 ;  /* 0x0000001414147221 */ /* 0x000fe20000000000 */
[C---:B------:R-:W-:Y:S01]  /*6c60*/  FFMA R92, R23.reuse, 2, R92 ;  /* 0x40000000175c7823 */ /* 0x040fe2000000005c */
[----:B------:R-:W-:Y:S01]  /*6c70*/  FADD R94, R108, R108 ;  /* 0x0000006c6c5e7221 */ /* 0x000fe20000000000 */
[C---:B------:R-:W-:Y:S01]  /*6c80*/  FFMA R101, R100.reuse, R8, R101 ;  /* 0x0000000864657223 */ /* 0x040fe20000000065 */
[----:B------:R-:W-:Y:S01]  /*6c90*/  FFMA R109, R23, 2, R20 ;  /* 0x40000000176d7823 */ /* 0x000fe20000000014 */
[----:B------:R-:W-:Y:S01]  /*6ca0*/  FMUL R23, R100, R26 ;  /* 0x0000001a64177220 */ /* 0x000fe20000400000 */
[----:B------:R-:W-:Y:S01]  /*6cb0*/  FFMA R103, R90, R52, R103 ;  /* 0x000000345a677223 */ /* 0x000fe20000000067 */
[----:B------:R-:W-:Y:S01]  /*6cc0*/  FADD R114, R20, -R101 ;  /* 0x8000006514727221 */ /* 0x000fe20000000000 */
[----:B------:R-:W-:Y:S01]  /*6cd0*/  FMUL R20, R21, R25 ;  /* 0x0000001915147220 */ /* 0x000fe20000400000 */
[----:B------:R-:W-:Y:S01]  /*6ce0*/  FADD R117, -R101, R92 ;  /* 0x0000005c65757221 */ /* 0x000fe20000000100 */
[C---:B------:R-:W-:Y:S01]  /*6cf0*/  FMUL R92, R100.reuse, R21 ;  /* 0x00000015645c7220 */ /* 0x040fe20000400000 */
[C---:B------:R-:W-:Y:S01]  /*6d00*/  FFMA R23, R100.reuse, R26, R23 ;  /* 0x0000001a64177223 */ /* 0x040fe20000000017 */
[----:B------:R-:W-:Y:S01]  /*6d10*/  FFMA R20, R21, R25, R20 ;  /* 0x0000001915147223 */ /* 0x000fe20000000014 */
[C---:B------:R-:W-:Y:S01]  /*6d20*/  FMUL R101, R100.reuse, R52 ;  /* 0x0000003464657220 */ /* 0x040fe20000400000 */
[-C--:B------:R-:W-:Y:S01]  /*6d30*/  FFMA R96, R100, R21.reuse, R92 ;  /* 0x0000001564607223 */ /* 0x080fe2000000005c */
[--C-:B------:R-:W-:Y:S01]  /*6d40*/  FADD R111, R23, R94.reuse ;  /* 0x0000005e176f7221 */ /* 0x100fe20000000000 */
[----:B------:R-:W-:Y:S01]  /*6d50*/  FADD R119, -R20, R23 ;  /* 0x0000001714777221 */ /* 0x000fe20000000100 */
[----:B------:R-:W-:Y:S01]  /*6d60*/  FMUL R23, R90, R90 ;  /* 0x0000005a5a177220 */ /* 0x000fe20000400000 */
[----:B------:R-:W-:Y:S01]  /*6d70*/  FADD R92, R20, -R94 ;  /* 0x8000005e145c7221 */ /* 0x000fe20000000000 */
[----:B------:R-:W-:Y:S01]  /*6d80*/  FFMA R101, R100, R52, R101 ;  /* 0x0000003464657223 */ /* 0x000fe20000000065 */
[-C--:B------:R-:W-:Y:S01]  /*6d90*/  FFMA R98, R21, R90.reuse, R98 ;  /* 0x0000005a15627223 */ /* 0x080fe20000000062 */
[C-C-:B------:R-:W-:Y:S01]  /*6da0*/  FADD R94, R103.reuse, R96.reuse ;  /* 0x00000060675e7221 */ /* 0x140fe20000000000 */
[----:B------:R-:W-:Y:S01]  /*6db0*/  FADD R123, R103, -R96 ;  /* 0x80000060677b7221 */ /* 0x000fe20000000000 */
[-C--:B------:R-:W-:Y:S01]  /*6dc0*/  FMUL R96, R21, R21.reuse ;  /* 0x0000001515607220 */ /* 0x080fe20000400000 */
[----:B------:R-:W-:Y:S01]  /*6dd0*/  FFMA R113, R90, R90, R23 ;  /* 0x0000005a5a717223 */ /* 0x000fe20000000017 */
[----:B------:R-:W-:Y:S01]  /*6de0*/  FMUL R23, R100, R100 ;  /* 0x0000006464177220 */ /* 0x000fe20000400000 */
[C-C-:B------:R-:W-:Y:S01]  /*6df0*/  FADD R121, R101.reuse, R98.reuse ;  /* 0x0000006265797221 */ /* 0x140fe20000000000 */
[----:B------:R-:W-:Y:S01]  /*6e00*/  FADD R20, R101, -R98 ;  /* 0x8000006265147221 */ /* 0x000fe20000000000 */
[----:B------:R-:W-:Y:S01]  /*6e10*/  FFMA R103, R21, R21, R96 ;  /* 0x0000001515677223 */ /* 0x000fe20000000060 */
[----:B------:R-:W-:Y:S01]  /*6e20*/  FMUL R98, R52, R52 ;  /* 0x0000003434627220 */ /* 0x000fe20000400000 */
[----:B------:R-:W-:Y:S01]  /*6e30*/  FFMA R101, R100, R100, R23 ;  /* 0x0000006464657223 */ /* 0x000fe20000000017 */
[----:B------:R-:W-:Y:S01]  /*6e40*/  FADD R104, R102, R102 ;  /* 0x0000006666687221 */ /* 0x000fe20000000000 */
[----:B------:R-:W-:Y:S01]  /*6e50*/  FMUL R111, R111, R22 ;  /* 0x000000166f6f7220 */ /* 0x000fe20000400000 */
[C---:B------:R-:W-:Y:S01]  /*6e60*/  FFMA R96, R98.reuse, 2, R113 ;  /* 0x4000000062607823 */ /* 0x040fe20000000071 */
[C---:B------:R-:W-:Y:S01]  /*6e70*/  FFMA R23, R98.reuse, 2, R103 ;  /* 0x4000000062177823 */ /* 0x040fe20000000067 */
[----:B------:R-:W-:Y:S01]  /*6e80*/  FFMA R98, R98, 2, R101 ;  /* 0x4000000062627823 */ /* 0x000fe20000000065 */
[C---:B------:R-:W-:Y:S01]  /*6e90*/  FMUL R103, R100.reuse, R90 ;  /* 0x0000005a64677220 */ /* 0x040fe20000400000 */
[----:B------:R-:W-:Y:S01]  /*6ea0*/  FMUL R101, R100, R25 ;  /* 0x0000001964657220 */ /* 0x000fe20000400000 */
[----:B------:R-:W-:Y:S01]  /*6eb0*/  FMUL R118, R64, R38 ;  /* 0x0000002640767220 */ /* 0x000fe20000400000 */
[----:B------:R-:W-:Y:S01]  /*6ec0*/  FADD R96, R96, -1 ;  /* 0xbf80000060607421 */ /* 0x000fe20000000000 */
[----:B------:R-:W-:Y:S01]  /*6ed0*/  FFMA R100, R100, R90, R103 ;  /* 0x0000005a64647223 */ /* 0x000fe20000000067 */
[----:B------:R-:W-:Y:S01]  /*6ee0*/  FMUL R90, R90, R8 ;  /* 0x000000085a5a7220 */ /* 0x000fe20000400000 */
[C---:B------:R-:W-:Y:S01]  /*6ef0*/  FADD R103, R101.reuse, R101 ;  /* 0x0000006565677221 */ /* 0x040fe20000000000 */
[----:B------:R-:W-:Y:S01]  /*6f00*/  FFMA R113, R101, 2, R104 ;  /* 0x4000000065717823 */ /* 0x000fe20000000068 */
[----:B------:R-:W-:Y:S01]  /*6f10*/  FADD R120, R118, R118 ;  /* 0x0000007676787221 */ /* 0x000fe20000000000 */
[----:B------:R-:W-:Y:S01]  /*6f20*/  FADD R23, R23, -1 ;  /* 0xbf80000017177421 */ /* 0x000fe20000000000 */
[----:B------:R-:W-:-:S04]  /*6f30*/  FFMA R103, R90, 2, R103 ;  /* 0x400000005a677823 */ /* 0x000fc80000000067 */
[----:B------:R-:W-:Y:S01]  /*6f40*/  FFMA R110, R102, 4, R103 ;  /* 0x40800000666e7823 */ /* 0x000fe20000000067 */
[C---:B------:R-:W-:Y:S01]  /*6f50*/  FFMA R102, R90.reuse, 2, R104 ;  /* 0x400000005a667823 */ /* 0x040fe20000000068 */
[----:B------:R-:W-:Y:S01]  /*6f60*/  FFMA R90, R90, 4, R113 ;  /* 0x408000005a5a7823 */ /* 0x000fe20000000071 */
[----:B------:R-:W-:Y:S01]  /*6f70*/  FMUL R113, R62, R40 ;  /* 0x000000283e717220 */ /* 0x000fe20000400000 */
[----:B------:R-:W-:Y:S01]  /*6f80*/  FFMA R110, R110, R27, R111 ;  /* 0x0000001b6e6e7223 */ /* 0x000fe2000000006f */
[----:B------:R-:W-:Y:S01]  /*6f90*/  FFMA R103, R101, 4, R102 ;  /* 0x4080000065677823 */ /* 0x000fe20000000066 */
[----:B------:R-:W-:Y:S01]  /*6fa0*/  FMUL R102, R63, R105 ;  /* 0x000000693f667220 */ /* 0x000fe20000400000 */
[----:B------:R-:W-:Y:S01]  /*6fb0*/  FMUL R101, R61, R38 ;  /* 0x000000263d657220 */ /* 0x000fe20000400000 */
[----:B------:R-:W-:Y:S01]  /*6fc0*/  FADD R125, R113, R113 ;  /* 0x00000071717d7221 */ /* 0x000fe20000000000 */
[----:B------:R-:W-:Y:S01]  /*6fd0*/  FMUL R111, R64, R40 ;  /* 0x00000028406f7220 */ /* 0x000fe20000400000 */
[C---:B------:R-:W-:Y:S01]  /*6fe0*/  FADD R104, R102.reuse, R102 ;  /* 0x0000006666687221 */ /* 0x040fe20000000000 */
[----:B------:R-:W-:Y:S01]  /*6ff0*/  FFMA R110, -R99, R36, R110 ;  /* 0x00000024636e7223 */ /* 0x000fe2000000016e */
[----:B------:R-:W-:Y:S01]  /*7000*/  FFMA R116, R102, 2, R125 ;  /* 0x4000000066747823 */ /* 0x000fe2000000007d */
[----:B------:R-:W-:Y:S01]  /*7010*/  FMUL R124, R111, 4 ;  /* 0x408000006f7c7820 */ /* 0x000fe20000400000 */
[----:B------:R-:W-:-:S04]  /*7020*/  FFMA R104, R101, 2, R104 ;  /* 0x4000000065687823 */ /* 0x000fc80000000068 */
[----:B------:R-:W-:Y:S01]  /*7030*/  FFMA R127, R113, 4, R104 ;  /* 0x40800000717f7823 */ /* 0x000fe20000000068 */
[C---:B------:R-:W-:Y:S01]  /*7040*/  FFMA R113, R101.reuse, 2, R125 ;  /* 0x4000000065717823 */ /* 0x040fe2000000007d */
[----:B------:R-:W-:Y:S01]  /*7050*/  FFMA R125, R101, 4, R116 ;  /* 0x40800000657d7823 */ /* 0x000fe20000000074 */
[----:B------:R-:W-:Y:S01]  /*7060*/  FFMA R101, R108, 4, R119 ;  /* 0x408000006c657823 */ /* 0x000fe20000000077 */
[----:B------:R-:W-:Y:S01]  /*7070*/  FMUL R108, R63, R40 ;  /* 0x000000283f6c7220 */ /* 0x000fe20000400000 */
[----:B------:R-:W-:Y:S01]  /*7080*/  FFMA R104, R102, 4, R113 ;  /* 0x4080000066687823 */ /* 0x000fe20000000071 */
[----:B------:R-:W-:Y:S01]  /*7090*/  FMUL R113, R112, R27 ;  /* 0x0000001b70717220 */ /* 0x000fe20000400000 */
[----:B------:R-:W-:Y:S01]  /*70a0*/  FMUL R102, R115, R22 ;  /* 0x0000001673667220 */ /* 0x000fe20000400000 */
[----:B------:R-:W-:Y:S01]  /*70b0*/  FMUL R115, R61, R105 ;  /* 0x000000693d737220 */ /* 0x000fe20000400000 */
[----:B------:R-:W-:Y:S01]  /*70c0*/  FADD R112, R111, R111 ;  /* 0x0000006f6f707221 */ /* 0x000fe20000000000 */
[----:B------:R-:W-:Y:S01]  /*70d0*/  FFMA R113, R90, R36, R113 ;  /* 0x000000245a717223 */ /* 0x000fe20000000071 */
[----:B------:R-:W-:Y:S01]  /*70e0*/  FFMA R90, R117, R27, R102 ;  /* 0x0000001b755a7223 */ /* 0x000fe20000000066 */
[----:B------:R-:W-:Y:S01]  /*70f0*/  FMUL R117, R104, R17 ;  /* 0x0000001168757220 */ /* 0x000fe20000400000 */
[----:B------:R-:W-:Y:S01]  /*7100*/  FFMA R104, R115, 2, R112 ;  /* 0x4000000073687823 */ /* 0x000fe20000000070 */
[----:B------:R-:W-:Y:S01]  /*7110*/  FFMA R116, R63, R40, R108 ;  /* 0x000000283f747223 */ /* 0x000fe2000000006c */
[-C--:B------:R-:W-:Y:S01]  /*7120*/  FMUL R108, R103, R22.reuse ;  /* 0x00000016676c7220 */ /* 0x080fe20000400000 */
[----:B------:R-:W-:Y:S01]  /*7130*/  FMUL R102, R123, R22 ;  /* 0x000000167b667220 */ /* 0x000fe20000400000 */
[----:B------:R-:W-:Y:S01]  /*7140*/  FFMA R119, R104, R19, R117 ;  /* 0x0000001368777223 */ /* 0x000fe20000000075 */
[CC--:B------:R-:W-:Y:S01]  /*7150*/  FMUL R117, R62.reuse, R105.reuse ;  /* 0x000000693e757220 */ /* 0x0c0fe20000400000 */
[----:B------:R-:W-:Y:S01]  /*7160*/  FFMA R103, R109, R36, R108 ;  /* 0x000000246d677223 */ /* 0x000fe2000000006c */
[----:B------:R-:W-:Y:S01]  /*7170*/  FMUL R108, R61, R40 ;  /* 0x000000283d6c7220 */ /* 0x000fe20000400000 */
[----:B------:R-:W-:Y:S01]  /*7180*/  FFMA R124, R115, 2, R124 ;  /* 0x40000000737c7823 */ /* 0x000fe2000000007c */
[-C--:B------:R-:W-:Y:S01]  /*7190*/  FFMA R117, R62, R105.reuse, R117 ;  /* 0x000000693e757223 */ /* 0x080fe20000000075 */
[----:B------:R-:W-:Y:S01]  /*71a0*/  FMUL R105, R64, R105 ;  /* 0x0000006940697220 */ /* 0x000fe20000400000 */
[----:B------:R-:W-:Y:S01]  /*71b0*/  FFMA R102, R121, R36, -R102 ;  /* 0x0000002479667223 */ /* 0x000fe20000000866 */
[----:B------:R-:W-:Y:S01]  /*71c0*/  FFMA R113, -R114, R22, R113 ;  /* 0x0000001672717223 */ /* 0x000fe20000000171 */
[C-C-:B------:R-:W-:Y:S01]  /*71d0*/  FADD R104, R117.reuse, -R120.reuse ;  /* 0x8000007875687221 */ /* 0x140fe20000000000 */
[----:B------:R-:W-:Y:S01]  /*71e0*/  FADD R120, R116, R120 ;  /* 0x0000007874787221 */ /* 0x000fe20000000000 */
[----:B------:R-:W-:Y:S01]  /*71f0*/  FADD R117, -R117, R116 ;  /* 0x0000007475757221 */ /* 0x000fe20000000100 */
[----:B------:R-:W-:Y:S01]  /*7200*/  FFMA R90, R101, R36, R90 ;  /* 0x00000024655a7223 */ /* 0x000fe2000000005a */
[----:B------:R-:W-:Y:S01]  /*7210*/  FFMA R104, R104, R18, R119 ;  /* 0x0000001268687223 */ /* 0x000fe20000000077 */
[----:B------:R-:W-:Y:S01]  /*7220*/  FFMA R119, R61, R40, R108 ;  /* 0x000000283d777223 */ /* 0x000fe2000000006c */
[----:B------:R-:W-:Y:S01]  /*7230*/  FMUL R120, R120, R17 ;  /* 0x0000001178787220 */ /* 0x000fe20000400000 */
[C---:B------:R-:W-:Y:S01]  /*7240*/  FADD R40, R105.reuse, R105 ;  /* 0x0000006969287221 */ /* 0x040fe20000000000 */
[----:B------:R-:W-:Y:S01]  /*7250*/  FMUL R108, R105, 4 ;  /* 0x40800000696c7820 */ /* 0x000fe20000400000 */
[----:B------:R-:W-:Y:S01]  /*7260*/  FFMA R117, R118, 4, R117 ;  /* 0x4080000076757823 */ /* 0x000fe20000000075 */
[----:B------:R-:W-:Y:S01]  /*7270*/  FFMA R120, R127, R18, R120 ;  /* 0x000000127f787223 */ /* 0x000fe20000000078 */
[----:B------:R-:W-:Y:S01]  /*7280*/  FADD R109, R40, -R119 ;  /* 0x80000077286d7221 */ /* 0x000fe20000000000 */
[----:B------:R-:W-:-:S03]  /*7290*/  FFMA R102, R23, R27, R102 ;  /* 0x0000001b17667223 */ /* 0x000fc60000000066 */
[----:B------:R-:W-:Y:S01]  /*72a0*/  FFMA R120, -R109, R19, R120 ;  /* 0x000000136d787223 */ /* 0x000fe20000000178 */
[----:B------:R-:W-:Y:S01]  /*72b0*/  FMUL R109, R62, R38 ;  /* 0x000000263e6d7220 */ /* 0x000fe20000400000 */
[----:B------:R-:W-:-:S03]  /*72c0*/  FADD R102, RZ, R102 ;  /* 0x00000066ff667221 */ /* 0x000fc60000000000 */
[----:B------:R-:W-:Y:S01]  /*72d0*/  FFMA R122, R109, 2, R108 ;  /* 0x400000006d7a7823 */ /* 0x000fe2000000006c */
[-C--:B------:R-:W-:Y:S01]  /*72e0*/  FMUL R108, R63, R38.reuse ;  /* 0x000000263f6c7220 */ /* 0x080fe20000400000 */
[----:B------:R-:W-:Y:S02]  /*72f0*/  FFMA R121, R109, 2, R40 ;  /* 0x400000006d797823 */ /* 0x000fe40000000028 */
[----:B------:R-:W-:Y:S01]  /*7300*/  FADD R122, -R119, R122 ;  /* 0x0000007a777a7221 */ /* 0x000fe20000000100 */
[----:B------:R-:W-:Y:S01]  /*7310*/  FFMA R105, R63, R38, R108 ;  /* 0x000000263f697223 */ /* 0x000fe2000000006c */
[----:B------:R-:W-:Y:S01]  /*7320*/  FFMA R38, -R15, R8, R9 ;  /* 0x000000080f267223 */ /* 0x000fe20000000109 */
[----:B------:R-:W-:Y:S02]  /*7330*/  FMUL R40, R121, R18 ;  /* 0x0000001279287220 */ /* 0x000fe40000400000 */
[----:B------:R-:W-:Y:S01]  /*7340*/  FADD R109, R112, -R105 ;  /* 0x80000069706d7221 */ /* 0x000fe20000000000 */
[----:B------:R-:W-:Y:S01]  /*7350*/  FADD R124, -R105, R124 ;  /* 0x0000007c697c7221 */ /* 0x000fe20000000100 */
[C---:B------:R-:W-:Y:S01]  /*7360*/  FFMA R105, -R15.reuse, R25, R6 ;  /* 0x000000190f697223 */ /* 0x040fe20000000106 */
[----:B------:R-:W-:Y:S01]  /*7370*/  FFMA R6, -R15, R26, R7 ;  /* 0x0000001a0f067223 */ /* 0x000fe20000000107 */
[----:B------:R-:W-:Y:S01]  /*7380*/  FMUL R9, R61, R38 ;  /* 0x000000263d097220 */ /* 0x000fe20000400000 */
[----:B------:R-:W-:Y:S01]  /*7390*/  FMUL R7, R122, R17 ;  /* 0x000000117a077220 */ /* 0x000fe20000400000 */
[----:B------:R-:W-:Y:S01]  /*73a0*/  FMUL R108, R63, R105 ;  /* 0x000000693f6c7220 */ /* 0x000fe20000400000 */
[----:B------:R-:W-:Y:S01]  /*73b0*/  FMUL R111, R62, R6 ;  /* 0x000000063e6f7220 */ /* 0x000fe20000400000 */
[----:B------:R-:W-:Y:S01]  /*73c0*/  FFMA R40, R125, R19, R40 ;  /* 0x000000137d287223 */ /* 0x000fe20000000028 */
[----:B------:R-:W-:Y:S01]  /*73d0*/  FFMA R124, R124, R18, R7 ;  /* 0x000000127c7c7223 */ /* 0x000fe20000000007 */
[----:B------:R-:W-:Y:S01]  /*73e0*/  FADD R112, R108, R108 ;  /* 0x0000006c6c707221 */ /* 0x000fe20000000000 */
[----:B------:R-:W-:Y:S01]  /*73f0*/  FMUL R114, R61, R6 ;  /* 0x000000063d727220 */ /* 0x000fe20000400000 */
[----:B------:R-:W-:Y:S01]  /*7400*/  FFMA R40, -R109, R17, R40 ;  /* 0x000000116d287223 */ /* 0x000fe20000000128 */
[----:B------:R-:W-:Y:S01]  /*7410*/  FFMA R117, R117, R19, R124 ;  /* 0x0000001375757223 */ /* 0x000fe2000000007c */
[----:B------:R-:W-:-:S04]  /*7420*/  FFMA R112, R9, 2, R112 ;  /* 0x4000000009707823 */ /* 0x000fc80000000070 */
[C---:B------:R-:W-:Y:S01]  /*7430*/  FFMA R122, R111.reuse, 4, R112 ;  /* 0x408000006f7a7823 */ /* 0x040fe20000000070 */
[----:B------:R-:W-:-:S04]  /*7440*/  FADD R111, R111, R111 ;  /* 0x0000006f6f6f7221 */ /* 0x000fc80000000000 */
[--C-:B------:R-:W-:Y:S01]  /*7450*/  FFMA R7, R9, 2, R111.reuse ;  /* 0x4000000009077823 */ /* 0x100fe2000000006f */
[----:B------:R-:W-:-:S03]  /*7460*/  FFMA R116, R108, 2, R111 ;  /* 0x400000006c747823 */ /* 0x000fc6000000006f */
[----:B------:R-:W-:Y:S01]  /*7470*/  FFMA R112, R108, 4, R7 ;  /* 0x408000006c707823 */ /* 0x000fe20000000007 */
[----:B------:R-:W-:Y:S01]  /*7480*/  FMUL R7, R64, R6 ;  /* 0x0000000640077220 */ /* 0x000fe20000400000 */
[----:B------:R-:W-:Y:S01]  /*7490*/  FMUL R108, R61, R105 ;  /* 0x000000693d6c7220 */ /* 0x000fe20000400000 */
[----:B------:R-:W-:Y:S01]  /*74a0*/  FFMA R119, R9, 4, R116 ;  /* 0x4080000009777823 */ /* 0x000fe20000000074 */
[----:B------:R-:W-:Y:S01]  /*74b0*/  FMUL R9, R112, R37 ;  /* 0x0000002570097220 */ /* 0x000fe20000400000 */
[C---:B------:R-:W-:Y:S01]  /*74c0*/  FADD R109, R7.reuse, R7 ;  /* 0x00000007076d7221 */ /* 0x040fe20000000000 */
[----:B------:R-:W-:Y:S01]  /*74d0*/  FMUL R116, R64, R38 ;  /* 0x0000002640747220 */ /* 0x000fe20000400000 */
[----:B------:R-:W-:Y:S02]  /*74e0*/  FMUL R7, R7, 4 ;  /* 0x4080000007077820 */ /* 0x000fe40000400000 */
[C---:B------:R-:W-:Y:S02]  /*74f0*/  FFMA R112, R108.reuse, 2, R109 ;  /* 0x400000006c707823 */ /* 0x040fe4000000006d */
[----:B------:R-:W-:Y:S01]  /*7500*/  FFMA R121, R108, 2, R7 ;  /* 0x400000006c797823 */ /* 0x000fe20000000007 */
[----:B------:R-:W-:Y:S01]  /*7510*/  FMUL R7, R64, R61 ;  /* 0x0000003d40077220 */ /* 0x000fe20000400000 */
[----:B------:R-:W-:Y:S01]  /*7520*/  FFMA R112, R112, R41, R9 ;  /* 0x0000002970707223 */ /* 0x000fe20000000009 */
[----:B------:R-:W-:-:S02]  /*7530*/  FMUL R9, R62, R105 ;  /* 0x000000693e097220 */ /* 0x000fc40000400000 */
[----:B------:R-:W-:Y:S02]  /*7540*/  FFMA R7, R64, R61, R7 ;  /* 0x0000003d40077223 */ /* 0x000fe40000000007 */
[-C--:B------:R-:W-:Y:S01]  /*7550*/  FFMA R111, R62, R105.reuse, R9 ;  /* 0x000000693e6f7223 */ /* 0x080fe20000000009 */
[----:B------:R-:W-:Y:S01]  /*7560*/  FADD R9, R116, R116 ;  /* 0x0000007474097221 */ /* 0x000fe20000000000 */
[----:B------:R-:W-:-:S03]  /*7570*/  FMUL R105, R64, R105 ;  /* 0x0000006940697220 */ /* 0x000fc60000400000 */
[----:B------:R-:W-:-:S04]  /*7580*/  FADD R115, R111, -R9 ;  /* 0x800000096f737221 */ /* 0x000fc80000000000 */
[----:B------:R-:W-:Y:S01]  /*7590*/  FFMA R118, R115, R39, R112 ;  /* 0x0000002773767223 */ /* 0x000fe20000000070 */
[-C--:B------:R-:W-:Y:S01]  /*75a0*/  FMUL R112, R63, R6.reuse ;  /* 0x000000063f707220 */ /* 0x080fe20000400000 */
[----:B------:R-:W-:-:S03]  /*75b0*/  FFMA R115, R61, R6, R114 ;  /* 0x000000063d737223 */ /* 0x000fc60000000072 */
[----:B------:R-:W-:Y:S01]  /*75c0*/  FFMA R112, R63, R6, R112 ;  /* 0x000000063f707223 */ /* 0x000fe20000000070 */
[----:B------:R-:W-:-:S03]  /*75d0*/  FADD R6, R105, R105 ;  /* 0x0000006969067221 */ /* 0x000fc60000000000 */
[----:B------:R-:W-:Y:S01]  /*75e0*/  FADD R124, R112, R9 ;  /* 0x00000009707c7221 */ /* 0x000fe20000000000 */
[----:B------:R-:W-:Y:S01]  /*75f0*/  FADD R111, -R111, R112 ;  /* 0x000000706f6f7221 */ /* 0x000fe20000000100 */
[----:B------:R-:W-:Y:S02]  /*7600*/  FMUL R112, R61, R61 ;  /* 0x0000003d3d707220 */ /* 0x000fe40000400000 */
[----:B------:R-:W-:Y:S01]  /*7610*/  FMUL R9, R124, R37 ;  /* 0x000000257c097220 */ /* 0x000fe20000400000 */
[----:B------:R-:W-:Y:S01]  /*7620*/  FMUL R124, R105, 4 ;  /* 0x40800000697c7820 */ /* 0x000fe20000400000 */
[----:B------:R-:W-:Y:S02]  /*7630*/  FFMA R123, R116, 4, R111 ;  /* 0x40800000747b7823 */ /* 0x000fe4000000006f */
[----:B------:R-:W-:Y:S01]  /*7640*/  FFMA R122, R122, R39, R9 ;  /* 0x000000277a7a7223 */ /* 0x000fe20000000009 */
[----:B------:R-:W-:-:S04]  /*7650*/  FADD R9, R6, -R115 ;  /* 0x8000007306097221 */ /* 0x000fc80000000000 */
[----:B------:R-:W-:Y:S01]  /*7660*/  FFMA R122, -R9, R41, R122 ;  /* 0x00000029097a7223 */ /* 0x000fe2000000017a */
[----:B------:R-:W-:-:S04]  /*7670*/  FMUL R9, R62, R38 ;  /* 0x000000263e097220 */ /* 0x000fc80000400000 */
[----:B------:R-:W-:Y:S01]  /*7680*/  FFMA R114, R9, 2, R6 ;  /* 0x4000000009727823 */ /* 0x000fe20000000006 */
[-C--:B------:R-:W-:Y:S01]  /*7690*/  FMUL R6, R63, R62.reuse ;  /* 0x0000003e3f067220 */ /* 0x080fe20000400000 */
[----:B------:R-:W-:Y:S02]  /*76a0*/  FFMA R124, R9, 2, R124 ;  /* 0x40000000097c7823 */ /* 0x000fe4000000007c */
[----:B------:R-:W-:Y:S01]  /*76b0*/  FMUL R114, R114, R39 ;  /* 0x0000002772727220 */ /* 0x000fe20000400000 */
[----:B------:R-:W-:Y:S01]  /*76c0*/  FFMA R6, R63, R62, R6 ;  /* 0x0000003e3f067223 */ /* 0x000fe20000000006 */
[----:B------:R-:W-:Y:S02]  /*76d0*/  FADD R124, -R115, R124 ;  /* 0x0000007c737c7221 */ /* 0x000fe40000000100 */
[----:B------:R-:W-:Y:S01]  /*76e0*/  FFMA R114, R119, R41, R114 ;  /* 0x0000002977727223 */ /* 0x000fe20000000072 */
[C-C-:B------:R-:W-:Y:S01]  /*76f0*/  FADD R9, R7.reuse, R6.reuse ;  /* 0x0000000607097221 */ /* 0x140fe20000000000 */
[----:B------:R-:W-:Y:S01]  /*7700*/  FADD R108, R7, -R6 ;  /* 0x80000006076c7221 */ /* 0x000fe20000000000 */
[----:B------:R-:W-:Y:S01]  /*7710*/  FMUL R6, R63, R38 ;  /* 0x000000263f067220 */ /* 0x000fe20000400000 */
[----:B------:R-:W-:Y:S01]  /*7720*/  FMUL R7, R64, R62 ;  /* 0x0000003e40077220 */ /* 0x000fe20000400000 */
[----:B------:R-:W-:-:S02]  /*7730*/  FMUL R124, R124, R37 ;  /* 0x000000257c7c7220 */ /* 0x000fc40000400000 */
[C---:B------:R-:W-:Y:S01]  /*7740*/  FFMA R38, R63.reuse, R38, R6 ;  /* 0x000000263f267223 */ /* 0x040fe20000000006 */
[-C--:B------:R-:W-:Y:S01]  /*7750*/  FMUL R6, R63, R61.reuse ;  /* 0x0000003d3f067220 */ /* 0x080fe20000400000 */
[-C--:B------:R-:W-:Y:S02]  /*7760*/  FFMA R7, R64, R62.reuse, R7 ;  /* 0x0000003e40077223 */ /* 0x080fe40000000007 */
[----:B------:R-:W-:Y:S01]  /*7770*/  FADD R119, R109, -R38 ;  /* 0x800000266d777221 */ /* 0x000fe20000000000 */
[----:B------:R-:W-:Y:S01]  /*7780*/  FFMA R6, R63, R61, R6 ;  /* 0x0000003d3f067223 */ /* 0x000fe20000000006 */
[----:B------:R-:W-:Y:S01]  /*7790*/  FADD R121, -R38, R121 ;  /* 0x0000007926797221 */ /* 0x000fe20000000100 */
[----:B------:R-:W-:Y:S01]  /*77a0*/  FMUL R38, R61, R62 ;  /* 0x0000003e3d267220 */ /* 0x000fe20000400000 */
[----:B------:R-:W-:Y:S01]  /*77b0*/  FFMA R114, -R119, R37, R114 ;  /* 0x0000002577727223 */ /* 0x000fe20000000172 */
[C-C-:B------:R-:W-:Y:S01]  /*77c0*/  FADD R105, R7.reuse, -R6.reuse ;  /* 0x8000000607697221 */ /* 0x140fe20000000000 */
[----:B------:R-:W-:Y:S01]  /*77d0*/  FADD R115, R7, R6 ;  /* 0x0000000607737221 */ /* 0x000fe20000000000 */
[----:B------:R-:W-:Y:S01]  /*77e0*/  FMUL R6, R63, R64 ;  /* 0x000000403f067220 */ /* 0x000fe20000400000 */
[----:B------:R-:W-:Y:S01]  /*77f0*/  FFMA R7, R61, R62, R38 ;  /* 0x0000003e3d077223 */ /* 0x000fe20000000026 */
[----:B------:R-:W-:-:S02]  /*7800*/  FFMA R124, R121, R39, R124 ;  /* 0x00000027797c7223 */ /* 0x000fc4000000007c */
[-C--:B------:R-:W-:Y:S02]  /*7810*/  FFMA R6, R63, R64.reuse, R6 ;  /* 0x000000403f067223 */ /* 0x080fe40000000006 */
[----:B------:R-:W-:Y:S02]  /*7820*/  FFMA R123, R123, R41, R124 ;  /* 0x000000297b7b7223 */ /* 0x000fe4000000007c */
[C-C-:B------:R-:W-:Y:S01]  /*7830*/  FADD R38, R6.reuse, R7.reuse ;  /* 0x0000000706267221 */ /* 0x140fe20000000000 */
[----:B------:R-:W-:Y:S01]  /*7840*/  FADD R111, R6, -R7 ;  /* 0x80000007066f7221 */ /* 0x000fe20000000000 */
[C---:B------:R-:W-:Y:S01]  /*7850*/  FMUL R7, R108.reuse, R17 ;  /* 0x000000116c077220 */ /* 0x040fe20000400000 */
[----:B------:R-:W-:Y:S01]  /*7860*/  FMUL R108, R108, R37 ;  /* 0x000000256c6c7220 */ /* 0x000fe20000400000 */
[----:B------:R-:W-:Y:S02]  /*7870*/  FMUL R6, R63, R63 ;  /* 0x0000003f3f067220 */ /* 0x000fe40000400000 */
[----:B------:R-:W-:Y:S01]  /*7880*/  FFMA R109, R38, R19, -R7 ;  /* 0x00000013266d7223 */ /* 0x000fe20000000807 */
[----:B------:R-:W-:Y:S01]  /*7890*/  FMUL R7, R64, R64 ;  /* 0x0000004040077220 */ /* 0x000fe20000400000 */
[----:B------:R-:W-:Y:S01]  /*78a0*/  FFMA R121, R38, R41, -R108 ;  /* 0x0000002926797223 */ /* 0x000fe2000000086c */
[----:B------:R-:W-:-:S02]  /*78b0*/  FMUL R108, R62, R62 ;  /* 0x0000003e3e6c7220 */ /* 0x000fc40000400000 */
[----:B------:R-:W-:-:S04]  /*78c0*/  FFMA R7, R64, R64, R7 ;  /* 0x0000004040077223 */ /* 0x000fc80000000007 */
[--C-:B------:R-:W-:Y:S01]  /*78d0*/  FFMA R38, R6, 2, R7.reuse ;  /* 0x4000000006267823 */ /* 0x100fe20000000007 */
[CC--:B------:R-:W-:Y:S01]  /*78e0*/  FMUL R6, R21.reuse, R52.reuse ;  /* 0x0000003415067220 */ /* 0x0c0fe20000400000 */
[--C-:B------:R-:W-:Y:S01]  /*78f0*/  FFMA R108, R108, 2, R7.reuse ;  /* 0x400000006c6c7823 */ /* 0x100fe20000000007 */
[----:B------:R-:W-:Y:S01]  /*7900*/  FFMA R112, R112, 2, R7 ;  /* 0x4000000070707823 */ /* 0x000fe20000000007 */
[----:B------:R-:W-:Y:S01]  /*7910*/  FADD R38, R38, -1 ;  /* 0xbf80000026267421 */ /* 0x000fe20000000000 */
[----:B------:R-:W-:Y:S01]  /*7920*/  FFMA R21, R21, R52, R6 ;  /* 0x0000003415157223 */ /* 0x000fe20000000006 */
[----:B------:R-:W-:Y:S01]  /*7930*/  FADD R108, R108, -1 ;  /* 0xbf8000006c6c7421 */ /* 0x000fe20000000000 */
[----:B------:R-:W-:Y:S01]  /*7940*/  FADD R7, R112, -1 ;  /* 0xbf80000070077421 */ /* 0x000fe20000000000 */
[----:B------:R-:W-:Y:S01]  /*7950*/  FMUL R6, R38, R17 ;  /* 0x0000001126067220 */ /* 0x000fe20000400000 */
[----:B------:R-:W-:Y:S01]  /*7960*/  FMUL R112, R111, R39 ;  /* 0x000000276f707220 */ /* 0x000fe20000400000 */
[-C--:B------:R-:W-:Y:S01]  /*7970*/  FFMA R109, R108, R18.reuse, R109 ;  /* 0x000000126c6d7223 */ /* 0x080fe2000000006d */
[----:B------:R-:W-:Y:S01]  /*7980*/  FMUL R38, R38, R37 ;  /* 0x0000002526267220 */ /* 0x000fe20000400000 */
[-C--:B------:R-:W-:Y:S01]  /*7990*/  FFMA R6, R9, R18.reuse, R6 ;  /* 0x0000001209067223 */ /* 0x080fe20000000006 */
[----:B------:R-:W-:Y:S01]  /*79a0*/  FMUL R18, R111, R18 ;  /* 0x000000126f127220 */ /* 0x000fe20000400000 */
[----:B------:R-:W-:Y:S01]  /*79b0*/  FFMA R112, R7, R41, -R112 ;  /* 0x0000002907707223 */ /* 0x000fe20000000870 */
[----:B------:R-:W-:-:S02]  /*79c0*/  FFMA R121, R108, R39, R121 ;  /* 0x000000276c797223 */ /* 0x000fc40000000079 */
[----:B------:R-:W-:Y:S01]  /*79d0*/  FFMA R18, R7, R19, -R18 ;  /* 0x0000001307127223 */ /* 0x000fe20000000812 */
[----:B------:R-:W-:Y:S01]  /*79e0*/  FADD R7, RZ, R40 ;  /* 0x00000028ff077221 */ /* 0x000fe20000000000 */
[C---:B------:R-:W-:Y:S01]  /*79f0*/  FFMA R112, R115.reuse, R37, R112 ;  /* 0x0000002573707223 */ /* 0x040fe20000000070 */
[----:B------:R-:W-:Y:S01]  /*7a00*/  FADD R37, RZ, R37 ;  /* 0x00000025ff257221 */ /* 0x000fe20000000000 */
[----:B------:R-:W-:Y:S01]  /*7a10*/  FFMA R111, R115, R17, R18 ;  /* 0x00000011736f7223 */ /* 0x000fe20000000012 */
[----:B------:R-:W-:Y:S01]  /*7a20*/  FFMA R18, R9, R39, R38 ;  /* 0x0000002709127223 */ /* 0x000fe20000000026 */
[----:B------:R-:W-:Y:S01]  /*7a30*/  FMUL R9, R20, R27 ;  /* 0x0000001b14097220 */ /* 0x000fe20000400000 */
[----:B------:R-:W-:Y:S01]  /*7a40*/  FFMA R38, -R105, R19, R6 ;  /* 0x0000001369267223 */ /* 0x000fe20000000106 */
[----:B------:R-:W-:Y:S01]  /*7a50*/  FADD R6, R21, -R100 ;  /* 0x8000006415067221 */ /* 0x000fe20000000000 */
[----:B------:R-:W-:Y:S01]  /*7a60*/  FFMA R105, -R105, R41, R18 ;  /* 0x0000002969697223 */ /* 0x000fe20000000112 */
[----:B------:R-:W-:Y:S01]  /*7a70*/  FADD R18, R114, R7 ;  /* 0x0000000772127221 */ /* 0x000fe20000000000 */
[----:B------:R-:W-:Y:S01]  /*7a80*/  FADD R100, R21, R100 ;  /* 0x0000006415647221 */ /* 0x000fe20000000000 */
[----:B------:R-:W-:Y:S01]  /*7a90*/  FADD R7, R98, -1 ;  /* 0xbf80000062077421 */ /* 0x000fe20000000000 */
[----:B------:R-:W-:Y:S01]  /*7aa0*/  FFMA R9, R96, R36, -R9 ;  /* 0x0000002460097223 */ /* 0x000fe20000000809 */
[----:B------:R-:W-:Y:S01]  /*7ab0*/  FADD R21, RZ, R121 ;  /* 0x00000079ff157221 */ /* 0x000fe20000000000 */
[----:B------:R-:W-:Y:S01]  /*7ac0*/  FADD R23, RZ, R112 ;  /* 0x00000070ff177221 */ /* 0x000fe20000000000 */
[-C--:B------:R-:W-:Y:S01]  /*7ad0*/  FMUL R7, R7, R22.reuse ;  /* 0x0000001607077220 */ /* 0x080fe20000400000 */
[----:B------:R-:W-:Y:S01]  /*7ae0*/  FFMA R9, R100, R22, R9 ;  /* 0x0000001664097223 */ /* 0x000fe20000000009 */
[----:B------:R-:W-:Y:S01]  /*7af0*/  FADD R99, RZ, -R21 ;  /* 0x80000015ff637221 */ /* 0x000fe20000000000 */
[----:B------:R-:W-:Y:S01]  /*7b00*/  FADD R22, RZ, R105 ;  /* 0x00000069ff167221 */ /* 0x000fe20000000000 */
[----:B------:R-:W-:Y:S01]  /*7b10*/  FFMA R7, R94, R27, R7 ;  /* 0x0000001b5e077223 */ /* 0x000fe20000000007 */
[----:B------:R-:W-:Y:S01]  /*7b20*/  FADD R17, RZ, R120 ;  /* 0x00000078ff117221 */ /* 0x000fe20000000000 */
[----:B------:R-:W-:Y:S01]  /*7b30*/  FMUL R26, R26, R99 ;  /* 0x000000631a1a7220 */ /* 0x000fe20000400000 */
[----:B------:R-:W-:Y:S01]  /*7b40*/  FADD R101, RZ, -R22 ;  /* 0x80000016ff657221 */ /* 0x000fe20000000000 */
[----:B------:R-:W-:Y:S01]  /*7b50*/  FFMA R6, -R6, R36, R7 ;  /* 0x0000002406067223 */ /* 0x000fe20000000107 */
[----:B------:R-:W-:Y:S01]  /*7b60*/  FADD R7, RZ, -R23 ;  /* 0x80000017ff077221 */ /* 0x000fe20000000000 */
[----:B------:R-:W-:Y:S01]  /*7b70*/  FADD R19, RZ, R104 ;  /* 0x00000068ff137221 */ /* 0x000fe20000000000 */
[----:B------:R-:W-:Y:S01]  /*7b80*/  FFMA R25, R25, R101, R26 ;  /* 0x0000006519197223 */ /* 0x000fe2000000001a */
[----:B------:R-:W-:Y:S01]  /*7b90*/  FADD R6, RZ, R6 ;  /* 0x00000006ff067221 */ /* 0x000fe20000000000 */
[----:B------:R-:W-:Y:S01]  /*7ba0*/  FADD R20, RZ, R117 ;  /* 0x00000075ff147221 */ /* 0x000fe20000000000 */
[----:B------:R-:W-:Y:S01]  /*7bb0*/  FFMA R27, R92, R27, R103 ;  /* 0x0000001b5c1b7223 */ /* 0x000fe20000000067 */
[----:B------:R-:W-:Y:S01]  /*7bc0*/  FADD R98, RZ, R9 ;  /* 0x00000009ff627221 */ /* 0x000fe20000000000 */
[----:B------:R-:W-:Y:S01]  /*7bd0*/  FFMA R25, R8, R7, R25 ;  /* 0x0000000708197223 */ /* 0x000fe20000000019 */
[C---:B------:R-:W-:Y:S01]  /*7be0*/  FFMA R99, R15.reuse, R99, R102 ;  /* 0x000000630f637223 */ /* 0x040fe20000000066 */
[----:B------:R-:W-:Y:S01]  /*7bf0*/  FFMA R100, R15, R101, R6 ;  /* 0x000000650f647223 */ /* 0x000fe20000000006 */
[----:B------:R-:W-:Y:S01]  /*7c00*/  FADD R36, RZ, R39 ;  /* 0x00000027ff247221 */ /* 0x000fe20000000000 */
[----:B------:R-:W-:Y:S01]  /*7c10*/  FADD R17, R122, R17 ;  /* 0x000000117a117221 */ /* 0x000fe20000000000 */
[----:B------:R-:W-:Y:S01]  /*7c20*/  FADD R19, R118, R19 ;  /* 0x0000001376137221 */ /* 0x000fe20000000000 */
[----:B------:R-:W-:Y:S01]  /*7c30*/  FADD R20, R123, R20 ;  /* 0x000000147b147221 */ /* 0x000fe20000000000 */
[----:B------:R-:W-:Y:S01]  /*7c40*/  FFMA R98, R15, R7, R98 ;  /* 0x000000070f627223 */ /* 0x000fe20000000062 */
[----:B------:R-:W-:Y:S01]  /*7c50*/  FADD R41, RZ, R41 ;  /* 0x00000029ff297221 */ /* 0x000fe20000000000 */
[----:B------:R-:W-:Y:S01]  /*7c60*/  FADD R102, RZ, R109 ;  /* 0x0000006dff667221 */ /* 0x000fe20000000000 */
[----:B------:R-:W-:Y:S01]  /*7c70*/  FADD R101, RZ, R111 ;  /* 0x0000006fff657221 */ /* 0x000fe20000000000 */
[----:B------:R-:W-:Y:S01]  /*7c80*/  FADD R103, RZ, R38 ;  /* 0x00000026ff677221 */ /* 0x000fe20000000000 */
[----:B------:R-:W-:Y:S01]  /*7c90*/  FADD R39, RZ, R110 ;  /* 0x0000006eff277221 */ /* 0x000fe20000000000 */
[----:B------:R-:W-:Y:S01]  /*7ca0*/  FADD R92, RZ, R113 ;  /* 0x00000071ff5c7221 */ /* 0x000fe20000000000 */
[----:B------:R-:W-:Y:S01]  /*7cb0*/  FADD R94, RZ, R90 ;  /* 0x0000005aff5e7221 */ /* 0x000fe20000000000 */
[----:B------:R-:W-:Y:S01]  /*7cc0*/  FADD R96, RZ, R27 ;  /* 0x0000001bff607221 */ /* 0x000fe20000000000 */
[----:B------:R-:W-:-:S02]  /*7cd0*/  FADD R104, RZ, R25 ;  /* 0x00000019ff687221 */ /* 0x000fc40000000000 */
.L_x_144:
[----:B------:R-:W-:Y:S05]  /*7ce0*/  BSYNC B2 ;  /* 0x0000000000027941 */ /* 0x000fea0003800000 */
.L_x_143:
[----:B------:R-:W-:Y:S01]  /*7cf0*/  ISETP.NE.AND P0, PT, R89, 0x5, PT ;  /* 0x000000055900780c */ /* 0x000fe20003f05270 */
[----:B------:R-:W-:Y:S01]  /*7d00*/  CS2R R8, SRZ ;  /* 0x0000000000087805 */ /* 0x000fe2000001ff00 */
[----:B------:R-:W-:Y:S01]  /*7d10*/  BSSY B4, `(.L_x_151) ;  /* 0x00002d0000047945 */ /* 0x000fe20003800000 */
[----:B------:R-:W-:-:S02]  /*7d20*/  MOV R7, RZ ;  /* 0x000000ff00077202 */ /* 0x000fc40000000f00 */
[----:B------:R-:W-:Y:S02]  /*7d30*/  MOV R15, RZ ;  /* 0x000000ff000f7202 */ /* 0x000fe40000000f00 */
[----:B------:R-:W-:Y:S02]  /*7d40*/  MOV R25, RZ ;  /* 0x000000ff00197202 */ /* 0x000fe40000000f00 */
[----:B------:R-:W-:Y:S02]  /*7d50*/  MOV R89, RZ ;  /* 0x000000ff00597202 */ /* 0x000fe40000000f00 */
[----:B------:R-:W-:Y:S02]  /*7d60*/  MOV R90, RZ ;  /* 0x000000ff005a7202 */ /* 0x000fe40000000f00 */
[----:B------:R-:W-:Y:S01]  /*7d70*/  @!P0 FADD R8, RZ, R98 ;  /* 0x00000062ff088221 */ /* 0x000fe20000000000 */
[----:B------:R-:W-:Y:S01]  /*7d80*/  @!P0 FADD R13, RZ, R103 ;  /* 0x00000067ff0d8221 */ /* 0x000fe20000000000 */
[----:B------:R-:W-:Y:S01]  /*7d90*/  @!P0 FADD R7, RZ, R102 ;  /* 0x00000066ff078221 */ /* 0x000fe20000000000 */
[----:B------:R-:W-:Y:S01]  /*7da0*/  @!P0 FADD R9, RZ, R101 ;  /* 0x00000065ff098221 */ /* 0x000fe20000000000 */
[----:B------:R-:W-:Y:S01]  /*7db0*/  @!P0 FADD R15, RZ, R99 ;  /* 0x00000063ff0f8221 */ /* 0x000fe20000000000 */
[----:B------:R-:W-:Y:S01]  /*7dc0*/  @!P0 FADD R25, RZ, R100 ;  /* 0x00000064ff198221 */ /* 0x000fe20000000000 */
[----:B------:R-:W-:Y:S01]  /*7dd0*/  MOV R98, RZ ;  /* 0x000000ff00627202 */ /* 0x000fe20000000f00 */
[----:B------:R-:W-:Y:S05]  /*7de0*/  @P0 BRA `(.L_x_152) ;  /* 0x00002c2000000947 */ /* 0x000fea0003800000 */
[----:B------:R-:W-:Y:S01]  /*7df0*/  LOP3.LUT P0, RZ, R14, 0xff, RZ, 0xc0, !PT ;  /* 0x000000ff0eff7812 */ /* 0x000fe2000780c0ff */
[----:B------:R-:W-:Y:S01]  /*7e00*/  BSSY B5, `(.L_x_153) ;  /* 0x00000db000057945 */ /* 0x000fe20003800000 */
[----:B------:R-:W-:Y:S01]  /*7e10*/  FADD R104, RZ, R104 ;  /* 0x00000068ff687221 */ /* 0x000fe20000000000 */
[----:B------:R-:W-:Y:S01]  /*7e20*/  FADD R6, RZ, R13 ;  /* 0x0000000dff067221 */ /* 0x000fe20000000000 */
[----:B------:R-:W-:Y:S01]  /*7e30*/  FADD R7, RZ, R7 ;  /* 0x00000007ff077221 */ /* 0x000fe20000000000 */
[----:B------:R-:W-:Y:S01]  /*7e40*/  FADD R9, RZ, R9 ;  /* 0x00000009ff097221 */ /* 0x000fe20000000000 */
[----:B------:R-:W-:-:S07]  /*7e50*/  FADD R8, RZ, R8 ;  /* 0x00000008ff087221 */ /* 0x000fce0000000000 */
[----:B------:R-:W-:Y:S05]  /*7e60*/  @!P0 BRA `(.L_x_154) ;  /* 0x00000d0000008947 */ /* 0x000fea0003800000 */
[----:B------:R-:W-:Y:S01]  /*7e70*/  FMUL R26, R12, R12 ;  /* 0x0000000c0c1a7220 */ /* 0x000fe20000400000 */
[----:B------:R-:W-:Y:S01]  /*7e80*/  FADD R25, RZ, R25 ;  /* 0x00000019ff197221 */ /* 0x000fe20000000000 */
[----:B------:R-:W-:Y:S01]  /*7e90*/  FSEL R27, R8, RZ, P0 ;  /* 0x000000ff081b7208 */ /* 0x000fe20000000000 */
[----:B------:R-:W-:Y:S01]  /*7ea0*/  BSSY B2, `(.L_x_155) ;  /* 0x0000018000027945 */ /* 0x000fe20003800000 */
[----:B------:R-:W-:Y:S01]  /*7eb0*/  FFMA R13, R11, R11, R26 ;  /* 0x0000000b0b0d7223 */ /* 0x000fe2000000001a */
[----:B------:R-:W-:Y:S02]  /*7ec0*/  FSEL R89, R104, RZ, P0 ;  /* 0x000000ff68597208 */ /* 0x000fe40000000000 */
[----:B------:R-:W-:Y:S01]  /*7ed0*/  MOV R38, RZ ;  /* 0x000000ff00267202 */ /* 0x000fe20000000f00 */
[----:B------:R-:W-:Y:S01]  /*7ee0*/  FFMA R101, R10, R10, R13 ;  /* 0x0000000a0a657223 */ /* 0x000fe2000000000d */
[----:B------:R-:W-:Y:S01]  /*7ef0*/  FADD R13, RZ, R15 ;  /* 0x0000000fff0d7221 */ /* 0x000fe20000000000 */
[----:B------:R-:W-:Y:S01]  /*7f00*/  FSEL R15, R25, RZ, P0 ;  /* 0x000000ff190f7208 */ /* 0x000fe20000000000 */
[----:B------:R-:W-:Y:S01]  /*7f10*/  FFMA R99, R0, R27, RZ ;  /* 0x0000001b00637223 */ /* 0x000fe200000000ff */
[----:B------:R0:W1:Y:S01]  /*7f20*/  MUFU.RSQ R40, R101 ;  /* 0x0000006500287308 */ /* 0x0000620000001400 */
[----:B------:R-:W-:-:S02]  /*7f30*/  IADD3 R26, R101, -0xd000000, RZ ;  /* 0xf3000000651a7810 */ /* 0x000fc40007ffe0ff */
[----:B------:R-:W-:Y:S01]  /*7f40*/  FSEL R13, R13, RZ, P0 ;  /* 0x000000ff0d0d7208 */ /* 0x000fe20000000000 */
[----:B------:R-:W-:Y:S01]  /*7f50*/  FFMA R90, R0, R15, RZ ;  /* 0x0000000f005a7223 */ /* 0x000fe200000000ff */
[----:B------:R-:W-:-:S03]  /*7f60*/  ISETP.GT.U32.AND P1, PT, R26, 0x727fffff, PT ;  /* 0x727fffff1a00780c */ /* 0x000fc60003f24070 */
[----:B------:R-:W-:-:S10]  /*7f70*/  FFMA R98, R0, R13, RZ ;  /* 0x0000000d00627223 */ /* 0x000fd400000000ff */
[----:B------:R-:W-:Y:S05]  /*7f80*/  @!P1 BRA `(.L_x_156) ;  /* 0x0000005000009947 */ /* 0x000fea0003800000 */
[----:B01----:R-:W-:Y:S02]  /*7f90*/  MOV R25, R101 ;  /* 0x0000006500197202 */ /* 0x003fe40000000f00 */
[----:B------:R-:W-:Y:S02]  /*7fa0*/  MOV R111, 0x7fc0 ;  /* 0x00007fc0006f7802 */ /* 0x000fe40000000f00 */
[----:B------:R-:W-:Y:S05]  /*7fb0*/  CALL.REL.NOINC `($__internal_2_$__cuda_sm20_sqrt_rn_f32_slowpath) ;  /* 0x00004fa000007944 */ /* 0x000fea0003c00000 */
[----:B------:R-:W-:Y:S01]  /*7fc0*/  MOV R26, R25 ;  /* 0x00000019001a7202 */ /* 0x000fe20000000f00 */
[----:B------:R-:W-:Y:S05]  /*7fd0*/  BRA `(.L_x_157) ;  /* 0x0000004000007947 */ /* 0x000fea0003800000 */
.L_x_156:
[----:B01----:R-:W-:Y:S01]  /*7fe0*/  FMUL.FTZ R26, R101, R40 ;  /* 0x00000028651a7220 */ /* 0x003fe20000410000 */
[----:B------:R-:W-:-:S03]  /*7ff0*/  FMUL.FTZ R8, R40, 0.5 ;  /* 0x3f00000028087820 */ /* 0x000fc60000410000 */
[----:B------:R-:W-:-:S04]  /*8000*/  FFMA R13, -R26, R26, R101 ;  /* 0x0000001a1a0d7223 */ /* 0x000fc80000000165 */
[----:B------:R-:W-:Y:S02]  /*8010*/  FFMA R26, R13, R8, R26 ;  /* 0x000000080d1a7223 */ /* 0x000fe4000000001a */
.L_x_157:
[----:B------:R-:W-:Y:S05]  /*8020*/  BSYNC B2 ;  /* 0x0000000000027941 */ /* 0x000fea0003800000 */
.L_x_155:
[----:B------:R-:W-:Y:S01]  /*8030*/  FSETP.GT.AND P0, PT, R26, RZ, PT ;  /* 0x000000ff1a00720b */ /* 0x000fe20003f04000 */
[----:B------:R-:W-:Y:S01]  /*8040*/  BSSY B3, `(.L_x_158) ;  /* 0x0000021000037945 */ /* 0x000fe20003800000 */
[----:B------:R-:W-:Y:S02]  /*8050*/  MOV R40, RZ ;  /* 0x000000ff00287202 */ /* 0x000fe40000000f00 */
[----:B------:R-:W-:-:S09]  /*8060*/  MOV R15, RZ ;  /* 0x000000ff000f7202 */ /* 0x000fd20000000f00 */
[----:B------:R-:W-:Y:S05]  /*8070*/  @!P0 BRA `(.L_x_159) ;  /* 0x000001d000008947 */ /* 0x000fea0003800000 */
[----:B------:R-:W-:Y:S01]  /*8080*/  IADD3 R8, R26, 0x1800000, RZ ;  /* 0x018000001a087810 */ /* 0x000fe20007ffe0ff */
[----:B------:R-:W-:Y:S03]  /*8090*/  BSSY B6, `(.L_x_160) ;  /* 0x000000c000067945 */ /* 0x000fe60003800000 */
[----:B------:R-:W-:-:S04]  /*80a0*/  LOP3.LUT R8, R8, 0x7f800000, RZ, 0xc0, !PT ;  /* 0x7f80000008087812 */ /* 0x000fc800078ec0ff */
[----:B------:R-:W-:-:S13]  /*80b0*/  ISETP.GT.U32.AND P0, PT, R8, 0x1ffffff, PT ;  /* 0x01ffffff0800780c */ /* 0x000fda0003f04070 */
[----:B------:R-:W-:Y:S05]  /*80c0*/  @P0 BRA `(.L_x_161) ;  /* 0x0000004000000947 */ /* 0x000fea0003800000 */
[----:B------:R-:W-:Y:S02]  /*80d0*/  MOV R111, 0x80f0 ;  /* 0x000080f0006f7802 */ /* 0x000fe40000000f00 */
[----:B------:R-:W-:Y:S05]  /*80e0*/  CALL.REL.NOINC `($__internal_1_$__cuda_sm20_rcp_rn_f32_slowpath) ;  /* 0x00004b1000007944 */ /* 0x000fea0003c00000 */
[----:B------:R-:W-:Y:S01]  /*80f0*/  MOV R8, R25 ;  /* 0x0000001900087202 */ /* 0x000fe20000000f00 */
[----:B------:R-:W-:Y:S05]  /*8100*/  BRA `(.L_x_162) ;  /* 0x0000004000007947 */ /* 0x000fea0003800000 */
.L_x_161:
[----:B------:R-:W0:Y:S02]  /*8110*/  MUFU.RCP R13, R26 ;  /* 0x0000001a000d7308 */ /* 0x000e240000001000 */
[----:B0-----:R-:W-:-:S04]  /*8120*/  FFMA R8, R13, R26, -1 ;  /* 0xbf8000000d087423 */ /* 0x001fc8000000001a */
[----:B------:R-:W-:-:S04]  /*8130*/  FADD.FTZ R8, -R8, -RZ ;  /* 0x800000ff08087221 */ /* 0x000fc80000010100 */
[----:B------:R-:W-:Y:S02]  /*8140*/  FFMA R8, R13, R8, R13 ;  /* 0x000000080d087223 */ /* 0x000fe4000000000d */
.L_x_162:
[----:B------:R-:W-:Y:S05]  /*8150*/  BSYNC B6 ;  /* 0x0000000000067941 */ /* 0x000fea0003800000 */
.L_x_160:
[----:B------:R-:W-:-:S04]  /*8160*/  FMUL R26, R98, R95 ;  /* 0x0000005f621a7220 */ /* 0x000fc80000400000 */
[----:B------:R-:W-:-:S04]  /*8170*/  FFMA R26, R90, R97, R26 ;  /* 0x000000615a1a7223 */ /* 0x000fc8000000001a */
[----:B------:R-:W-:-:S04]  /*8180*/  FFMA R26, R99, R93, R26 ;  /* 0x0000005d631a7223 */ /* 0x000fc8000000001a */
[C---:B------:R-:W-:Y:S01]  /*8190*/  FMUL R97, R26.reuse, R97 ;  /* 0x000000611a617220 */ /* 0x040fe20000400000 */
[C---:B------:R-:W-:Y:S01]  /*81a0*/  FMUL R95, R26.reuse, R95 ;  /* 0x0000005f1a5f7220 */ /* 0x040fe20000400000 */
[----:B------:R-:W-:Y:S02]  /*81b0*/  FMUL R93, R26, R93 ;  /* 0x0000005d1a5d7220 */ /* 0x000fe40000400000 */
[-C--:B------:R-:W-:Y:S01]  /*81c0*/  FMUL R97, R97, R8.reuse ;  /* 0x0000000861617220 */ /* 0x080fe20000400000 */
[-C--:B------:R-:W-:Y:S01]  /*81d0*/  FMUL R95, R95, R8.reuse ;  /* 0x000000085f5f7220 */ /* 0x080fe20000400000 */
[-C--:B------:R-:W-:Y:S02]  /*81e0*/  FMUL R93, R93, R8.reuse ;  /* 0x000000085d5d7220 */ /* 0x080fe40000400000 */
[-C--:B------:R-:W-:Y:S01]  /*81f0*/  FFMA R97, R90, R8.reuse, -R97 ;  /* 0x000000085a617223 */ /* 0x080fe20000000861 */
[-C--:B------:R-:W-:Y:S01]  /*8200*/  FFMA R95, R98, R8.reuse, -R95 ;  /* 0x00000008625f7223 */ /* 0x080fe2000000085f */
[----:B------:R-:W-:-:S02]  /*8210*/  FFMA R93, R99, R8, -R93 ;  /* 0x00000008635d7223 */ /* 0x000fc4000000085d */
[----:B------:R-:W-:Y:S01]  /*8220*/  FADD R15, RZ, R97 ;  /* 0x00000061ff0f7221 */ /* 0x000fe20000000000 */
[----:B------:R-:W-:Y:S01]  /*8230*/  FADD R40, RZ, R95 ;  /* 0x0000005fff287221 */ /* 0x000fe20000000000 */
[----:B------:R-:W-:Y:S02]  /*8240*/  FADD R38, RZ, R93 ;  /* 0x0000005dff267221 */ /* 0x000fe40000000000 */
.L_x_159:
[----:B------:R-:W-:Y:S05]  /*8250*/  BSYNC B3 ;  /* 0x0000000000037941 */ /* 0x000fea0003800000 */
.L_x_158:
[----:B------:R-:W-:Y:S01]  /*8260*/  FSETP.GT.AND P0, PT, R43, RZ, PT ;  /* 0x000000ff2b00720b */ /* 0x000fe20003f04000 */
[----:B------:R-:W-:Y:S01]  /*8270*/  BSSY B6, `(.L_x_163) ;  /* 0x0000033000067945 */ /* 0x000fe20003800000 */
[----:B------:R-:W-:-:S11]  /*8280*/  FFMA R98, R0, R89, RZ ;  /* 0x0000005900627223 */ /* 0x000fd600000000ff */
        /* <DEDUP_REMOVED lines=15> */
.L_x_166:
[----:B------:R-:W-:Y:S05]  /*8380*/  BSYNC B7 ;  /* 0x0000000000077941 */ /* 0x000fea0003800000 */
.L_x_165:
        /* <DEDUP_REMOVED lines=14> */
.L_x_168:
[----:B------:R-:W-:Y:S05]  /*8470*/  BSYNC B7 ;  /* 0x0000000000077941 */ /* 0x000fea0003800000 */
.L_x_167:
        /* <DEDUP_REMOVED lines=14> */
.L_x_170:
[----:B------:R-:W-:Y:S05]  /*8560*/  BSYNC B7 ;  /* 0x0000000000077941 */ /* 0x000fea0003800000 */
.L_x_169:
[C---:B------:R-:W-:Y:S01]  /*8570*/  FFMA R15, R98.reuse, R90, R15 ;  /* 0x0000005a620f7223 */ /* 0x040fe2000000000f */
[C---:B------:R-:W-:Y:S01]  /*8580*/  FFMA R40, R98.reuse, R13, R40 ;  /* 0x0000000d62287223 */ /* 0x040fe20000000028 */
[----:B------:R-:W-:Y:S02]  /*8590*/  FFMA R38, R98, R11, R38 ;  /* 0x0000000b62267223 */ /* 0x000fe40000000026 */
.L_x_164:
[----:B------:R-:W-:Y:S05]  /*85a0*/  BSYNC B6 ;  /* 0x0000000000067941 */ /* 0x000fea0003800000 */
.L_x_163:
[----:B------:R-:W2:Y:S04]  /*85b0*/  LD.E.64 R26, [R34.64+0x38] ;  /* 0x00003810221a7980 */ /* 0x000ea8000c101b00 */
[----:B------:R-:W3:Y:S04]  /*85c0*/  LD.E.64 R10, [R34.64] ;  /* 0x00000010220a7980 */ /* 0x000ee8000c101b00 */
[----:B------:R-:W4:Y:S01]  /*85d0*/  LD.E.64 R12, [R34.64+0x70] ;  /* 0x00007010220c7980 */ /* 0x000f22000c101b00 */
[--C-:B------:R-:W-:Y:S01]  /*85e0*/  FADD R22, R22, R15.reuse ;  /* 0x0000000f16167221 */ /* 0x100fe20000000000 */
[----:B------:R-:W-:Y:S01]  /*85f0*/  FFMA R24, R7, R24, RZ ;  /* 0x0000001807187223 */ /* 0x000fe200000000ff */
[----:B------:R-:W-:Y:S01]  /*8600*/  FADD R89, RZ, -R40 ;  /* 0x80000028ff597221 */ /* 0x000fe20000000000 */
[----:B------:R-:W-:Y:S01]  /*8610*/  FFMA R84, R6, R84, RZ ;  /* 0x0000005406547223 */ /* 0x000fe200000000ff */
[----:B------:R-:W-:Y:S01]  /*8620*/  FADD R15, RZ, -R15 ;  /* 0x8000000fff0f7221 */ /* 0x000fe20000000000 */
[----:B------:R-:W-:Y:S01]  /*8630*/  LEA R25, R16, R16, 0x1 ;  /* 0x0000001010197211 */ /* 0x000fe200078e08ff */
[----:B------:R-:W-:Y:S01]  /*8640*/  FFMA R91, R9, R91, RZ ;  /* 0x0000005b095b7223 */ /* 0x000fe200000000ff */
[----:B------:R-:W-:Y:S01]  /*8650*/  FADD R90, RZ, -R38 ;  /* 0x80000026ff5a7221 */ /* 0x000fe20000000000 */
[----:B------:R-:W-:Y:S01]  /*8660*/  BSSY B2, `(.L_x_171) ;  /* 0x000002e000027945 */ /* 0x000fe20003800000 */
[----:B------:R-:W-:Y:S01]  /*8670*/  FFMA R85, R89, R85, R24 ;  /* 0x0000005559557223 */ /* 0x000fe20000000018 */
[----:B------:R-:W-:Y:S01]  /*8680*/  FFMA R86, R15, R86, R84 ;  /* 0x000000560f567223 */ /* 0x000fe20000000054 */
[----:B------:R-:W-:Y:S01]  /*8690*/  FADD R23, R23, R38 ;  /* 0x0000002617177221 */ /* 0x000fe20000000000 */
[----:B------:R-:W-:Y:S01]  /*86a0*/  FADD R21, R21, R40 ;  /* 0x0000002815157221 */ /* 0x000fe20000000000 */
[----:B------:R-:W-:Y:S01]  /*86b0*/  FFMA R87, R90, R87, R91 ;  /* 0x000000575a577223 */ /* 0x000fe2000000005b */
[----:B------:R-:W-:Y:S01]  /*86c0*/  FFMA R103, R2, R9, RZ ;  /* 0x0000000902677223 */ /* 0x000fe200000000ff */
[----:B------:R-:W-:Y:S01]  /*86d0*/  FFMA R84, R4, R7, RZ ;  /* 0x0000000704547223 */ /* 0x000fe200000000ff */
[----:B------:R-:W-:Y:S01]  /*86e0*/  FFMA R101, R5, R6, RZ ;  /* 0x0000000605657223 */ /* 0x000fe200000000ff */
[----:B------:R-:W-:-:S02]  /*86f0*/  MOV R100, RZ ;  /* 0x000000ff00647202 */ /* 0x000fc40000000f00 */
[----:B------:R-:W-:Y:S02]  /*8700*/  MOV R98, RZ ;  /* 0x000000ff00627202 */ /* 0x000fe40000000f00 */
[----:B--2---:R-:W-:-:S04]  /*8710*/  ISETP.NE.U32.AND P0, PT, R26, RZ, PT ;  /* 0x000000ff1a00720c */ /* 0x004fc80003f05070 */
[----:B------:R-:W-:Y:S02]  /*8720*/  ISETP.NE.AND.EX P0, PT, R27, RZ, PT, P0 ;  /* 0x000000ff1b00720c */ /* 0x000fe40003f05300 */
[----:B---3--:R-:W-:Y:S01]  /*8730*/  ISETP.NE.U32.AND P1, PT, R10, RZ, PT ;  /* 0x000000ff0a00720c */ /* 0x008fe20003f25070 */
[----:B----4-:R-:W-:-:S03]  /*8740*/  IMAD.WIDE R24, R25, 0x4, R12 ;  /* 0x0000000419187825 */ /* 0x010fc600078e020c */
[----:B------:R-:W-:-:S07]  /*8750*/  ISETP.NE.AND.EX P1, PT, R11, RZ, PT, P1 ;  /* 0x000000ff0b00720c */ /* 0x000fce0003f25310 */
[----:B------:R-:W-:Y:S05]  /*8760*/  @!P0 BRA `(.L_x_172) ;  /* 0x000001d000008947 */ /* 0x000fea0003800000 */
[----:B------:R-:W2:Y:S04]  /*8770*/  LD.E R7, [R24.64] ;  /* 0x0000001018077980 */ /* 0x000ea8000c101900 */
[----:B------:R-:W3:Y:S04]  /*8780*/  LD.E R13, [R24.64+0x8] ;  /* 0x00000810180d7980 */ /* 0x000ee8000c101900 */
[----:B------:R-:W4:Y:S01]  /*8790*/  LD.E R9, [R24.64+0x4] ;  /* 0x0000041018097980 */ /* 0x000f22000c101900 */
[----:B--2---:R-:W-:-:S04]  /*87a0*/  IMAD.WIDE R6, R7, 0xc, R26 ;  /* 0x0000000c07067825 */ /* 0x004fc800078e021a */
[--C-:B---3--:R-:W-:Y:S01]  /*87b0*/  IMAD.WIDE R12, R13, 0xc, R26.reuse ;  /* 0x0000000c0d0c7825 */ /* 0x108fe200078e021a */
[----:B------:R-:W2:Y:S03]  /*87c0*/  LD.E R91, [R6.64+0x4] ;  /* 0x00000410065b7980 */ /* 0x000ea6000c101900 */
[----:B----4-:R-:W-:Y:S01]  /*87d0*/  IMAD.WIDE R8, R9, 0xc, R26 ;  /* 0x0000000c09087825 */ /* 0x010fe200078e021a */
[----:B------:R-:W2:Y:S04]  /*87e0*/  LD.E R38, [R12.64+0x4] ;  /* 0x000004100c267980 */ /* 0x000ea8000c101900 */
[----:B------:R-:W3:Y:S04]  /*87f0*/  LD.E R97, [R8.64+0x4] ;  /* 0x0000041008617980 */ /* 0x000ee8000c101900 */
[----:B------:R-:W4:Y:S04]  /*8800*/  LD.E R95, [R8.64] ;  /* 0x00000010085f7980 */ /* 0x000f28000c101900 */
[----:B------:R-:W4:Y:S04]  /*8810*/  LD.E R26, [R12.64] ;  /* 0x000000100c1a7980 */ /* 0x000f28000c101900 */
[----:B------:R-:W5:Y:S04]  /*8820*/  LD.E R27, [R6.64] ;  /* 0x00000010061b7980 */ /* 0x000f68000c101900 */
[----:B------:R-:W5:Y:S04]  /*8830*/  LD.E R99, [R8.64+0x8] ;  /* 0x0000081008637980 */ /* 0x000f68000c101900 */
[----:B------:R-:W5:Y:S04]  /*8840*/  LD.E R40, [R12.64+0x8] ;  /* 0x000008100c287980 */ /* 0x000f68000c101900 */
[----:B------:R-:W5:Y:S01]  /*8850*/  LD.E R93, [R6.64+0x8] ;  /* 0x00000810065d7980 */ /* 0x000f62000c101900 */
[C---:B--2---:R-:W-:Y:S01]  /*8860*/  FADD R91, -R38.reuse, R91 ;  /* 0x0000005b265b7221 */ /* 0x044fe20000000100 */
[----:B---3--:R-:W-:-:S03]  /*8870*/  FADD R97, -R38, R97 ;  /* 0x0000006126617221 */ /* 0x008fc60000000100 */
[C---:B------:R-:W-:Y:S01]  /*8880*/  FMUL R38, R84.reuse, R91 ;  /* 0x0000005b54267220 */ /* 0x040fe20000400000 */
[----:B------:R-:W-:Y:S01]  /*8890*/  FMUL R84, R84, R97 ;  /* 0x0000006154547220 */ /* 0x000fe20000400000 */
[C---:B----4-:R-:W-:Y:S01]  /*88a0*/  FADD R95, -R26.reuse, R95 ;  /* 0x0000005f1a5f7221 */ /* 0x050fe20000000100 */
[----:B-----5:R-:W-:-:S03]  /*88b0*/  FADD R27, -R26, R27 ;  /* 0x0000001b1a1b7221 */ /* 0x020fc60000000100 */
[C---:B------:R-:W-:Y:S01]  /*88c0*/  FFMA R84, R101.reuse, R95, R84 ;  /* 0x0000005f65547223 */ /* 0x040fe20000000054 */
[----:B------:R-:W-:Y:S01]  /*88d0*/  FFMA R27, R101, R27, R38 ;  /* 0x0000001b651b7223 */ /* 0x000fe20000000026 */
[C---:B------:R-:W-:Y:S01]  /*88e0*/  FADD R99, -R40.reuse, R99 ;  /* 0x0000006328637221 */ /* 0x040fe20000000100 */
[----:B------:R-:W-:-:S03]  /*88f0*/  FADD R40, -R40, R93 ;  /* 0x0000005d28287221 */ /* 0x000fc60000000100 */
[C---:B------:R-:W-:Y:S01]  /*8900*/  FFMA R84, R103.reuse, R99, R84 ;  /* 0x0000006367547223 */ /* 0x040fe20000000054 */
[----:B------:R-:W-:-:S03]  /*8910*/  FFMA R27, R103, R40, R27 ;  /* 0x00000028671b7223 */ /* 0x000fc6000000001b */
[----:B------:R-:W-:Y:S01]  /*8920*/  FADD R98, RZ, R84 ;  /* 0x00000054ff627221 */ /* 0x000fe20000000000 */
[----:B------:R-:W-:Y:S02]  /*8930*/  FADD R100, RZ, R27 ;  /* 0x0000001bff647221 */ /* 0x000fe40000000000 */
.L_x_172:
[----:B------:R-:W-:Y:S05]  /*8940*/  BSYNC B2 ;  /* 0x0000000000027941 */ /* 0x000fea0003800000 */
.L_x_171:
[----:B------:R-:W-:Y:S01]  /*8950*/  FFMA R90, R2, R90, RZ ;  /* 0x0000005a025a7223 */ /* 0x000fe200000000ff */
[----:B------:R-:W-:Y:S01]  /*8960*/  FFMA R91, R4, R89, RZ ;  /* 0x00000059045b7223 */ /* 0x000fe200000000ff */
[----:B------:R-:W-:Y:S01]  /*8970*/  FFMA R93, R5, R15, RZ ;  /* 0x0000000f055d7223 */ /* 0x000fe200000000ff */
        /* <DEDUP_REMOVED lines=28> */
[----:B------:R-:W-:Y:S01]  /*8b40*/  FADD R100, R100, R13 ;  /* 0x0000000d64647221 */ /* 0x000fe20000000000 */
[----:B------:R-:W-:Y:S01]  /*8b50*/  FADD R98, R98, R25 ;  /* 0x0000001962627221 */ /* 0x000fe20000000000 */
[----:B------:R-:W-:Y:S05]  /*8b60*/  BRA `(.L_x_173) ;  /* 0x0000004000007947 */ /* 0x000fea0003800000 */
.L_x_154:
[----:B------:R-:W-:Y:S01]  /*8b70*/  CS2R R86, SRZ ;  /* 0x0000000000567805 */ /* 0x000fe2000001ff00 */
[----:B------:R-:W-:Y:S02]  /*8b80*/  MOV R85, RZ ;  /* 0x000000ff00557202 */ /* 0x000fe40000000f00 */
[----:B------:R-:W-:Y:S02]  /*8b90*/  MOV R100, RZ ;  /* 0x000000ff00647202 */ /* 0x000fe40000000f00 */
[----:B------:R-:W-:Y:S02]  /*8ba0*/  MOV R98, RZ ;  /* 0x000000ff00627202 */ /* 0x000fe40000000f00 */
.L_x_173:
[----:B------:R-:W-:Y:S05]  /*8bb0*/  BSYNC B5 ;  /* 0x0000000000057941 */ /* 0x000fea0003800000 */
.L_x_153:
[----:B------:R-:W2:Y:S01]  /*8bc0*/  LD.E.64 R6, [R34.64+0x70] ;  /* 0x0000701022067980 */ /* 0x000ea2000c101b00 */
[----:B------:R-:W-:-:S03]  /*8bd0*/  LEA R9, R16, R16, 0x1 ;  /* 0x0000001010097211 */ /* 0x000fc600078e08ff */
[----:B------:R-:W3:Y:S02]  /*8be0*/  LD.E.64 R26, [R34.64] ;  /* 0x00000010221a7980 */ /* 0x000ee4000c101b00 */
[----:B--2---:R-:W-:-:S05]  /*8bf0*/  IMAD.WIDE R8, R9, 0x4, R6 ;  /* 0x0000000409087825 */ /* 0x004fca00078e0206 */
[----:B------:R-:W3:Y:S04]  /*8c00*/  LD.E R7, [R8.64] ;  /* 0x0000001008077980 */ /* 0x000ee8000c101900 */
[----:B------:R-:W2:Y:S04]  /*8c10*/  LD.E R11, [R8.64+0x4] ;  /* 0x00000410080b7980 */ /* 0x000ea8000c101900 */
[----:B------:R-:W4:Y:S01]  /*8c20*/  LD.E R13, [R8.64+0x8] ;  /* 0x00000810080d7980 */ /* 0x000f22000c101900 */
[----:B---3--:R-:W-:-:S04]  /*8c30*/  IMAD.WIDE R6, R7, 0xc, R26 ;  /* 0x0000000c07067825 */ /* 0x008fc800078e021a */
[--C-:B--2---:R-:W-:Y:S01]  /*8c40*/  IMAD.WIDE R10, R11, 0xc, R26.reuse ;  /* 0x0000000c0b0a7825 */ /* 0x104fe200078e021a */
[----:B------:R-:W2:Y:S03]  /*8c50*/  LD.E R24, [R6.64+0x4] ;  /* 0x0000041006187980 */ /* 0x000ea6000c101900 */
[----:B----4-:R-:W-:Y:S01]  /*8c60*/  IMAD.WIDE R26, R13, 0xc, R26 ;  /* 0x0000000c0d1a7825 */ /* 0x010fe200078e021a */
[----:B------:R0:W3:Y:S04]  /*8c70*/  LD.E R15, [R10.64+0x4] ;  /* 0x000004100a0f7980 */ /* 0x0000e8000c101900 */
[----:B------:R1:W4:Y:S04]  /*8c80*/  LD.E R89, [R26.64+0x4] ;  /* 0x000004101a597980 */ /* 0x000328000c101900 */
[----:B------:R-:W5:Y:S04]  /*8c90*/  LD.E R13, [R6.64] ;  /* 0x00000010060d7980 */ /* 0x000f68000c101900 */
[----:B------:R0:W5:Y:S04]  /*8ca0*/  LD.E R38, [R10.64] ;  /* 0x000000100a267980 */ /* 0x000168000c101900 */
[----:B------:R1:W5:Y:S04]  /*8cb0*/  LD.E R40, [R26.64] ;  /* 0x000000101a287980 */ /* 0x000368000c101900 */
[----:B------:R0:W5:Y:S04]  /*8cc0*/  LD.E R84, [R6.64+0x8] ;  /* 0x0000081006547980 */ /* 0x000168000c101900 */
[----:B------:R0:W5:Y:S04]  /*8cd0*/  LD.E R91, [R10.64+0x8] ;  /* 0x000008100a5b7980 */ /* 0x000168000c101900 */
[----:B------:R1:W5:Y:S01]  /*8ce0*/  LD.E R93, [R26.64+0x8] ;  /* 0x000008101a5d7980 */ /* 0x000362000c101900 */
[----:B------:R-:W-:Y:S01]  /*8cf0*/  BSSY B10, `(.L_x_174) ;  /* 0x00001660000a7945 */ /* 0x000fe20003800000 */
[----:B0-----:R-:W-:Y:S01]  /*8d00*/  MOV R11, RZ ;  /* 0x000000ff000b7202 */ /* 0x001fe20000000f00 */
[----:B-1----:R-:W-:Y:S01]  /*8d10*/  CS2R R26, SRZ ;  /* 0x00000000001a7805 */ /* 0x002fe2000001ff00 */
[C---:B--2---:R-:W-:Y:S01]  /*8d20*/  FADD R90, -R24.reuse, R83 ;  /* 0x00000053185a7221 */ /* 0x044fe20000000100 */
[----:B---3--:R-:W-:Y:S01]  /*8d30*/  FADD R97, R15, -R24 ;  /* 0x800000180f617221 */ /* 0x008fe20000000000 */
[----:B----4-:R-:W-:-:S03]  /*8d40*/  FADD R9, -R24, R89 ;  /* 0x0000005918097221 */ /* 0x010fc60000000100 */
[-C--:B------:R-:W-:Y:S01]  /*8d50*/  FMUL R102, R97, R90.reuse ;  /* 0x0000005a61667220 */ /* 0x080fe20000400000 */
[----:B-----5:R-:W-:Y:S01]  /*8d60*/  FADD R12, -R13, R88 ;  /* 0x000000580d0c7221 */ /* 0x020fe20000000100 */
[----:B------:R-:W-:Y:S01]  /*8d70*/  FMUL R95, R9, R90 ;  /* 0x0000005a095f7220 */ /* 0x000fe20000400000 */
[----:B------:R-:W-:Y:S01]  /*8d80*/  FADD R25, R38, -R13 ;  /* 0x8000000d26197221 */ /* 0x000fe20000000000 */
[----:B------:R-:W-:-:S03]  /*8d90*/  FADD R8, -R13, R40 ;  /* 0x000000280d087221 */ /* 0x000fc60000000100 */
[-C--:B------:R-:W-:Y:S01]  /*8da0*/  FFMA R6, R25, R12.reuse, R102 ;  /* 0x0000000c19067223 */ /* 0x080fe20000000066 */
[----:B------:R-:W-:Y:S01]  /*8db0*/  FADD R7, -R84, R3 ;  /* 0x0000000354077221 */ /* 0x000fe20000000100 */
[----:B------:R-:W-:Y:S01]  /*8dc0*/  FFMA R95, R8, R12, R95 ;  /* 0x0000000c085f7223 */ /* 0x000fe2000000005f */
[----:B------:R-:W-:Y:S01]  /*8dd0*/  FADD R99, R91, -R84 ;  /* 0x800000545b637221 */ /* 0x000fe20000000000 */
[----:B------:R-:W-:-:S03]  /*8de0*/  FADD R10, -R84, R93 ;  /* 0x0000005d540a7221 */ /* 0x000fc60000000100 */
[-C--:B------:R-:W-:Y:S01]  /*8df0*/  FFMA R6, R99, R7.reuse, R6 ;  /* 0x0000000763067223 */ /* 0x080fe20000000006 */
[----:B------:R-:W-:-:S04]  /*8e00*/  FFMA R7, R10, R7, R95 ;  /* 0x000000070a077223 */ /* 0x000fc8000000005f */
[----:B------:R-:W-:Y:S02]  /*8e10*/  FSETP.LE.AND P1, PT, R6, RZ, PT ;  /* 0x000000ff0600720b */ /* 0x000fe40003f23000 */
[----:B------:R-:W-:Y:S02]  /*8e20*/  FSETP.GTU.AND P0, PT, R7, RZ, PT ;  /* 0x000000ff0700720b */ /* 0x000fe40003f0c000 */
[----:B------:R-:W-:Y:S02]  /*8e30*/  MOV R12, RZ ;  /* 0x000000ff000c7202 */ /* 0x000fe40000000f00 */
[----:B------:R-:W-:-:S09]  /*8e40*/  MOV R90, RZ ;  /* 0x000000ff005a7202 */ /* 0x000fd20000000f00 */
[----:B------:R-:W-:Y:S05]  /*8e50*/  @!P0 BRA P1, `(.L_x_175) ;  /* 0x000014f000008947 */ /* 0x000fea0000800000 */
[----:B------:R-:W-:Y:S01]  /*8e60*/  FADD R12, -R15, R83 ;  /* 0x000000530f0c7221 */ /* 0x000fe20000000100 */
[----:B------:R-:W-:Y:S01]  /*8e70*/  FADD R11, -R38, R88 ;  /* 0x00000058260b7221 */ /* 0x000fe20000000100 */
[----:B------:R-:W-:Y:S01]  /*8e80*/  FADD R27, -R91, R3 ;  /* 0x000000035b1b7221 */ /* 0x000fe20000000100 */
[----:B------:R-:W-:Y:S01]  /*8e90*/  BSSY B9, `(.L_x_176) ;  /* 0x000013c000097945 */ /* 0x000fe20003800000 */
[-C--:B------:R-:W-:Y:S01]  /*8ea0*/  FMUL R26, R97, R12.reuse ;  /* 0x0000000c611a7220 */ /* 0x080fe20000400000 */
[----:B------:R-:W-:Y:S01]  /*8eb0*/  FMUL R95, R9, R12 ;  /* 0x0000000c095f7220 */ /* 0x000fe20000400000 */
[----:B------:R-:W-:Y:S01]  /*8ec0*/  MOV R12, RZ ;  /* 0x000000ff000c7202 */ /* 0x000fe20000000f00 */
[----:B------:R-:W-:Y:S01]  /*8ed0*/  CS2R R102, SRZ ;  /* 0x0000000000667805 */ /* 0x000fe2000001ff00 */
[-C--:B------:R-:W-:Y:S01]  /*8ee0*/  FFMA R26, R25, R11.reuse, R26 ;  /* 0x0000000b191a7223 */ /* 0x080fe2000000001a */
[----:B------:R-:W-:Y:S01]  /*8ef0*/  FFMA R11, R8, R11, R95 ;  /* 0x0000000b080b7223 */ /* 0x000fe2000000005f */
[----:B------:R-:W-:-:S02]  /*8f00*/  MOV R104, RZ ;  /* 0x000000ff00687202 */ /* 0x000fc40000000f00 */
[-C--:B------:R-:W-:Y:S01]  /*8f10*/  FFMA R95, R99, R27.reuse, R26 ;  /* 0x0000001b635f7223 */ /* 0x080fe2000000001a */
[----:B------:R-:W-:Y:S01]  /*8f20*/  FFMA R90, R10, R27, R11 ;  /* 0x0000001b0a5a7223 */ /* 0x000fe2000000000b */
[----:B------:R-:W-:Y:S01]  /*8f30*/  MOV R11, RZ ;  /* 0x000000ff000b7202 */ /* 0x000fe20000000f00 */
[----:B------:R-:W-:Y:S02]  /*8f40*/  CS2R R26, SRZ ;  /* 0x00000000001a7805 */ /* 0x000fe4000001ff00 */
[----:B------:R-:W-:Y:S02]  /*8f50*/  FSETP.GE.AND P1, PT, R95, RZ, PT ;  /* 0x000000ff5f00720b */ /* 0x000fe40003f26000 */
[----:B------:R-:W-:-:S13]  /*8f60*/  FSETP.GTU.AND P0, PT, R90, R95, PT ;  /* 0x0000005f5a00720b */ /* 0x000fda0003f0c000 */
[----:B------:R-:W-:Y:S05]  /*8f70*/  @!P0 BRA P1, `(.L_x_177) ;  /* 0x000012d000008947 */ /* 0x000fea0000800000 */
[----:B------:R-:W-:Y:S01]  /*8f80*/  FMUL R11, R7, R95 ;  /* 0x0000005f070b7220 */ /* 0x000fe20000400000 */
[----:B------:R-:W-:Y:S01]  /*8f90*/  FSETP.LE.AND P1, PT, R95, RZ, PT ;  /* 0x000000ff5f00720b */ /* 0x000fe20003f23000 */
[----:B------:R-:W-:Y:S02]  /*8fa0*/  BSSY B8, `(.L_x_178) ;  /* 0x00000f2000087945 */ /* 0x000fe40003800000 */
[----:B------:R-:W-:-:S05]  /*8fb0*/  FFMA R12, R6, R90, -R11 ;  /* 0x0000005a060c7223 */ /* 0x000fca000000080b */
[----:B------:R-:W-:-:S04]  /*8fc0*/  FSETP.GTU.AND P0, PT, R12, RZ, PT ;  /* 0x000000ff0c00720b */ /* 0x000fc80003f0c000 */
[----:B------:R-:W-:-:S13]  /*8fd0*/  FSETP.GE.AND P0, PT, R6, RZ, !P0 ;  /* 0x000000ff0600720b */ /* 0x000fda0004706000 */
[----:B------:R-:W-:Y:S05]  /*8fe0*/  @P0 BRA P1, `(.L_x_179) ;  /* 0x00000e4000000947 */ /* 0x000fea0000800000 */
[----:B------:R-:W-:Y:S01]  /*8ff0*/  FADD R26, -R89, R83 ;  /* 0x00000053591a7221 */ /* 0x000fe20000000100 */
[----:B------:R-:W-:Y:S01]  /*9000*/  FADD R11, -R40, R88 ;  /* 0x00000058280b7221 */ /* 0x000fe20000000100 */
[----:B------:R-:W-:Y:S01]  /*9010*/  BSSY B7, `(.L_x_180) ;  /* 0x00000d1000077945 */ /* 0x000fe20003800000 */
[----:B------:R-:W-:Y:S01]  /*9020*/  MOV R101, RZ ;  /* 0x000000ff00657202 */ /* 0x000fe20000000f00 */
[-C--:B------:R-:W-:Y:S01]  /*9030*/  FMUL R102, R97, R26.reuse ;  /* 0x0000001a61667220 */ /* 0x080fe20000400000 */
[----:B------:R-:W-:Y:S01]  /*9040*/  FMUL R27, R9, R26 ;  /* 0x0000001a091b7220 */ /* 0x000fe20000400000 */
[----:B------:R-:W-:Y:S01]  /*9050*/  FADD R9, -R93, R3 ;  /* 0x000000035d097221 */ /* 0x000fe20000000100 */
[----:B------:R-:W-:Y:S01]  /*9060*/  MOV R97, RZ ;  /* 0x000000ff00617202 */ /* 0x000fe20000000f00 */
[-C--:B------:R-:W-:Y:S01]  /*9070*/  FFMA R102, R25, R11.reuse, R102 ;  /* 0x0000000b19667223 */ /* 0x080fe20000000066 */
[----:B------:R-:W-:Y:S01]  /*9080*/  FFMA R27, R8, R11, R27 ;  /* 0x0000000b081b7223 */ /* 0x000fe2000000001b */
[----:B------:R-:W-:-:S02]  /*9090*/  MOV R25, RZ ;  /* 0x000000ff00197202 */ /* 0x000fc40000000f00 */
[-C--:B------:R-:W-:Y:S01]  /*90a0*/  FFMA R99, R99, R9.reuse, R102 ;  /* 0x0000000963637223 */ /* 0x080fe20000000066 */
[----:B------:R-:W-:Y:S01]  /*90b0*/  FFMA R8, R10, R9, R27 ;  /* 0x000000090a087223 */ /* 0x000fe2000000001b */
[----:B------:R-:W-:Y:S02]  /*90c0*/  MOV R26, RZ ;  /* 0x000000ff001a7202 */ /* 0x000fe40000000f00 */
[----:B------:R-:W-:Y:S02]  /*90d0*/  MOV R105, RZ ;  /* 0x000000ff00697202 */ /* 0x000fe40000000f00 */
[----:B------:R-:W-:Y:S02]  /*90e0*/  FSETP.GTU.AND P0, PT, R99, R8, PT ;  /* 0x000000086300720b */ /* 0x000fe40003f0c000 */
[----:B------:R-:W-:Y:S02]  /*90f0*/  FSETP.GE.AND P1, PT, R8, RZ, PT ;  /* 0x000000ff0800720b */ /* 0x000fe40003f26000 */
[----:B------:R-:W-:-:S02]  /*9100*/  MOV R11, RZ ;  /* 0x000000ff000b7202 */ /* 0x000fc40000000f00 */
[----:B------:R-:W-:Y:S02]  /*9110*/  MOV R108, RZ ;  /* 0x000000ff006c7202 */ /* 0x000fe40000000f00 */
[----:B------:R-:W-:-:S07]  /*9120*/  MOV R110, RZ ;  /* 0x000000ff006e7202 */ /* 0x000fce0000000f00 */
        /* <DEDUP_REMOVED lines=8> */
[----:B------:R-:W-:Y:S01]  /*91b0*/  FMUL R10, R90, R99 ;  /* 0x000000635a0a7220 */ /* 0x000fe20000400000 */
[----:B------:R-:W-:Y:S01]  /*91c0*/  FADD R104, R99, -R8 ;  /* 0x8000000863687221 */ /* 0x000fe20000000000 */
[C---:B------:R-:W-:Y:S01]  /*91d0*/  FADD R11, -R95.reuse, R90 ;  /* 0x0000005a5f0b7221 */ /* 0x040fe20000000100 */
[----:B------:R-:W-:Y:S01]  /*91e0*/  BSSY B5, `(.L_x_184) ;  /* 0x0000039000057945 */ /* 0x000fe20003800000 */
[----:B------:R-:W-:Y:S02]  /*91f0*/  FFMA R9, R95, R8, -R10 ;  /* 0x000000085f097223 */ /* 0x000fe4000000080a */
        /* <DEDUP_REMOVED lines=11> */
[----:B------:R-:W-:Y:S02]  /*92b0*/  MOV R26, R108 ;  /* 0x0000006c001a7202 */ /* 0x000fe40000000f00 */
[----:B------:R-:W-:Y:S02]  /*92c0*/  MOV R111, 0x92e0 ;  /* 0x000092e0006f7802 */ /* 0x000fe40000000f00 */
[----:B------:R-:W-:Y:S05]  /*92d0*/  CALL.REL.NOINC `($__internal_1_$__cuda_sm20_rcp_rn_f32_slowpath) ;  /* 0x0000392000007944 */ /* 0x000fea0003c00000 */
[----:B------:R-:W-:Y:S01]  /*92e0*/  MOV R26, R25 ;  /* 0x00000019001a7202 */ /* 0x000fe20000000f00 */
[----:B------:R-:W-:Y:S05]  /*92f0*/  BRA `(.L_x_188) ;  /* 0x0000004000007947 */ /* 0x000fea0003800000 */
.L_x_187:
[----:B------:R-:W0:Y:S02]  /*9300*/  MUFU.RCP R26, R108 ;  /* 0x0000006c001a7308 */ /* 0x000e240000001000 */
[----:B0-----:R-:W-:-:S04]  /*9310*/  FFMA R9, R108, R26, -1 ;  /* 0xbf8000006c097423 */ /* 0x001fc8000000001a */
[----:B------:R-:W-:-:S04]  /*9320*/  FADD.FTZ R9, -R9, -RZ ;  /* 0x800000ff09097221 */ /* 0x000fc80000010100 */
[----:B------:R-:W-:Y:S02]  /*9330*/  FFMA R26, R26, R9, R26 ;  /* 0x000000091a1a7223 */ /* 0x000fe4000000001a */
.L_x_188:
[----:B------:R-:W-:Y:S05]  /*9340*/  BSYNC B3 ;  /* 0x0000000000037941 */ /* 0x000fea0003800000 */
.L_x_186:
[----:B------:R-:W-:Y:S01]  /*9350*/  FADD R10, RZ, R100 ;  /* 0x00000064ff0a7221 */ /* 0x000fe20000000000 */
[----:B------:R-:W-:Y:S01]  /*9360*/  FADD R25, RZ, R98 ;  /* 0x00000062ff197221 */ /* 0x000fe20000000000 */
[----:B------:R-:W0:Y:S01]  /*9370*/  MUFU.RCP R27, R108 ;  /* 0x0000006c001b7308 */ /* 0x000e220000001000 */
[----:B------:R-:W-:Y:S01]  /*9380*/  BSSY B11, `(.L_x_189) ;  /* 0x00000140000b7945 */ /* 0x000fe20003800000 */
[----:B------:R-:W-:Y:S01]  /*9390*/  FADD R9, RZ, -R10 ;  /* 0x8000000aff097221 */ /* 0x000fe20000000000 */
[----:B------:R-:W-:Y:S01]  /*93a0*/  FADD R10, -R10, R25 ;  /* 0x000000190a0a7221 */ /* 0x000fe20000000100 */
[----:B------:R-:W-:Y:S02]  /*93b0*/  MOV R100, RZ ;  /* 0x000000ff00647202 */ /* 0x000fe40000000f00 */
[----:B------:R-:W-:Y:S01]  /*93c0*/  FFMA R25, R12, R9, RZ ;  /* 0x000000090c197223 */ /* 0x000fe200000000ff */
[-C--:B------:R-:W-:Y:S01]  /*93d0*/  FFMA R9, R9, R26.reuse, RZ ;  /* 0x0000001a09097223 */ /* 0x080fe200000000ff */
[----:B------:R-:W-:-:S02]  /*93e0*/  FFMA R103, R10, R26, RZ ;  /* 0x0000001a0a677223 */ /* 0x000fc400000000ff */
[----:B------:R-:W-:-:S04]  /*93f0*/  FFMA R25, R102, R10, R25 ;  /* 0x0000000a66197223 */ /* 0x000fc80000000019 */
[----:B------:R-:W-:Y:S01]  /*9400*/  FMUL R25, R25, R26 ;  /* 0x0000001a19197220 */ /* 0x000fe20000400000 */
[----:B0-----:R-:W-:-:S03]  /*9410*/  FFMA R12, -R108, R27, 1 ;  /* 0x3f8000006c0c7423 */ /* 0x001fc6000000011b */
[----:B------:R-:W0:Y:S01]  /*9420*/  FCHK P0, R25, R108 ;  /* 0x0000006c19007302 */ /* 0x000e220000000000 */
[----:B------:R-:W-:-:S04]  /*9430*/  FFMA R12, R27, R12, R27 ;  /* 0x0000000c1b0c7223 */ /* 0x000fc8000000001b */
[----:B------:R-:W-:-:S04]  /*9440*/  FFMA R27, R25, R12, RZ ;  /* 0x0000000c191b7223 */ /* 0x000fc800000000ff */
[----:B------:R-:W-:-:S04]  /*9450*/  FFMA R98, -R108, R27, R25 ;  /* 0x0000001b6c627223 */ /* 0x000fc80000000119 */
[----:B------:R-:W-:Y:S01]  /*9460*/  FFMA R12, R12, R98, R27 ;  /* 0x000000620c0c7223 */ /* 0x000fe2000000001b */
[----:B0-----:R-:W-:Y:S05]  /*9470*/  @!P0 BRA `(.L_x_190) ;  /* 0x0000004000008947 */ /* 0x001fea0003800000 */
[----:B------:R-:W-:Y:S02]  /*9480*/  MOV R26, R108 ;  /* 0x0000006c001a7202 */ /* 0x000fe40000000f00 */
[----:B------:R-:W-:Y:S02]  /*9490*/  MOV R109, 0x94b0 ;  /* 0x000094b0006d7802 */ /* 0x000fe40000000f00 */
[----:B------:R-:W-:Y:S05]  /*94a0*/  CALL.REL.NOINC `($__internal_3_$__cuda_sm3x_div_rn_noftz_f32_slowpath) ;  /* 0x00003c2000007944 */ /* 0x000fea0003c00000 */
[----:B0-----:R-:W-:Y:S02]  /*94b0*/  MOV R12, R25 ;  /* 0x00000019000c7202 */ /* 0x001fe40000000f00 */
.L_x_190:
[----:B------:R-:W-:Y:S05]  /*94c0*/  BSYNC B11 ;  /* 0x00000000000b7941 */ /* 0x000fea0003800000 */
.L_x_189:
[----:B------:R-:W-:-:S04]  /*94d0*/  FADD R12, RZ, -R12 ;  /* 0x8000000cff0c7221 */ /* 0x000fc80000000000 */
[--C-:B------:R-:W-:Y:S01]  /*94e0*/  FADD R98, RZ, R12.reuse ;  /* 0x0000000cff627221 */ /* 0x100fe20000000000 */
[----:B------:R-:W-:-:S03]  /*94f0*/  FADD R101, R9, R12 ;  /* 0x0000000c09657221 */ /* 0x000fc60000000000 */
[----:B------:R-:W-:Y:S01]  /*9500*/  FADD R10, R103, R98 ;  /* 0x00000062670a7221 */ /* 0x000fe20000000000 */
[----:B------:R-:W-:Y:S05]  /*9510*/  BRA `(.L_x_191) ;  /* 0x0000005000007947 */ /* 0x000fea0003800000 */
.L_x_185:
[----:B------:R-:W-:Y:S01]  /*9520*/  FADD R100, RZ, R98 ;  /* 0x00000062ff647221 */ /* 0x000fe20000000000 */
[----:B------:R-:W-:Y:S02]  /*9530*/  MOV R98, RZ ;  /* 0x000000ff00627202 */ /* 0x000fe40000000f00 */
[----:B------:R-:W-:Y:S01]  /*9540*/  MOV R10, RZ ;  /* 0x000000ff000a7202 */ /* 0x000fe20000000f00 */
[----:B------:R-:W-:Y:S01]  /*9550*/  FADD R100, RZ, -R100 ;  /* 0x80000064ff647221 */ /* 0x000fe20000000000 */
[----:B------:R-:W-:Y:S02]  /*9560*/  MOV R101, RZ ;  /* 0x000000ff00657202 */ /* 0x000fe40000000f00 */
.L_x_191:
[----:B------:R-:W-:Y:S05]  /*9570*/  BSYNC B5 ;  /* 0x0000000000057941 */ /* 0x000fea0003800000 */
.L_x_184:
        /* <DEDUP_REMOVED lines=15> */
.L_x_193:
[----:B------:R-:W-:Y:S05]  /*9670*/  BSYNC B5 ;  /* 0x0000000000057941 */ /* 0x000fea0003800000 */
.L_x_192:
[----:B------:R-:W0:Y:S01]  /*9680*/  MUFU.RCP R12, R103 ;  /* 0x00000067000c7308 */ /* 0x000e220000001000 */
[----:B------:R-:W-:Y:S01]  /*9690*/  BSSY B5, `(.L_x_194) ;  /* 0x000000e000057945 */ /* 0x000fe20003800000 */
[----:B------:R-:W-:-:S06]  /*96a0*/  FADD R104, RZ, R9 ;  /* 0x00000009ff687221 */ /* 0x000fcc0000000000 */
[----:B------:R-:W1:Y:S01]  /*96b0*/  FCHK P0, R11, R103 ;  /* 0x000000670b007302 */ /* 0x000e620000000000 */
[----:B0-----:R-:W-:-:S04]  /*96c0*/  FFMA R25, -R103, R12, 1 ;  /* 0x3f80000067197423 */ /* 0x001fc8000000010c */
[----:B------:R-:W-:-:S04]  /*96d0*/  FFMA R27, R12, R25, R12 ;  /* 0x000000190c1b7223 */ /* 0x000fc8000000000c */
[----:B------:R-:W-:-:S04]  /*96e0*/  FFMA R12, R11, R27, RZ ;  /* 0x0000001b0b0c7223 */ /* 0x000fc800000000ff */
[----:B------:R-:W-:-:S04]  /*96f0*/  FFMA R25, -R103, R12, R11 ;  /* 0x0000000c67197223 */ /* 0x000fc8000000010b */
[----:B------:R-:W-:Y:S01]  /*9700*/  FFMA R25, R27, R25, R12 ;  /* 0x000000191b197223 */ /* 0x000fe2000000000c */
[----:B------:R-:W-:Y:S01]  /*9710*/  MOV R12, RZ ;  /* 0x000000ff000c7202 */ /* 0x000fe20000000f00 */
[----:B-1----:R-:W-:Y:S05]  /*9720*/  @!P0 BRA `(.L_x_195) ;  /* 0x0000004000008947 */ /* 0x002fea0003800000 */
[----:B------:R-:W-:Y:S02]  /*9730*/  MOV R25, R11 ;  /* 0x0000000b00197202 */ /* 0x000fe40000000f00 */
[----:B------:R-:W-:Y:S02]  /*9740*/  MOV R26, R103 ;  /* 0x00000067001a7202 */ /* 0x000fe40000000f00 */
[----:B------:R-:W-:Y:S02]  /*9750*/  MOV R109, 0x9770 ;  /* 0x00009770006d7802 */ /* 0x000fe40000000f00 */
[----:B------:R-:W-:Y:S05]  /*9760*/  CALL.REL.NOINC `($__internal_3_$__cuda_sm3x_div_rn_noftz_f32_slowpath) ;  /* 0x0000396000007944 */ /* 0x000fea0003c00000 */
.L_x_195:
[----:B------:R-:W-:Y:S05]  /*9770*/  BSYNC B5 ;  /* 0x0000000000057941 */ /* 0x000fea0003800000 */
.L_x_194:
[----:B------:R-:W1:Y:S01]  /*9780*/  MUFU.RCP R26, R103 ;  /* 0x00000067001a7308 */ /* 0x000e620000001000 */
[----:B0-----:R-:W-:Y:S01]  /*9790*/  FMUL R25, R25, R100 ;  /* 0x0000006419197220 */ /* 0x001fe20000400000 */
[----:B------:R-:W-:Y:S06]  /*97a0*/  BSSY B5, `(.L_x_196) ;  /* 0x000000c000057945 */ /* 0x000fec0003800000 */
[----:B------:R-:W0:Y:S01]  /*97b0*/  FCHK P0, R25, R103 ;  /* 0x0000006719007302 */ /* 0x000e220000000000 */
[----:B-1----:R-:W-:-:S04]  /*97c0*/  FFMA R9, -R103, R26, 1 ;  /* 0x3f80000067097423 */ /* 0x002fc8000000011a */
        /* <DEDUP_REMOVED lines=9> */
.L_x_197:
[----:B------:R-:W-:Y:S05]  /*9860*/  BSYNC B5 ;  /* 0x0000000000057941 */ /* 0x000fea0003800000 */
.L_x_196:
[----:B------:R-:W-:Y:S01]  /*9870*/  FADD R9, RZ, -R9 ;  /* 0x80000009ff097221 */ /* 0x000fe20000000000 */
[--C-:B------:R-:W-:Y:S01]  /*9880*/  FADD R105, RZ, -R98.reuse ;  /* 0x80000062ff697221 */ /* 0x100fe20000000000 */
[----:B------:R-:W-:Y:S02]  /*9890*/  FADD R25, RZ, R98 ;  /* 0x00000062ff197221 */ /* 0x000fe40000000000 */
[----:B------:R-:W-:-:S04]  /*98a0*/  FADD R9, RZ, R9 ;  /* 0x00000009ff097221 */ /* 0x000fc80000000000 */
[--C-:B------:R-:W-:Y:S01]  /*98b0*/  FADD R26, RZ, -R9.reuse ;  /* 0x80000009ff1a7221 */ /* 0x100fe20000000000 */
[--C-:B------:R-:W-:Y:S01]  /*98c0*/  FADD R102, R104, R9.reuse ;  /* 0x0000000968667221 */ /* 0x100fe20000000000 */
[-C--:B------:R-:W-:Y:S02]  /*98d0*/  FFMA R100, R90, R105.reuse, R9 ;  /* 0x000000695a647223 */ /* 0x080fe40000000009 */
[----:B------:R-:W-:Y:S01]  /*98e0*/  FADD R11, -R104, R26 ;  /* 0x0000001a680b7221 */ /* 0x000fe20000000100 */
[----:B------:R-:W-:Y:S01]  /*98f0*/  FFMA R105, R99, R105, R102 ;  /* 0x0000006963697223 */ /* 0x000fe20000000066 */
[-C--:B------:R-:W-:Y:S02]  /*9900*/  FFMA R98, R95, R25.reuse, R26 ;  /* 0x000000195f627223 */ /* 0x080fe4000000001a */
[----:B------:R-:W-:Y:S01]  /*9910*/  FFMA R11, R8, R25, R11 ;  /* 0x00000019080b7223 */ /* 0x000fe2000000000b */
[----:B------:R-:W-:Y:S05]  /*9920*/  BRA `(.L_x_198) ;  /* 0x0000006000007947 */ /* 0x000fea0003800000 */
.L_x_183:
[----:B------:R-:W-:Y:S01]  /*9930*/  FADD R12, RZ, R100 ;  /* 0x00000064ff0c7221 */ /* 0x000fe20000000000 */
[----:B------:R-:W-:Y:S01]  /*9940*/  CS2R R10, SRZ ;  /* 0x00000000000a7805 */ /* 0x000fe2000001ff00 */
[----:B------:R-:W-:Y:S01]  /*9950*/  MOV R98, RZ ;  /* 0x000000ff00627202 */ /* 0x000fe20000000f00 */
[----:B------:R-:W-:Y:S01]  /*9960*/  CS2R R100, SRZ ;  /* 0x0000000000647805 */ /* 0x000fe2000001ff00 */
[----:B------:R-:W-:Y:S01]  /*9970*/  MOV R105, RZ ;  /* 0x000000ff00697202 */ /* 0x000fe20000000f00 */
[----:B------:R-:W-:-:S02]  /*9980*/  FADD R12, RZ, -R12 ;  /* 0x8000000cff0c7221 */ /* 0x000fc40000000000 */
.L_x_198:
[----:B------:R-:W-:Y:S05]  /*9990*/  BSYNC B6 ;  /* 0x0000000000067941 */ /* 0x000fea0003800000 */
.L_x_182:
        /* <DEDUP_REMOVED lines=15> */
.L_x_200:
[----:B------:R-:W-:Y:S05]  /*9a90*/  BSYNC B5 ;  /* 0x0000000000057941 */ /* 0x000fea0003800000 */
.L_x_199:
        /* <DEDUP_REMOVED lines=14> */
.L_x_202:
[----:B------:R-:W-:Y:S05]  /*9b80*/  BSYNC B5 ;  /* 0x0000000000057941 */ /* 0x000fea0003800000 */
.L_x_201:
        /* <DEDUP_REMOVED lines=11> */
[----:B------:R-:W-:Y:S02]  /*9c40*/  MOV R26, R102 ;  /* 0x00000066001a7202 */ /* 0x000fe40000000f00 */
[----:B------:R-:W-:Y:S02]  /*9c50*/  MOV R109, 0x9c70 ;  /* 0x00009c70006d7802 */ /* 0x000fe40000000f00 */
[----:B------:R-:W-:Y:S05]  /*9c60*/  CALL.REL.NOINC `($__internal_3_$__cuda_sm3x_div_rn_noftz_f32_slowpath) ;  /* 0x0000346000007944 */ /* 0x000fea0003c00000 */
[----:B0-----:R-:W-:Y:S02]  /*9c70*/  MOV R9, R25 ;  /* 0x0000001900097202 */ /* 0x001fe40000000f00 */
.L_x_204:
[----:B------:R-:W-:Y:S05]  /*9c80*/  BSYNC B5 ;  /* 0x0000000000057941 */ /* 0x000fea0003800000 */
.L_x_203:
[----:B------:R-:W-:Y:S01]  /*9c90*/  FADD R9, RZ, -R9 ;  /* 0x80000009ff097221 */ /* 0x000fe20000000000 */
[--C-:B------:R-:W-:Y:S01]  /*9ca0*/  FADD R25, RZ, -R10.reuse ;  /* 0x8000000aff197221 */ /* 0x100fe20000000000 */
[----:B------:R-:W-:Y:S02]  /*9cb0*/  FADD R12, RZ, R10 ;  /* 0x0000000aff0c7221 */ /* 0x000fe40000000000 */
[----:B------:R-:W-:Y:S01]  /*9cc0*/  FADD R108, R108, R9 ;  /* 0x000000096c6c7221 */ /* 0x000fe20000000000 */
[----:B------:R-:W-:Y:S01]  /*9cd0*/  FADD R9, -R9, R98 ;  /* 0x0000006209097221 */ /* 0x000fe20000000100 */
[-C--:B------:R-:W-:Y:S01]  /*9ce0*/  FFMA R110, R8, R25.reuse, RZ ;  /* 0x00000019086e7223 */ /* 0x080fe200000000ff */
[-C--:B------:R-:W-:Y:S01]  /*9cf0*/  FFMA R26, R7, R12.reuse, R100 ;  /* 0x0000000c071a7223 */ /* 0x080fe20000000064 */
[----:B------:R-:W-:Y:S01]  /*9d00*/  FFMA R108, R99, R12, R108 ;  /* 0x0000000c636c7223 */ /* 0x000fe2000000006c */
[----:B------:R-:W-:-:S02]  /*9d10*/  FFMA R25, R6, R25, R9 ;  /* 0x0000001906197223 */ /* 0x000fc40000000009 */
.L_x_181:
[----:B------:R-:W-:Y:S05]  /*9d20*/  BSYNC B7 ;  /* 0x0000000000077941 */ /* 0x000fea0003800000 */
.L_x_180:
[----:B------:R-:W-:Y:S01]  /*9d30*/  FADD R9, -R13, R40 ;  /* 0x000000280d097221 */ /* 0x000fe20000000100 */
[----:B------:R-:W-:Y:S01]  /*9d40*/  FADD R10, -R24, R89 ;  /* 0x00000059180a7221 */ /* 0x000fe20000000100 */
[----:B------:R-:W-:Y:S01]  /*9d50*/  FADD R8, -R84, R93 ;  /* 0x0000005d54087221 */ /* 0x000fe20000000100 */
[----:B------:R-:W-:Y:S01]  /*9d60*/  FADD R12, R15, -R24 ;  /* 0x800000180f0c7221 */ /* 0x000fe20000000000 */
[-C--:B------:R-:W-:Y:S01]  /*9d70*/  FFMA R9, R9, R25.reuse, RZ ;  /* 0x0000001909097223 */ /* 0x080fe200000000ff */
[-C--:B------:R-:W-:Y:S01]  /*9d80*/  FFMA R27, R10, R25.reuse, RZ ;  /* 0x000000190a1b7223 */ /* 0x080fe200000000ff */
[----:B------:R-:W-:Y:S01]  /*9d90*/  FFMA R25, R8, R25, RZ ;  /* 0x0000001908197223 */ /* 0x000fe200000000ff */
[----:B------:R-:W-:Y:S01]  /*9da0*/  FADD R10, R38, -R13 ;  /* 0x8000000d260a7221 */ /* 0x000fe20000000000 */
[----:B------:R-:W-:Y:S01]  /*9db0*/  FADD R8, R91, -R84 ;  /* 0x800000545b087221 */ /* 0x000fe20000000000 */
[----:B------:R-:W-:-:S02]  /*9dc0*/  FFMA R27, R12, R26, R27 ;  /* 0x0000001a0c1b7223 */ /* 0x000fc4000000001b */
[-C--:B------:R-:W-:Y:S01]  /*9dd0*/  FFMA R9, R10, R26.reuse, R9 ;  /* 0x0000001a0a097223 */ /* 0x080fe20000000009 */
[----:B------:R-:W-:Y:S01]  /*9de0*/  FFMA R25, R8, R26, R25 ;  /* 0x0000001a08197223 */ /* 0x000fe20000000019 */
[----:B------:R-:W-:Y:S02]  /*9df0*/  FADD R103, RZ, R27 ;  /* 0x0000001bff677221 */ /* 0x000fe40000000000 */
[----:B------:R-:W-:Y:S01]  /*9e00*/  FADD R104, RZ, R9 ;  /* 0x00000009ff687221 */ /* 0x000fe20000000000 */
[----:B------:R-:W-:Y:S01]  /*9e10*/  FADD R102, RZ, R25 ;  /* 0x00000019ff667221 */ /* 0x000fe20000000000 */
[----:B------:R-:W-:Y:S05]  /*9e20*/  BRA `(.L_x_205) ;  /* 0x0000009000007947 */ /* 0x000fea0003800000 */
.L_x_179:
[----:B------:R-:W-:Y:S01]  /*9e30*/  FADD R97, RZ, R100 ;  /* 0x00000064ff617221 */ /* 0x000fe20000000000 */
[----:B------:R-:W-:Y:S01]  /*9e40*/  FADD R98, RZ, R98 ;  /* 0x00000062ff627221 */ /* 0x000fe20000000000 */
[----:B------:R-:W-:Y:S01]  /*9e50*/  MOV R101, RZ ;  /* 0x000000ff00657202 */ /* 0x000fe20000000f00 */
[----:B------:R-:W-:Y:S01]  /*9e60*/  CS2R R104, SRZ ;  /* 0x0000000000687805 */ /* 0x000fe2000001ff00 */
[----:B------:R-:W-:Y:S01]  /*9e70*/  MOV R11, RZ ;  /* 0x000000ff000b7202 */ /* 0x000fe20000000f00 */
[----:B------:R-:W-:Y:S01]  /*9e80*/  FADD R97, -R97, R98 ;  /* 0x0000006261617221 */ /* 0x000fe20000000100 */
[----:B------:R-:W-:Y:S01]  /*9e90*/  MOV R108, RZ ;  /* 0x000000ff006c7202 */ /* 0x000fe20000000f00 */
[----:B------:R-:W-:Y:S01]  /*9ea0*/  CS2R R102, SRZ ;  /* 0x0000000000667805 */ /* 0x000fe2000001ff00 */
[----:B------:R-:W-:-:S02]  /*9eb0*/  MOV R110, RZ ;  /* 0x000000ff006e7202 */ /* 0x000fc40000000f00 */
.L_x_205:
[----:B------:R-:W-:Y:S05]  /*9ec0*/  BSYNC B8 ;  /* 0x0000000000087941 */ /* 0x000fea0003800000 */
.L_x_178:
        /* <DEDUP_REMOVED lines=15> */
.L_x_207:
[----:B------:R-:W-:Y:S05]  /*9fc0*/  BSYNC B5 ;  /* 0x0000000000057941 */ /* 0x000fea0003800000 */
.L_x_206:
[----:B------:R-:W0:Y:S01]  /*9fd0*/  MUFU.RCP R25, R12 ;  /* 0x0000000c00197308 */ /* 0x000e220000001000 */
[----:B------:R-:W-:Y:S01]  /*9fe0*/  BSSY B5, `(.L_x_208) ;  /* 0x000000e000057945 */ /* 0x000fe20003800000 */
[----:B------:R-:W-:-:S06]  /*9ff0*/  FADD R99, R9, R110 ;  /* 0x0000006e09637221 */ /* 0x000fcc0000000000 */
        /* <DEDUP_REMOVED lines=12> */
.L_x_209:
[----:B------:R-:W-:Y:S05]  /*a0c0*/  BSYNC B5 ;  /* 0x0000000000057941 */ /* 0x000fea0003800000 */
.L_x_208:
[----:B------:R-:W0:Y:S01]  /*a0d0*/  MUFU.RCP R9, R12 ;  /* 0x0000000c00097308 */ /* 0x000e220000001000 */
[----:B------:R-:W-:Y:S01]  /*a0e0*/  FMUL R25, R8, R97 ;  /* 0x0000006108197220 */ /* 0x000fe20000400000 */
[----:B------:R-:W-:Y:S06]  /*a0f0*/  BSSY B5, `(.L_x_210) ;  /* 0x000000c000057945 */ /* 0x000fec0003800000 */
        /* <DEDUP_REMOVED lines=11> */
.L_x_211:
[----:B------:R-:W-:Y:S05]  /*a1b0*/  BSYNC B5 ;  /* 0x0000000000057941 */ /* 0x000fea0003800000 */
.L_x_210:
[----:B------:R-:W-:Y:S01]  /*a1c0*/  FADD R8, RZ, -R8 ;  /* 0x80000008ff087221 */ /* 0x000fe20000000000 */
[--C-:B------:R-:W-:Y:S01]  /*a1d0*/  FADD R12, RZ, R101.reuse ;  /* 0x00000065ff0c7221 */ /* 0x100fe20000000000 */
[----:B------:R-:W-:Y:S02]  /*a1e0*/  FADD R10, RZ, -R101 ;  /* 0x80000065ff0a7221 */ /* 0x000fe40000000000 */
[----:B------:R-:W-:Y:S01]  /*a1f0*/  FADD R26, -R8, R11 ;  /* 0x0000000b081a7221 */ /* 0x000fe20000000100 */
[----:B------:R-:W-:Y:S01]  /*a200*/  FADD R9, R99, R8 ;  /* 0x0000000863097221 */ /* 0x000fe20000000000 */
[----:B------:R-:W-:Y:S01]  /*a210*/  FFMA R27, R6, R12, R105 ;  /* 0x0000000c061b7223 */ /* 0x000fe20000000069 */
[-C--:B------:R-:W-:Y:S01]  /*a220*/  FFMA R11, R95, R10.reuse, R108 ;  /* 0x0000000a5f0b7223 */ /* 0x080fe2000000006c */
[----:B------:R-:W-:Y:S01]  /*a230*/  FFMA R26, R7, R10, R26 ;  /* 0x0000000a071a7223 */ /* 0x000fe2000000001a */
[----:B------:R-:W-:-:S02]  /*a240*/  FFMA R12, R90, R12, R9 ;  /* 0x0000000c5a0c7223 */ /* 0x000fc40000000009 */
.L_x_177:
[----:B------:R-:W-:Y:S05]  /*a250*/  BSYNC B9 ;  /* 0x0000000000097941 */ /* 0x000fea0003800000 */
.L_x_176:
[----:B------:R-:W-:Y:S01]  /*a260*/  FADD R10, -R84, R93 ;  /* 0x0000005d540a7221 */ /* 0x000fe20000000100 */
[----:B------:R-:W-:Y:S01]  /*a270*/  FADD R8, -R13, R40 ;  /* 0x000000280d087221 */ /* 0x000fe20000000100 */
[----:B------:R-:W-:Y:S01]  /*a280*/  FADD R9, -R24, R89 ;  /* 0x0000005918097221 */ /* 0x000fe20000000100 */
[----:B------:R-:W-:Y:S01]  /*a290*/  FADD R25, R38, -R13 ;  /* 0x8000000d26197221 */ /* 0x000fe20000000000 */
[----:B------:R-:W-:Y:S01]  /*a2a0*/  FADD R97, R15, -R24 ;  /* 0x800000180f617221 */ /* 0x000fe20000000000 */
[----:B------:R-:W-:Y:S01]  /*a2b0*/  FADD R99, R91, -R84 ;  /* 0x800000545b637221 */ /* 0x000fe20000000000 */
[-C--:B------:R-:W-:Y:S01]  /*a2c0*/  FFMA R6, R8, R27.reuse, RZ ;  /* 0x0000001b08067223 */ /* 0x080fe200000000ff */
[-C--:B------:R-:W-:Y:S01]  /*a2d0*/  FFMA R24, R9, R27.reuse, RZ ;  /* 0x0000001b09187223 */ /* 0x080fe200000000ff */
[----:B------:R-:W-:-:S02]  /*a2e0*/  FFMA R38, R10, R27, RZ ;  /* 0x0000001b0a267223 */ /* 0x000fc400000000ff */
[-C--:B------:R-:W-:Y:S01]  /*a2f0*/  FFMA R7, R25, R26.reuse, R6 ;  /* 0x0000001a19077223 */ /* 0x080fe20000000006 */
[-C--:B------:R-:W-:Y:S01]  /*a300*/  FFMA R24, R97, R26.reuse, R24 ;  /* 0x0000001a61187223 */ /* 0x080fe20000000018 */
[----:B------:R-:W-:Y:S02]  /*a310*/  FFMA R13, R99, R26, R38 ;  /* 0x0000001a630d7223 */ /* 0x000fe40000000026 */
[----:B------:R-:W-:Y:S01]  /*a320*/  FADD R90, R7, R104 ;  /* 0x00000068075a7221 */ /* 0x000fe20000000000 */
[----:B------:R-:W-:Y:S01]  /*a330*/  FADD R27, R24, R103 ;  /* 0x00000067181b7221 */ /* 0x000fe20000000000 */
[----:B------:R-:W-:Y:S02]  /*a340*/  FADD R26, R13, R102 ;  /* 0x000000660d1a7221 */ /* 0x000fe40000000000 */
.L_x_175:
[----:B------:R-:W-:Y:S05]  /*a350*/  BSYNC B10 ;  /* 0x00000000000a7941 */ /* 0x000fea0003800000 */
.L_x_174:
[----:B------:R-:W0:Y:S01]  /*a360*/  MUFU.RCP R6, R5 ;  /* 0x0000000500067308 */ /* 0x000e220000001000 */
[-C--:B------:R-:W-:Y:S01]  /*a370*/  FFMA R8, R8, R11.reuse, RZ ;  /* 0x0000000b08087223 */ /* 0x080fe200000000ff */
[-C--:B------:R-:W-:Y:S01]  /*a380*/  FFMA R10, R10, R11.reuse, RZ ;  /* 0x0000000b0a0a7223 */ /* 0x080fe200000000ff */
[----:B------:R-:W-:Y:S02]  /*a390*/  BSSY B5, `(.L_x_212) ;  /* 0x0000014000057945 */ /* 0x000fe40003800000 */
[-C--:B------:R-:W-:Y:S01]  /*a3a0*/  FFMA R25, R25, R12.reuse, R8 ;  /* 0x0000000c19197223 */ /* 0x080fe20000000008 */
[----:B------:R-:W-:Y:S01]  /*a3b0*/  FFMA R8, R9, R11, RZ ;  /* 0x0000000b09087223 */ /* 0x000fe200000000ff */
[----:B------:R-:W-:-:S02]  /*a3c0*/  FFMA R99, R99, R12, R10 ;  /* 0x0000000c63637223 */ /* 0x000fc4000000000a */
[----:B------:R-:W-:Y:S01]  /*a3d0*/  FADD R90, R25, R90 ;  /* 0x0000005a195a7221 */ /* 0x000fe20000000000 */
[----:B------:R-:W-:Y:S01]  /*a3e0*/  FFMA R8, R97, R12, R8 ;  /* 0x0000000c61087223 */ /* 0x000fe20000000008 */
[----:B------:R-:W-:Y:S02]  /*a3f0*/  FADD R99, R99, R26 ;  /* 0x0000001a63637221 */ /* 0x000fe40000000000 */
[----:B------:R-:W1:Y:S01]  /*a400*/  FCHK P0, R90, R5 ;  /* 0x000000055a007302 */ /* 0x000e620000000000 */
[----:B------:R-:W-:Y:S01]  /*a410*/  FADD R11, R8, R27 ;  /* 0x0000001b080b7221 */ /* 0x000fe20000000000 */
        /* <DEDUP_REMOVED lines=11> */
.L_x_213:
[----:B------:R-:W-:Y:S05]  /*a4d0*/  BSYNC B5 ;  /* 0x0000000000057941 */ /* 0x000fea0003800000 */
.L_x_212:
        /* <DEDUP_REMOVED lines=14> */
.L_x_215:
[----:B------:R-:W-:Y:S05]  /*a5c0*/  BSYNC B5 ;  /* 0x0000000000057941 */ /* 0x000fea0003800000 */
.L_x_214:
        /* <DEDUP_REMOVED lines=14> */
.L_x_217:
[----:B------:R-:W-:Y:S05]  /*a6b0*/  BSYNC B5 ;  /* 0x0000000000057941 */ /* 0x000fea0003800000 */
.L_x_216:
        /* <DEDUP_REMOVED lines=14> */
.L_x_219:
[----:B------:R-:W-:Y:S05]  /*a7a0*/  BSYNC B5 ;  /* 0x0000000000057941 */ /* 0x000fea0003800000 */
.L_x_218:
[----:B------:R-:W0:Y:S01]  /*a7b0*/  MUFU.RCP R5, R4 ;  /* 0x0000000400057308 */ /* 0x000e220000001000 */
[----:B------:R-:W-:Y:S01]  /*a7c0*/  BSSY B5, `(.L_x_220) ;  /* 0x000000e000057945 */ /* 0x000fe20003800000 */
[----:B------:R-:W-:-:S06]  /*a7d0*/  FMUL R13, R90, R6 ;  /* 0x000000065a0d7220 */ /* 0x000fcc0000400000 */
        /* <DEDUP_REMOVED lines=12> */
.L_x_221:
[----:B------:R-:W-:Y:S05]  /*a8a0*/  BSYNC B5 ;  /* 0x0000000000057941 */ /* 0x000fea0003800000 */
.L_x_220:
        /* <DEDUP_REMOVED lines=15> */
.L_x_223:
[----:B------:R-:W-:Y:S05]  /*a9a0*/  BSYNC B5 ;  /* 0x0000000000057941 */ /* 0x000fea0003800000 */
.L_x_222:
[----:B------:R-:W-:Y:S01]  /*a9b0*/  FFMA R89, -R99, R4, R87 ;  /* 0x0000000463597223 */ /* 0x000fe20000000157 */
[----:B------:R-:W-:Y:S01]  /*a9c0*/  FADD R22, R7, R22 ;  /* 0x0000001607167221 */ /* 0x000fe20000000000 */
[----:B------:R-:W-:Y:S01]  /*a9d0*/  FADD R21, R8, R21 ;  /* 0x0000001508157221 */ /* 0x000fe20000000000 */
[----:B------:R-:W-:Y:S01]  /*a9e0*/  FADD R23, R10, R23 ;  /* 0x000000170a177221 */ /* 0x000fe20000000000 */
[----:B------:R-:W-:Y:S01]  /*a9f0*/  FADD R98, -R13, R86 ;  /* 0x000000560d627221 */ /* 0x000fe20000000100 */
[----:B------:R-:W-:-:S02]  /*aa00*/  FADD R90, -R90, R85 ;  /* 0x000000555a5a7221 */ /* 0x000fc40000000100 */
.L_x_152:
[----:B------:R-:W-:Y:S05]  /*aa10*/  BSYNC B4 ;  /* 0x0000000000047941 */ /* 0x000fea0003800000 */
.L_x_151:
[----:B------:R-:W-:Y:S01]  /*aa20*/  FADD R3, R81, R81 ;  /* 0x0000005151037221 */ /* 0x000fe20000000000 */
[----:B------:R-:W-:Y:S01]  /*aa30*/  FADD R2, R82, R82 ;  /* 0x0000005252027221 */ /* 0x000fe20000000000 */
[----:B------:R-:W-:Y:S01]  /*aa40*/  FMUL R5, R66, R72 ;  /* 0x0000004842057220 */ /* 0x000fe20000400000 */
[-C--:B------:R-:W-:Y:S01]  /*aa50*/  FMUL R87, R65, R68.reuse ;  /* 0x0000004441577220 */ /* 0x080fe20000400000 */
[C---:B------:R-:W-:Y:S01]  /*aa60*/  FFMA R3, R80.reuse, 2, R3 ;  /* 0x4000000050037823 */ /* 0x040fe20000000003 */
[--C-:B------:R-:W-:Y:S01]  /*aa70*/  FFMA R4, R80, 2, R2.reuse ;  /* 0x4000000050047823 */ /* 0x100fe20000000002 */
[C---:B------:R-:W-:Y:S01]  /*aa80*/  FFMA R83, R81.reuse, 2, R2 ;  /* 0x4000000051537823 */ /* 0x040fe20000000002 */
[-C--:B------:R-:W-:Y:S01]  /*aa90*/  FMUL R2, R70, R69.reuse ;  /* 0x0000004546027220 */ /* 0x080fe20000400000 */
[----:B------:R-:W-:Y:S01]  /*aaa0*/  FFMA R82, R82, 4, R3 ;  /* 0x4080000052527823 */ /* 0x000fe20000000003 */
[----:B------:R-:W-:Y:S01]  /*aab0*/  FFMA R81, R81, 4, R4 ;  /* 0x4080000051517823 */ /* 0x000fe20000000004 */
[-C--:B------:R-:W-:Y:S01]  /*aac0*/  FMUL R3, R72, R69.reuse ;  /* 0x0000004548037220 */ /* 0x080fe20000400000 */
[-C--:B------:R-:W-:Y:S01]  /*aad0*/  FMUL R6, R67, R68.reuse ;  /* 0x0000004443067220 */ /* 0x080fe20000400000 */
[----:B------:R-:W-:Y:S01]  /*aae0*/  FMUL R8, R69, R68 ;  /* 0x0000004445087220 */ /* 0x000fe20000400000 */
[----:B------:R-:W-:Y:S01]  /*aaf0*/  FMUL R10, R67, R72 ;  /* 0x00000048430a7220 */ /* 0x000fe20000400000 */
[C-C-:B------:R-:W-:Y:S01]  /*ab00*/  FADD R93, -R5.reuse, R2.reuse ;  /* 0x00000002055d7221 */ /* 0x140fe20000000100 */
[----:B------:R-:W-:Y:S01]  /*ab10*/  FADD R4, R5, R5 ;  /* 0x0000000505047221 */ /* 0x000fe20000000000 */
[----:B------:R-:W-:Y:S01]  /*ab20*/  FADD R13, R87, R87 ;  /* 0x00000057570d7221 */ /* 0x000fe20000000000 */
[----:B------:R-:W-:Y:S01]  /*ab30*/  FADD R2, R2, R2 ;  /* 0x0000000202027221 */ /* 0x000fe20000000000 */
[-C--:B------:R-:W-:Y:S01]  /*ab40*/  FFMA R5, R72, R69.reuse, R3 ;  /* 0x0000004548057223 */ /* 0x080fe20000000003 */
[-C--:B------:R-:W-:Y:S01]  /*ab50*/  FFMA R6, R67, R68.reuse, R6 ;  /* 0x0000004443067223 */ /* 0x080fe20000000006 */
[----:B------:R-:W-:Y:S01]  /*ab60*/  FFMA R24, R69, R68, R8 ;  /* 0x0000004445187223 */ /* 0x000fe20000000008 */
[-C--:B------:R-:W-:Y:S01]  /*ab70*/  FFMA R7, R67, R72.reuse, R10 ;  /* 0x0000004843077223 */ /* 0x080fe2000000000a */
[C---:B------:R-:W-:Y:S01]  /*ab80*/  FADD R3, -R13.reuse, R4 ;  /* 0x000000040d037221 */ /* 0x040fe20000000100 */
[--C-:B------:R-:W-:Y:S01]  /*ab90*/  FADD R13, R13, R2.reuse ;  /* 0x000000020d0d7221 */ /* 0x100fe20000000000 */
[----:B------:R-:W-:Y:S01]  /*aba0*/  FADD R88, -R4, R2 ;  /* 0x0000000204587221 */ /* 0x000fe20000000100 */
[----:B------:R-:W-:Y:S01]  /*abb0*/  FMUL R9, R72, R72 ;  /* 0x0000004848097220 */ /* 0x000fe20000400000 */
[----:B------:R-:W-:Y:S01]  /*abc0*/  FMUL R2, R69, R69 ;  /* 0x0000004545027220 */ /* 0x000fe20000400000 */
[C---:B------:R-:W-:Y:S01]  /*abd0*/  FMUL R4, R67.reuse, R67 ;  /* 0x0000004343047220 */ /* 0x040fe20000400000 */
[----:B------:R-:W-:Y:S01]  /*abe0*/  FADD R15, R6, R5 ;  /* 0x00000005060f7221 */ /* 0x000fe20000000000 */
[----:B------:R-:W-:Y:S01]  /*abf0*/  FADD R8, R24, R7 ;  /* 0x0000000718087221 */ /* 0x000fe20000000000 */
[----:B------:R-:W-:Y:S01]  /*ac00*/  FADD R5, R6, -R5 ;  /* 0x8000000506057221 */ /* 0x000fe20000000000 */
[----:B------:R-:W-:Y:S01]  /*ac10*/  FADD R24, R24, -R7 ;  /* 0x8000000718187221 */ /* 0x000fe20000000000 */
[-C--:B------:R-:W-:Y:S01]  /*ac20*/  FMUL R26, R68, R68.reuse ;  /* 0x00000044441a7220 */ /* 0x080fe20000400000 */
[C---:B------:R-:W-:Y:S01]  /*ac30*/  FMUL R7, R72.reuse, R68 ;  /* 0x0000004448077220 */ /* 0x040fe20000400000 */
[-C--:B------:R-:W-:Y:S01]  /*ac40*/  FMUL R6, R67, R69.reuse ;  /* 0x0000004543067220 */ /* 0x080fe20000400000 */
[-C--:B------:R-:W-:Y:S01]  /*ac50*/  FFMA R9, R72, R72.reuse, R9 ;  /* 0x0000004848097223 */ /* 0x080fe20000000009 */
[----:B------:R-:W-:Y:S01]  /*ac60*/  FFMA R25, R69, R69, R2 ;  /* 0x0000004545197223 */ /* 0x000fe20000000002 */
[-C--:B------:R-:W-:Y:S01]  /*ac70*/  FFMA R11, R67, R67.reuse, R4 ;  /* 0x00000043430b7223 */ /* 0x080fe20000000004 */
[----:B------:R-:W-:Y:S01]  /*ac80*/  FMUL R10, R65, R67 ;  /* 0x00000043410a7220 */ /* 0x000fe20000400000 */
[----:B------:R-:W-:Y:S01]  /*ac90*/  FMUL R85, R70, R72 ;  /* 0x0000004846557220 */ /* 0x000fe20000400000 */
[----:B------:R-:W-:Y:S01]  /*aca0*/  FFMA R4, R72, R68, R7 ;  /* 0x0000004448047223 */ /* 0x000fe20000000007 */
[-C--:B------:R-:W-:Y:S01]  /*acb0*/  FFMA R27, R67, R69.reuse, R6 ;  /* 0x00000045431b7223 */ /* 0x080fe20000000006 */
[C---:B------:R-:W-:Y:S01]  /*acc0*/  FFMA R2, R26.reuse, 2, R9 ;  /* 0x400000001a027823 */ /* 0x040fe20000000009 */
[C---:B------:R-:W-:Y:S01]  /*acd0*/  FFMA R25, R26.reuse, 2, R25 ;  /* 0x400000001a197823 */ /* 0x040fe20000000019 */
[----:B------:R-:W-:Y:S01]  /*ace0*/  FFMA R26, R26, 2, R11 ;  /* 0x400000001a1a7823 */ /* 0x000fe2000000000b */
[----:B------:R-:W-:Y:S01]  /*acf0*/  FADD R9, R85, R85 ;  /* 0x0000005555097221 */ /* 0x000fe20000000000 */
[----:B------:R-:W-:Y:S01]  /*ad00*/  FADD R11, R10, R10 ;  /* 0x0000000a0a0b7221 */ /* 0x000fe20000000000 */
[C-C-:B------:R-:W-:Y:S01]  /*ad10*/  FADD R7, R4.reuse, -R27.reuse ;  /* 0x8000001b04077221 */ /* 0x140fe20000000000 */
[----:B------:R-:W-:Y:S01]  /*ad20*/  FADD R4, R4, R27 ;  /* 0x0000001b04047221 */ /* 0x000fe20000000000 */
[----:B------:R-:W-:Y:S01]  /*ad30*/  FMUL R6, R66, R69 ;  /* 0x0000004542067220 */ /* 0x000fe20000400000 */
[--C-:B------:R-:W-:Y:S01]  /*ad40*/  FADD R27, R9, R11.reuse ;  /* 0x0000000b091b7221 */ /* 0x100fe20000000000 */
[----:B------:R-:W-:Y:S01]  /*ad50*/  FMUL R12, R65, R72 ;  /* 0x00000048410c7220 */ /* 0x000fe20000400000 */
[----:B------:R-:W-:Y:S01]  /*ad60*/  ISETP.NE.U32.AND P0, PT, RZ, c[0x0][0x3b8], PT ;  /* 0x0000ee00ff007a0c */ /* 0x000fe20003f05070 */
[C---:B------:R-:W-:Y:S01]  /*ad70*/  FFMA R38, R6.reuse, 2, R11 ;  /* 0x4000000006267823 */ /* 0x040fe2000000000b */
[----:B------:R-:W-:Y:S01]  /*ad80*/  FFMA R97, R6, 2, R9 ;  /* 0x4000000006617823 */ /* 0x000fe20000000009 */
[----:B------:R-:W-:Y:S01]  /*ad90*/  FMUL R99, R70, R67 ;  /* 0x0000004346637220 */ /* 0x000fe20000400000 */
[----:B------:R-:W-:Y:S01]  /*ada0*/  FFMA R9, R6, 4, R27 ;  /* 0x4080000006097823 */ /* 0x000fe2000000001b */
[----:B------:R-:W-:Y:S01]  /*adb0*/  FADD R11, R85, R6 ;  /* 0x00000006550b7221 */ /* 0x000fe20000000000 */
[-C--:B------:R-:W-:Y:S01]  /*adc0*/  FMUL R6, R66, R68.reuse ;  /* 0x0000004442067220 */ /* 0x080fe20000400000 */
[--C-:B------:R-:W-:Y:S01]  /*add0*/  FADD R91, R12, R12.reuse ;  /* 0x0000000c0c5b7221 */ /* 0x100fe20000000000 */
[----:B------:R-:W-:Y:S01]  /*ade0*/  ISETP.NE.AND.EX P0, PT, RZ, c[0x0][0x3bc], PT, P0 ;  /* 0x0000ef00ff007a0c */ /* 0x000fe20003f05300 */
[----:B------:R-:W-:Y:S01]  /*adf0*/  FFMA R83, R80, 4, R83 ;  /* 0x4080000050537823 */ /* 0x000fe20000000053 */
[----:B------:R-:W-:Y:S01]  /*ae00*/  FADD R95, -R99, R12 ;  /* 0x0000000c635f7221 */ /* 0x000fe20000000100 */
[C---:B------:R-:W-:Y:S01]  /*ae10*/  FADD R12, R6.reuse, R6 ;  /* 0x00000006060c7221 */ /* 0x040fe20000000000 */
[----:B------:R-:W-:Y:S01]  /*ae20*/  FFMA R80, R6, 4, R91 ;  /* 0x4080000006507823 */ /* 0x000fe2000000005b */
[-C--:B------:R-:W-:Y:S01]  /*ae30*/  FMUL R6, R70, R68.reuse ;  /* 0x0000004446067220 */ /* 0x080fe20000400000 */
[----:B------:R-:W-:Y:S01]  /*ae40*/  FFMA R38, R85, 4, R38 ;  /* 0x4080000055267823 */ /* 0x000fe20000000026 */
[----:B------:R-:W-:Y:S01]  /*ae50*/  FADD R85, R99, R99 ;  /* 0x0000006363557221 */ /* 0x000fe20000000000 */
[----:B------:R-:W-:Y:S01]  /*ae60*/  FADD R27, R10, R11 ;  /* 0x0000000b0a1b7221 */ /* 0x000fe20000000000 */
[----:B------:R-:W-:Y:S01]  /*ae70*/  FADD R11, R12, R91 ;  /* 0x0000005b0c0b7221 */ /* 0x000fe20000000000 */
[----:B------:R-:W-:Y:S01]  /*ae80*/  FMUL R99, R65, R69 ;  /* 0x0000004541637220 */ /* 0x000fe20000400000 */
[----:B------:R-:W-:Y:S01]  /*ae90*/  FMUL R40, R66, R67 ;  /* 0x0000004342287220 */ /* 0x000fe20000400000 */
[----:B------:R-:W-:Y:S01]  /*aea0*/  FMUL R91, R6, 4 ;  /* 0x40800000065b7820 */ /* 0x000fe20000400000 */
[----:B------:R-:W-:Y:S01]  /*aeb0*/  FFMA R10, R10, 4, R97 ;  /* 0x408000000a0a7823 */ /* 0x000fe20000000061 */
[----:B------:R-:W-:Y:S01]  /*aec0*/  FADD R12, R12, -R85 ;  /* 0x800000550c0c7221 */ /* 0x000fe20000000000 */
[----:B------:R-:W-:Y:S01]  /*aed0*/  FADD R80, -R85, R80 ;  /* 0x0000005055507221 */ /* 0x000fe20000000100 */
[----:B------:R-:W-:Y:S01]  /*aee0*/  FADD R97, R68, R68 ;  /* 0x0000004444617221 */ /* 0x000fe20000000000 */
[----:B------:R-:W-:Y:S01]  /*aef0*/  FADD R85, R6, R6 ;  /* 0x0000000606557221 */ /* 0x000fe20000000000 */
[----:B------:R-:W-:Y:S01]  /*af00*/  FADD R84, R99, R99 ;  /* 0x0000006363547221 */ /* 0x000fe20000000000 */
[C---:B------:R-:W-:Y:S01]  /*af10*/  FFMA R91, R40.reuse, 2, R91 ;  /* 0x40000000285b7823 */ /* 0x040fe2000000005b */
[----:B------:R-:W-:Y:S01]  /*af20*/  FADD R86, R27, R27 ;  /* 0x0000001b1b567221 */ /* 0x000fe20000000000 */
[----:B------:R-:W-:Y:S01]  /*af30*/  FADD R99, -R99, R40 ;  /* 0x0000002863637221 */ /* 0x000fe20000000100 */
[----:B------:R-:W-:Y:S01]  /*af40*/  FADD R6, R85, -R84 ;  /* 0x8000005455067221 */ /* 0x000fe20000000000 */
[----:B------:R-:W-:Y:S01]  /*af50*/  FFMA R27, R87, 4, R88 ;  /* 0x40800000571b7823 */ /* 0x000fe20000000058 */
[----:B------:R-:W-:Y:S01]  /*af60*/  FFMA R100, R97, R68, -1 ;  /* 0xbf80000061647423 */ /* 0x000fe20000000044 */
[----:B------:R-:W-:Y:S01]  /*af70*/  FFMA R40, R40, 2, R85 ;  /* 0x4000000028287823 */ /* 0x000fe20000000055 */
[----:B------:R-:W-:Y:S01]  /*af80*/  FADD R84, -R84, R91 ;  /* 0x0000005b54547221 */ /* 0x000fe20000000100 */
[C---:B------:R-:W-:Y:S01]  /*af90*/  FMUL R97, R86.reuse, R69 ;  /* 0x0000004556617220 */ /* 0x040fe20000400000 */
[C---:B------:R-:W-:Y:S01]  /*afa0*/  FMUL R88, R86.reuse, R67 ;  /* 0x0000004356587220 */ /* 0x040fe20000400000 */
[----:B------:R-:W-:Y:S01]  /*afb0*/  FMUL R101, R86, R72 ;  /* 0x0000004856657220 */ /* 0x000fe20000400000 */
[----:B------:R-:W-:Y:S05]  /*afc0*/  @!P0 BRA `(.L_x_224) ;  /* 0x000000d000008947 */ /* 0x000fea0003800000 */
[----:B------:R-:W-:Y:S01]  /*afd0*/  SHF.R.S32.HI R86, RZ, 0x1f, R76 ;  /* 0x0000001fff567819 */ /* 0x000fe2000001144c */
[----:B------:R-:W-:Y:S01]  /*afe0*/  FADD R89, RZ, R89 ;  /* 0x00000059ff597221 */ /* 0x000fe20000000000 */
[----:B------:R-:W-:-:S03]  /*aff0*/  MOV R87, c[0x0][0x3d0] ;  /* 0x0000f40000577a02 */ /* 0x000fc60000000f00 */
[----:B------:R-:W-:Y:S01]  /*b000*/  IMAD R91, R86, c[0x0][0x3d0], RZ ;  /* 0x0000f400565b7a24 */ /* 0x000fe200078e02ff */
[----:B------:R-:W-:Y:S01]  /*b010*/  SHF.R.S32.HI R85, RZ, 0x1f, R87 ;  /* 0x0000001fff557819 */ /* 0x000fe20000011457 */
[----:B------:R-:W-:-:S04]  /*b020*/  IMAD.WIDE.U32 R86, R76, R87, c[0x0][0x3b8] ;  /* 0x0000ee004c567625 */ /* 0x000fc800078e0057 */
[----:B------:R-:W-:Y:S01]  /*b030*/  IMAD R85, R85, R76, R91 ;  /* 0x0000004c55557224 */ /* 0x000fe200078e025b */
[----:B------:R-:W-:-:S04]  /*b040*/  FADD R91, RZ, R90 ;  /* 0x0000005aff5b7221 */ /* 0x000fc80000000000 */
[----:B------:R-:W-:Y:S01]  /*b050*/  IADD3 R87, R85, R87, RZ ;  /* 0x0000005755577210 */ /* 0x000fe20007ffe0ff */
[----:B------:R-:W-:-:S05]  /*b060*/  FADD R85, RZ, R98 ;  /* 0x00000062ff557221 */ /* 0x000fca0000000000 */
[----:B------:R0:W-:Y:S04]  /*b070*/  RED.E.ADD.F32.FTZ.RN.STRONG.GPU [R86.64], R85 ;  /* 0x000000555600798e */ /* 0x0001e8000c10e790 */
[----:B------:R0:W-:Y:S04]  /*b080*/  RED.E.ADD.F32.FTZ.RN.STRONG.GPU [R86.64+0x4], R91 ;  /* 0x0000045b5600798e */ /* 0x0001e8000c10e790 */
[----:B------:R0:W-:Y:S02]  /*b090*/  RED.E.ADD.F32.FTZ.RN.STRONG.GPU [R86.64+0x8], R89 ;  /* 0x000008595600798e */ /* 0x0001e4000c10e790 */
.L_x_224:
[----:B------:R-:W-:Y:S01]  /*b0a0*/  FFMA R97, R100, R66, R97 ;  /* 0x0000004264617223 */ /* 0x000fe20000000061 */
[----:B------:R-:W-:Y:S01]  /*b0b0*/  FMUL R66, R64, R69 ;  /* 0x0000004540427220 */ /* 0x000fe20000400000 */
[----:B------:R-:W-:Y:S01]  /*b0c0*/  FFMA R101, R100, R70, R101 ;  /* 0x0000004664657223 */ /* 0x000fe20000000065 */
[C---:B0-----:R-:W-:Y:S01]  /*b0d0*/  FMUL R85, R64.reuse, R72 ;  /* 0x0000004840557220 */ /* 0x041fe20000400000 */
[----:B------:R-:W-:Y:S01]  /*b0e0*/  FMUL R70, R64, R67 ;  /* 0x0000004340467220 */ /* 0x000fe20000400000 */
[-C--:B------:R-:W-:Y:S01]  /*b0f0*/  FFMA R87, R63, R68.reuse, R66 ;  /* 0x000000443f577223 */ /* 0x080fe20000000042 */
[----:B------:R-:W-:Y:S01]  /*b100*/  FFMA R88, R100, R65, R88 ;  /* 0x0000004164587223 */ /* 0x000fe20000000058 */
[CC--:B------:R-:W-:Y:S01]  /*b110*/  FFMA R66, R62.reuse, R68.reuse, R85 ;  /* 0x000000443e427223 */ /* 0x0c0fe20000000055 */
[C---:B------:R-:W-:Y:S01]  /*b120*/  FFMA R85, R61.reuse, R68, R70 ;  /* 0x000000443d557223 */ /* 0x040fe20000000046 */
[----:B------:R-:W-:Y:S01]  /*b130*/  FFMA R87, R61, R72, R87 ;  /* 0x000000483d577223 */ /* 0x000fe20000000057 */
[----:B------:R-:W-:Y:S01]  /*b140*/  FMUL R65, R57, R52 ;  /* 0x0000003439417220 */ /* 0x000fe20000400000 */
[----:B------:R-:W-:Y:S01]  /*b150*/  FFMA R66, R63, R67, R66 ;  /* 0x000000433f427223 */ /* 0x000fe20000000042 */
[C---:B------:R-:W-:Y:S01]  /*b160*/  FFMA R86, R62.reuse, R69, R85 ;  /* 0x000000453e567223 */ /* 0x040fe20000000055 */
[----:B------:R-:W-:Y:S01]  /*b170*/  FFMA R102, R62, -R67, R87 ;  /* 0x800000433e667223 */ /* 0x000fe20000000057 */
[----:B------:R-:W-:Y:S01]  /*b180*/  FADD R90, R65, R65 ;  /* 0x00000041415a7221 */ /* 0x000fe20000000000 */
[----:B------:R-:W-:Y:S01]  /*b190*/  FFMA R100, R61, -R69, R66 ;  /* 0x800000453d647223 */ /* 0x000fe20000000042 */
[----:B------:R-:W-:Y:S01]  /*b1a0*/  FFMA R108, R63, -R72, R86 ;  /* 0x800000483f6c7223 */ /* 0x000fe20000000056 */
[----:B------:R-:W-:Y:S01]  /*b1b0*/  FMUL R85, R57, -R102 ;  /* 0x8000006639557220 */ /* 0x000fe20000400000 */
[----:B------:R-:W-:Y:S01]  /*b1c0*/  FMUL R98, R65, 4 ;  /* 0x4080000041627820 */ /* 0x000fe20000400000 */
[C---:B------:R-:W-:Y:S01]  /*b1d0*/  FMUL R103, R57.reuse, -R100 ;  /* 0x8000006439677220 */ /* 0x040fe20000400000 */
[-C--:B------:R-:W-:Y:S01]  /*b1e0*/  FMUL R66, R57, -R108.reuse ;  /* 0x8000006c39427220 */ /* 0x080fe20000400000 */
[-C--:B------:R-:W-:Y:S01]  /*b1f0*/  FMUL R57, R52, -R108.reuse ;  /* 0x8000006c34397220 */ /* 0x080fe20000400000 */
[-C--:B------:R-:W-:Y:S01]  /*b200*/  FMUL R87, R102, R108.reuse ;  /* 0x0000006c66577220 */ /* 0x080fe20000400000 */
[-C--:B------:R-:W-:Y:S01]  /*b210*/  FMUL R89, R108, R108.reuse ;  /* 0x0000006c6c597220 */ /* 0x080fe20000400000 */
[-C--:B------:R-:W-:Y:S01]  /*b220*/  FMUL R65, R100, R108.reuse ;  /* 0x0000006c64417220 */ /* 0x080fe20000400000 */
[----:B------:R-:W-:Y:S01]  /*b230*/  FFMA R104, R52, -R108, R57 ;  /* 0x8000006c34687223 */ /* 0x000fe20000000039 */
[----:B------:R-:W-:Y:S01]  /*b240*/  FMUL R57, R100, -R52 ;  /* 0x8000003464397220 */ /* 0x000fe20000400000 */
[-C--:B------:R-:W-:Y:S01]  /*b250*/  FFMA R110, R102, R108.reuse, R87 ;  /* 0x0000006c666e7223 */ /* 0x080fe20000000057 */
[-C--:B------:R-:W-:Y:S01]  /*b260*/  FFMA R111, R108, R108.reuse, R89 ;  /* 0x0000006c6c6f7223 */ /* 0x080fe20000000059 */
[----:B------:R-:W-:Y:S01]  /*b270*/  FFMA R109, R100, R108, R65 ;  /* 0x0000006c646d7223 */ /* 0x000fe20000000041 */
[C---:B------:R-:W-:Y:S01]  /*b280*/  FMUL R89, R102.reuse, R100 ;  /* 0x0000006466597220 */ /* 0x040fe20000400000 */
[----:B------:R-:W-:Y:S01]  /*b290*/  FMUL R87, R102, -R52 ;  /* 0x8000003466577220 */ /* 0x000fe20000400000 */
[C---:B------:R-:W-:Y:S01]  /*b2a0*/  FMUL R115, R100.reuse, R100 ;  /* 0x0000006464737220 */ /* 0x040fe20000400000 */
[----:B------:R-:W-:Y:S01]  /*b2b0*/  FFMA R105, -R100, R52, R57 ;  /* 0x0000003464697223 */ /* 0x000fe20000000139 */
[----:B------:R-:W-:Y:S01]  /*b2c0*/  FMUL R65, R59, -R108 ;  /* 0x8000006c3b417220 */ /* 0x000fe20000400000 */
[C---:B------:R-:W-:Y:S01]  /*b2d0*/  FMUL R57, R55.reuse, -R100 ;  /* 0x8000006437397220 */ /* 0x040fe20000400000 */
[----:B------:R-:W-:Y:S01]  /*b2e0*/  FMUL R86, R55, -R108 ;  /* 0x8000006c37567220 */ /* 0x000fe20000400000 */
[----:B------:R-:W-:Y:S01]  /*b2f0*/  FMUL R112, R59, -R100 ;  /* 0x800000643b707220 */ /* 0x000fe20000400000 */
[C---:B------:R-:W-:Y:S01]  /*b300*/  FMUL R91, R102.reuse, R102 ;  /* 0x00000066665b7220 */ /* 0x040fe20000400000 */
[-C--:B------:R-:W-:Y:S01]  /*b310*/  FFMA R113, R102, R100.reuse, R89 ;  /* 0x0000006466717223 */ /* 0x080fe20000000059 */
[----:B------:R-:W-:Y:S01]  /*b320*/  FFMA R117, R100, R100, R115 ;  /* 0x0000006464757223 */ /* 0x000fe20000000073 */
[CC--:B------:R-:W-:Y:S01]  /*b330*/  FFMA R108, -R102.reuse, R52.reuse, R87 ;  /* 0x00000034666c7223 */ /* 0x0c0fe20000000157 */
[----:B------:R-:W-:Y:S01]  /*b340*/  FADD R87, R65, R65 ;  /* 0x0000004141577221 */ /* 0x000fe20000000000 */
[----:B------:R-:W-:Y:S01]  /*b350*/  FFMA R100, R57, 2, R98 ;  /* 0x4000000039647823 */ /* 0x000fe20000000062 */
[C---:B------:R-:W-:Y:S01]  /*b360*/  FMUL R70, R59.reuse, R52 ;  /* 0x000000343b467220 */ /* 0x040fe20000400000 */
[-C--:B------:R-:W-:Y:S01]  /*b370*/  FFMA R115, R102, R102.reuse, R91 ;  /* 0x0000006666737223 */ /* 0x080fe2000000005b */
[-C--:B------:R-:W-:Y:S01]  /*b380*/  FMUL R59, R59, -R102.reuse ;  /* 0x800000663b3b7220 */ /* 0x080fe20000400000 */
[----:B------:R-:W-:Y:S01]  /*b390*/  FADD R89, R90, -R87 ;  /* 0x800000575a597221 */ /* 0x000fe20000000000 */
[----:B------:R-:W-:Y:S01]  /*b3a0*/  FADD R91, -R87, R100 ;  /* 0x00000064575b7221 */ /* 0x000fe20000000100 */
[C---:B------:R-:W-:Y:S01]  /*b3b0*/  FMUL R102, R55.reuse, -R102 ;  /* 0x8000006637667220 */ /* 0x040fe20000400000 */
[C---:B------:R-:W-:Y:S01]  /*b3c0*/  FMUL R87, R70.reuse, 4 ;  /* 0x4080000046577820 */ /* 0x040fe20000400000 */
[----:B------:R-:W-:Y:S01]  /*b3d0*/  FMUL R65, R55, R52 ;  /* 0x0000003437417220 */ /* 0x000fe20000400000 */
[----:B------:R-:W-:Y:S01]  /*b3e0*/  FFMA R98, R57, 2, R90 ;  /* 0x4000000039627823 */ /* 0x000fe2000000005a */
[----:B------:R-:W-:Y:S01]  /*b3f0*/  FADD R55, R70, R70 ;  /* 0x0000004646377221 */ /* 0x000fe20000000000 */
[----:B------:R-:W-:Y:S01]  /*b400*/  FADD R100, R102, R102 ;  /* 0x0000006666647221 */ /* 0x000fe20000000000 */
[C---:B------:R-:W-:Y:S01]  /*b410*/  FFMA R87, R66.reuse, 2, R87 ;  /* 0x4000000042577823 */ /* 0x040fe20000000057 */
[----:B------:R-:W-:Y:S01]  /*b420*/  FADD R57, R65, R65 ;  /* 0x0000004141397221 */ /* 0x000fe20000000000 */
[----:B------:R-:W-:Y:S01]  /*b430*/  FADD R70, R103, R103 ;  /* 0x0000006767467221 */ /* 0x000fe20000000000 */
[----:B------:R-:W-:Y:S01]  /*b440*/  FADD R59, R59, R59 ;  /* 0x0000003b3b3b7221 */ /* 0x000fe20000000000 */
[----:B------:R-:W-:Y:S01]  /*b450*/  FFMA R90, R66, 2, R55 ;  /* 0x40000000425a7823 */ /* 0x000fe20000000037 */
[----:B------:R-:W-:Y:S01]  /*b460*/  FADD R102, R55, -R100 ;  /* 0x8000006437667221 */ /* 0x000fe20000000000 */
[----:B------:R-:W-:Y:S01]  /*b470*/  FADD R103, -R100, R87 ;  /* 0x0000005764677221 */ /* 0x000fe20000000100 */
[----:B------:R-:W-:Y:S01]  /*b480*/  FADD R55, -R57, R70 ;  /* 0x0000004639377221 */ /* 0x000fe20000000100 */
[--C-:B------:R-:W-:Y:S01]  /*b490*/  FADD R100, -R70, R59.reuse ;  /* 0x0000003b46647221 */ /* 0x100fe20000000100 */
[-C--:B------:R-:W-:Y:S01]  /*b4a0*/  FMUL R66, R95, R68.reuse ;  /* 0x000000445f427220 */ /* 0x080fe20000400000 */
[-C--:B------:R-:W-:Y:S01]  /*b4b0*/  FMUL R93, R93, R68.reuse ;  /* 0x000000445d5d7220 */ /* 0x080fe20000400000 */
[----:B------:R-:W-:Y:S01]  /*b4c0*/  FMUL R70, R99, R68 ;  /* 0x0000004463467220 */ /* 0x000fe20000400000 */
[----:B------:R-:W-:Y:S01]  /*b4d0*/  FADD R87, R57, R59 ;  /* 0x0000003b39577221 */ /* 0x000fe20000000000 */
[----:B------:R-:W-:Y:S01]  /*b4e0*/  FADD R57, R85, R85 ;  /* 0x0000005555397221 */ /* 0x000fe20000000000 */
[----:B------:R-:W-:Y:S01]  /*b4f0*/  FFMA R97, R66, 2, R97 ;  /* 0x4000000042617823 */ /* 0x000fe20000000061 */
[----:B------:R-:W-:Y:S01]  /*b500*/  FFMA R93, R93, 2, R88 ;  /* 0x400000005d5d7823 */ /* 0x000fe20000000058 */
[----:B------:R-:W-:Y:S01]  /*b510*/  FFMA R101, R70, 2, R101 ;  /* 0x4000000046657823 */ /* 0x000fe20000000065 */
[----:B------:R-:W-:Y:S01]  /*b520*/  FMUL R114, R52, R52 ;  /* 0x0000003434727220 */ /* 0x000fe20000400000 */
[----:B------:R-:W-:Y:S01]  /*b530*/  FADD R66, R112, R112 ;  /* 0x0000007070427221 */ /* 0x000fe20000000000 */
[C-C-:B------:R-:W-:Y:S01]  /*b540*/  FADD R88, R113.reuse, R104.reuse ;  /* 0x0000006871587221 */ /* 0x140fe20000000000 */
[----:B------:R-:W-:Y:S01]  /*b550*/  FADD R99, -R113, R104 ;  /* 0x0000006871637221 */ /* 0x000fe20000000100 */
[----:B------:R-:W-:Y:S01]  /*b560*/  FFMA R57, R86, 2, R57 ;  /* 0x4000000056397823 */ /* 0x000fe20000000039 */
[----:B------:R-:W-:Y:S01]  /*b570*/  FADD R104, R108, R109 ;  /* 0x0000006d6c687221 */ /* 0x000fe20000000000 */
[----:B------:R-:W-:Y:S01]  /*b580*/  FADD R97, R97, R60 ;  /* 0x0000003c61617221 */ /* 0x000fe20000000000 */
[----:B------:R-:W-:Y:S01]  /*b590*/  FADD R93, R93, R56 ;  /* 0x000000385d5d7221 */ /* 0x000fe20000000000 */
[----:B------:R-:W-:Y:S01]  /*b5a0*/  FADD R101, R101, R58 ;  /* 0x0000003a65657221 */ /* 0x000fe20000000000 */
[----:B------:R-:W-:Y:S01]  /*b5b0*/  FFMA R111, R114, 2, R111 ;  /* 0x40000000726f7823 */ /* 0x000fe2000000006f */
[----:B------:R-:W-:Y:S01]  /*b5c0*/  FADD R108, R108, -R109 ;  /* 0x8000006d6c6c7221 */ /* 0x000fe20000000000 */
[--C-:B------:R-:W-:Y:S01]  /*b5d0*/  FFMA R70, R86, 2, R66.reuse ;  /* 0x4000000056467823 */ /* 0x100fe20000000042 */
[----:B------:R-:W-:Y:S01]  /*b5e0*/  FFMA R59, R85, 2, R66 ;  /* 0x40000000553b7823 */ /* 0x000fe20000000042 */
[----:B------:R-:W-:Y:S01]  /*b5f0*/  FFMA R66, R112, 4, R57 ;  /* 0x4080000070427823 */ /* 0x000fe20000000039 */
[----:B------:R-:W-:Y:S01]  /*b600*/  FADD R60, RZ, R23 ;  /* 0x00000017ff3c7221 */ /* 0x000fe20000000000 */
[-C--:B------:R-:W-:Y:S01]  /*b610*/  FMUL R57, R99, R22.reuse ;  /* 0x0000001663397220 */ /* 0x080fe20000400000 */
[C---:B------:R-:W-:Y:S01]  /*b620*/  FMUL R97, R52.reuse, R97 ;  /* 0x0000006134617220 */ /* 0x040fe20000400000 */
[C---:B------:R-:W-:Y:S01]  /*b630*/  FMUL R101, R52.reuse, R101 ;  /* 0x0000006534657220 */ /* 0x040fe20000400000 */
[----:B------:R-:W-:Y:S01]  /*b640*/  FMUL R93, R52, R93 ;  /* 0x0000005d345d7220 */ /* 0x000fe20000400000 */
[----:B------:R-:W-:Y:S01]  /*b650*/  FADD R111, R111, -1 ;  /* 0xbf8000006f6f7421 */ /* 0x000fe20000000000 */
[----:B------:R-:W-:Y:S01]  /*b660*/  FMUL R52, R108, R21 ;  /* 0x000000156c347220 */ /* 0x000fe20000400000 */
[----:B------:R-:W-:Y:S01]  /*b670*/  FFMA R115, R114, 2, R115 ;  /* 0x4000000072737823 */ /* 0x000fe20000000073 */
[----:B------:R-:W-:Y:S01]  /*b680*/  FFMA R85, R85, 4, R70 ;  /* 0x4080000055557823 */ /* 0x000fe20000000046 */
[----:B------:R-:W-:Y:S01]  /*b690*/  FMUL R56, R91, R22 ;  /* 0x000000165b387220 */ /* 0x000fe20000400000 */
[C---:B------:R-:W-:Y:S01]  /*b6a0*/  FMUL R70, R104.reuse, R60 ;  /* 0x0000003c68467220 */ /* 0x040fe20000400000 */
[C-C-:B------:R-:W-:Y:S01]  /*b6b0*/  FADD R95, R105.reuse, -R110.reuse ;  /* 0x8000006e695f7221 */ /* 0x140fe20000000000 */
[----:B------:R-:W-:Y:S01]  /*b6c0*/  FFMA R104, R104, R23, -R57 ;  /* 0x0000001768687223 */ /* 0x000fe20000000839 */
[----:B------:R-:W-:Y:S01]  /*b6d0*/  FADD R110, R105, R110 ;  /* 0x0000006e696e7221 */ /* 0x000fe20000000000 */
[----:B------:R-:W-:Y:S01]  /*b6e0*/  FFMA R59, R86, 4, R59 ;  /* 0x40800000563b7823 */ /* 0x000fe2000000003b */
[----:B------:R-:W-:Y:S01]  /*b6f0*/  FMUL R98, R98, R21 ;  /* 0x0000001562627220 */ /* 0x000fe20000400000 */
[----:B------:R-:W-:Y:S01]  /*b700*/  FFMA R57, R111, R23, -R52 ;  /* 0x000000176f397223 */ /* 0x000fe20000000834 */
[----:B------:R-:W-:Y:S01]  /*b710*/  FFMA R65, R65, 4, R100 ;  /* 0x4080000041417823 */ /* 0x000fe20000000064 */
[----:B------:R-:W-:Y:S01]  /*b720*/  FFMA R56, R103, R21, R56 ;  /* 0x0000001567387223 */ /* 0x000fe20000000038 */
[----:B------:R-:W-:Y:S01]  /*b730*/  FADD R58, RZ, R22 ;  /* 0x00000016ff3a7221 */ /* 0x000fe20000000000 */
[----:B------:R-:W-:Y:S01]  /*b740*/  FADD R115, R115, -1 ;  /* 0xbf80000073737421 */ /* 0x000fe20000000000 */
[----:B------:R-:W-:Y:S01]  /*b750*/  FADD R52, R46, R46 ;  /* 0x0000002e2e347221 */ /* 0x000fe20000000000 */
[-C--:B------:R-:W-:Y:S01]  /*b760*/  FFMA R59, R59, R23.reuse, R98 ;  /* 0x000000173b3b7223 */ /* 0x080fe20000000062 */
[----:B------:R-:W-:Y:S01]  /*b770*/  FFMA R46, R110, R22, R57 ;  /* 0x000000166e2e7223 */ /* 0x000fe20000000039 */
[----:B------:R-:W-:Y:S01]  /*b780*/  FFMA R86, R99, R58, -R70 ;  /* 0x0000003a63567223 */ /* 0x000fe20000000846 */
[----:B------:R-:W-:Y:S01]  /*b790*/  FFMA R56, R65, R23, R56 ;  /* 0x0000001741387223 */ /* 0x000fe20000000038 */
[C---:B------:R-:W-:Y:S01]  /*b7a0*/  FMUL R57, R115.reuse, R22 ;  /* 0x0000001673397220 */ /* 0x040fe20000400000 */
[----:B------:R-:W-:Y:S01]  /*b7b0*/  FADD R65, RZ, R21 ;  /* 0x00000015ff417221 */ /* 0x000fe20000000000 */
[----:B------:R-:W-:Y:S01]  /*b7c0*/  FMUL R70, R115, R58 ;  /* 0x0000003a73467220 */ /* 0x000fe20000400000 */
[----:B------:R-:W-:Y:S01]  /*b7d0*/  FFMA R117, R114, 2, R117 ;  /* 0x4000000072757823 */ /* 0x000fe20000000075 */
[-C--:B------:R-:W-:Y:S01]  /*b7e0*/  FMUL R85, R85, R22.reuse ;  /* 0x0000001655557220 */ /* 0x080fe20000400000 */
[----:B------:R-:W-:Y:S01]  /*b7f0*/  FADD R51, R51, R51 ;  /* 0x0000003333337221 */ /* 0x000fe20000000000 */
[-C--:B------:R-:W-:Y:S01]  /*b800*/  FMUL R87, R87, R22.reuse ;  /* 0x0000001657577220 */ /* 0x080fe20000400000 */
[----:B------:R-:W-:Y:S01]  /*b810*/  FFMA R59, -R102, R22, R59 ;  /* 0x00000016663b7223 */ /* 0x000fe2000000013b */
[C---:B------:R-:W-:Y:S01]  /*b820*/  FFMA R22, R88.reuse, R21, R57 ;  /* 0x0000001558167223 */ /* 0x040fe20000000039 */
[----:B------:R-:W-:Y:S01]  /*b830*/  FFMA R57, R88, -R65, -R70 ;  /* 0x8000004158397223 */ /* 0x000fe20000000846 */
[----:B------:R-:W-:Y:S01]  /*b840*/  FFMA R90, R90, R23, R85 ;  /* 0x000000175a5a7223 */ /* 0x000fe20000000055 */
[----:B------:R-:W-:Y:S01]  /*b850*/  FADD R117, R117, -1 ;  /* 0xbf80000075757421 */ /* 0x000fe20000000000 */
[----:B------:R-:W-:Y:S01]  /*b860*/  FADD R70, -R52, R51 ;  /* 0x0000003334467221 */ /* 0x000fe20000000100 */
[-C--:B------:R-:W-:Y:S01]  /*b870*/  FFMA R66, R66, R21.reuse, R87 ;  /* 0x0000001542427223 */ /* 0x080fe20000000057 */
[-C--:B------:R-:W-:Y:S01]  /*b880*/  FFMA R55, R55, R21.reuse, R90 ;  /* 0x0000001537377223 */ /* 0x080fe2000000005a */
[----:B------:R-:W-:Y:S01]  /*b890*/  FFMA R104, R117, R21, R104 ;  /* 0x0000001575687223 */ /* 0x000fe20000000068 */
[C---:B------:R-:W-:Y:S01]  /*b8a0*/  FFMA R85, R93.reuse, 4, R70 ;  /* 0x408000005d557823 */ /* 0x040fe20000000046 */
[----:B------:R-:W-:Y:S01]  /*b8b0*/  FADD R93, R93, R93 ;  /* 0x0000005d5d5d7221 */ /* 0x000fe20000000000 */
[C---:B------:R-:W-:Y:S01]  /*b8c0*/  FMUL R21, R101.reuse, 4 ;  /* 0x4080000065157820 */ /* 0x040fe20000400000 */
[----:B------:R-:W-:Y:S01]  /*b8d0*/  FADD R101, R101, R101 ;  /* 0x0000006565657221 */ /* 0x000fe20000000000 */
[-C--:B------:R-:W-:Y:S01]  /*b8e0*/  FFMA R22, -R95, R23.reuse, R22 ;  /* 0x000000175f167223 */ /* 0x080fe20000000116 */
[----:B------:R-:W-:Y:S01]  /*b8f0*/  FFMA R66, -R89, R23, R66 ;  /* 0x0000001759427223 */ /* 0x000fe20000000142 */
[-C--:B------:R-:W-:Y:S01]  /*b900*/  FFMA R95, R95, R60.reuse, R57 ;  /* 0x0000003c5f5f7223 */ /* 0x080fe20000000039 */
[----:B------:R-:W-:Y:S01]  /*b910*/  FADD R23, -R93, R52 ;  /* 0x000000345d177221 */ /* 0x000fe20000000100 */
[----:B------:R-:W-:Y:S01]  /*b920*/  FMUL R70, R97, 4 ;  /* 0x4080000061467820 */ /* 0x000fe20000400000 */
[----:B------:R-:W-:Y:S01]  /*b930*/  FFMA R57, R48, 2, R21 ;  /* 0x4000000030397823 */ /* 0x000fe20000000015 */
[----:B------:R-:W-:Y:S01]  /*b940*/  FADD R51, R93, R51 ;  /* 0x000000335d337221 */ /* 0x000fe20000000000 */
[----:B------:R-:W-:Y:S01]  /*b950*/  FMUL R81, R58, R81 ;  /* 0x000000513a517220 */ /* 0x000fe20000400000 */
[----:B------:R-:W-:Y:S01]  /*b960*/  FADD R52, R97, R97 ;  /* 0x0000006161347221 */ /* 0x000fe20000000000 */
[----:B------:R-:W-:Y:S01]  /*b970*/  FFMA R21, R48, 2, R101 ;  /* 0x4000000030157823 */ /* 0x000fe20000000065 */
[----:B------:R-:W-:Y:S01]  /*b980*/  FADD R88, R47, R47 ;  /* 0x0000002f2f587221 */ /* 0x000fe20000000000 */
[----:B------:R-:W-:Y:S01]  /*b990*/  FFMA R87, -R117, R65, R86 ;  /* 0x0000004175577223 */ /* 0x000fe20000000156 */
[----:B------:R-:W-:Y:S01]  /*b9a0*/  FFMA R90, R49, 2, R70 ;  /* 0x40000000315a7823 */ /* 0x000fe20000000046 */
[----:B------:R-:W-:Y:S01]  /*b9b0*/  FMUL R111, R111, R60 ;  /* 0x0000003c6f6f7220 */ /* 0x000fe20000400000 */
[----:B------:R-:W-:Y:S01]  /*b9c0*/  FMUL R86, R60, R83 ;  /* 0x000000533c567220 */ /* 0x000fe20000400000 */
[----:B------:R-:W-:Y:S01]  /*b9d0*/  FFMA R70, R49, 2, R52 ;  /* 0x4000000031467823 */ /* 0x000fe20000000034 */
[----:B------:R-:W-:Y:S01]  /*b9e0*/  FADD R47, R50, R50 ;  /* 0x00000032322f7221 */ /* 0x000fe20000000000 */
[----:B------:R-:W-:Y:S01]  /*b9f0*/  FFMA R48, -R60, R21, -R81 ;  /* 0x000000153c307223 */ /* 0x000fe20000000951 */
[----:B------:R-:W-:Y:S01]  /*ba00*/  FADD R101, R101, -R88 ;  /* 0x8000005865657221 */ /* 0x000fe20000000000 */
[----:B------:R-:W-:Y:S01]  /*ba10*/  FMUL R51, R58, R51 ;  /* 0x000000333a337220 */ /* 0x000fe20000400000 */
[----:B------:R-:W-:Y:S01]  /*ba20*/  FADD R88, -R88, R57 ;  /* 0x0000003958587221 */ /* 0x000fe20000000100 */
[----:B------:R-:W-:Y:S01]  /*ba30*/  FFMA R111, R108, R65, -R111 ;  /* 0x000000416c6f7223 */ /* 0x000fe2000000086f */
[C---:B------:R-:W-:Y:S01]  /*ba40*/  FFMA R21, -R65.reuse, R70, -R86 ;  /* 0x0000004641157223 */ /* 0x040fe20000000956 */
[----:B------:R-:W-:Y:S01]  /*ba50*/  FADD R52, R52, -R47 ;  /* 0x8000002f34347221 */ /* 0x000fe20000000000 */
[C---:B------:R-:W-:Y:S01]  /*ba60*/  FFMA R48, R65.reuse, -R23, R48 ;  /* 0x8000001741307223 */ /* 0x040fe20000000030 */
[----:B------:R-:W-:Y:S01]  /*ba70*/  FFMA R51, -R65, R82, -R51 ;  /* 0x0000005241337223 */ /* 0x000fe20000000933 */
[----:B------:R-:W-:Y:S01]  /*ba80*/  FADD R47, -R47, R90 ;  /* 0x0000005a2f2f7221 */ /* 0x000fe20000000100 */
[----:B------:R-:W-:Y:S01]  /*ba90*/  FMUL R65, R65, R88 ;  /* 0x0000005841417220 */ /* 0x000fe20000400000 */
[----:B------:R-:W-:Y:S01]  /*baa0*/  FADD R87, RZ, R87 ;  /* 0x00000057ff577221 */ /* 0x000fe20000000000 */
[----:B------:R-:W-:Y:S01]  /*bab0*/  FFMA R111, -R110, R58, R111 ;  /* 0x0000003a6e6f7223 */ /* 0x000fe2000000016f */
[C---:B------:R-:W-:Y:S01]  /*bac0*/  FFMA R50, R58.reuse, R101, R21 ;  /* 0x000000653a327223 */ /* 0x040fe20000000015 */
[----:B------:R-:W-:Y:S01]  /*bad0*/  FFMA R47, -R58, R47, -R65 ;  /* 0x0000002f3a2f7223 */ /* 0x000fe20000000941 */
[----:B------:R-:W-:Y:S01]  /*bae0*/  FADD R70, RZ, R95 ;  /* 0x0000005fff467221 */ /* 0x000fe20000000000 */
[----:B------:R-:W-:Y:S01]  /*baf0*/  FADD R59, RZ, R59 ;  /* 0x0000003bff3b7221 */ /* 0x000fe20000000000 */
[----:B------:R-:W-:Y:S01]  /*bb00*/  FMUL R38, R87, R38 ;  /* 0x0000002657267220 */ /* 0x000fe20000400000 */
[----:B------:R-:W-:Y:S01]  /*bb10*/  FADD R111, RZ, R111 ;  /* 0x0000006fff6f7221 */ /* 0x000fe20000000000 */
[C---:B------:R-:W-:Y:S01]  /*bb20*/  FFMA R47, R60.reuse, -R85, R47 ;  /* 0x800000553c2f7223 */ /* 0x040fe2000000002f */
[----:B------:R-:W-:Y:S01]  /*bb30*/  FADD R56, RZ, R56 ;  /* 0x00000038ff387221 */ /* 0x000fe20000000000 */
[----:B------:R-:W-:Y:S01]  /*bb40*/  FADD R59, R59, R50 ;  /* 0x000000323b3b7221 */ /* 0x000fe20000000000 */
[----:B------:R-:W-:Y:S01]  /*bb50*/  FFMA R51, R60, R52, R51 ;  /* 0x000000343c337223 */ /* 0x000fe20000000033 */
[C---:B------:R-:W-:Y:S01]  /*bb60*/  FMUL R5, R70.reuse, R5 ;  /* 0x0000000546057220 */ /* 0x040fe20000400000 */
[----:B------:R-:W-:Y:S01]  /*bb70*/  FADD R66, RZ, R66 ;  /* 0x00000042ff427221 */ /* 0x000fe20000000000 */
[----:B------:R-:W-:Y:S01]  /*bb80*/  FFMA R13, R70, R13, R38 ;  /* 0x0000000d460d7223 */ /* 0x000fe20000000026 */
[----:B------:R-:W-:Y:S01]  /*bb90*/  FADD R38, R25, -1 ;  /* 0xbf80000019267421 */ /* 0x000fe20000000000 */
[----:B------:R-:W-:Y:S01]  /*bba0*/  FMUL R15, R87, R15 ;  /* 0x0000000f570f7220 */ /* 0x000fe20000400000 */
[C---:B------:R-:W-:Y:S01]  /*bbb0*/  FMUL R10, R111.reuse, R10 ;  /* 0x0000000a6f0a7220 */ /* 0x040fe20000400000 */
[----:B------:R-:W-:Y:S01]  /*bbc0*/  FADD R47, R56, R47 ;  /* 0x0000002f382f7221 */ /* 0x000fe20000000000 */
[----:B------:R-:W-:Y:S01]  /*bbd0*/  FADD R55, RZ, R55 ;  /* 0x00000037ff377221 */ /* 0x000fe20000000000 */
[----:B------:R-:W-:Y:S01]  /*bbe0*/  FFMA R5, R111, R8, -R5 ;  /* 0x000000086f057223 */ /* 0x000fe20000000805 */
[----:B------:R-:W-:Y:S01]  /*bbf0*/  FADD R59, -R59, R92 ;  /* 0x0000005c3b3b7221 */ /* 0x000fe20000000100 */
[----:B------:R-:W-:Y:S01]  /*bc00*/  FADD R66, R66, R51 ;  /* 0x0000003342427221 */ /* 0x000fe20000000000 */
[----:B------:R-:W-:Y:S01]  /*bc10*/  FADD R2, R2, -1 ;  /* 0xbf80000002027421 */ /* 0x000fe20000000000 */
[----:B------:R-:W-:Y:S01]  /*bc20*/  FFMA R38, R70, R38, R15 ;  /* 0x0000002646267223 */ /* 0x000fe2000000000f */
[----:B------:R-:W-:Y:S01]  /*bc30*/  FMUL R40, R111, R40 ;  /* 0x000000286f287220 */ /* 0x000fe20000400000 */
[----:B------:R-:W-:Y:S01]  /*bc40*/  FFMA R11, R87, R11, R10 ;  /* 0x0000000b570b7223 */ /* 0x000fe2000000000a */
[----:B------:R-:W-:Y:S01]  /*bc50*/  FADD R47, R47, R94 ;  /* 0x0000005e2f2f7221 */ /* 0x000fe20000000000 */
[----:B------:R-:W-:Y:S01]  /*bc60*/  FADD R55, R55, R48 ;  /* 0x0000003037377221 */ /* 0x000fe20000000000 */
[----:B------:R-:W-:Y:S01]  /*bc70*/  FFMA R5, R87, R2, R5 ;  /* 0x0000000257057223 */ /* 0x000fe20000000005 */
[----:B------:R-:W-:Y:S01]  /*bc80*/  FADD R39, -R66, R39 ;  /* 0x0000002742277221 */ /* 0x000fe20000000100 */
[----:B------:R-:W-:Y:S01]  /*bc90*/  FMUL R10, R64, R59 ;  /* 0x0000003b400a7220 */ /* 0x000fe20000400000 */
[----:B------:R-:W-:Y:S01]  /*bca0*/  FFMA R38, R111, -R7, R38 ;  /* 0x800000076f267223 */ /* 0x000fe20000000026 */
[----:B------:R-:W-:Y:S01]  /*bcb0*/  FFMA R40, R70, R9, R40 ;  /* 0x0000000946287223 */ /* 0x000fe20000000028 */
[-C--:B------:R-:W-:Y:S01]  /*bcc0*/  FMUL R7, R62, R47.reuse ;  /* 0x0000002f3e077220 */ /* 0x080fe20000400000 */
[----:B------:R-:W-:Y:S01]  /*bcd0*/  FADD R23, R26, -1 ;  /* 0xbf8000001a177421 */ /* 0x000fe20000000000 */
[----:B------:R-:W-:Y:S01]  /*bce0*/  FMUL R24, R87, R24 ;  /* 0x0000001857187220 */ /* 0x000fe20000400000 */
[----:B------:R-:W-:Y:S01]  /*bcf0*/  FADD R55, -R55, R96 ;  /* 0x0000006037377221 */ /* 0x000fe20000000100 */
[----:B------:R-:W-:Y:S01]  /*bd00*/  FADD R5, R5, R36 ;  /* 0x0000002405057221 */ /* 0x000fe20000000000 */
[C---:B------:R-:W-:Y:S01]  /*bd10*/  FMUL R2, R63.reuse, R47 ;  /* 0x0000002f3f027220 */ /* 0x040fe20000400000 */
[----:B------:R-:W-:Y:S01]  /*bd20*/  FFMA R9, R63, R39, R10 ;  /* 0x000000273f097223 */ /* 0x000fe2000000000a */
[-C--:B------:R-:W-:Y:S01]  /*bd30*/  FMUL R36, R39, R69.reuse ;  /* 0x0000004527247220 */ /* 0x080fe20000400000 */
[C---:B------:R-:W-:Y:S01]  /*bd40*/  FMUL R10, R47.reuse, R69 ;  /* 0x000000452f0a7220 */ /* 0x040fe20000400000 */
[----:B------:R-:W-:Y:S01]  /*bd50*/  FMUL R26, R47, R72 ;  /* 0x000000482f1a7220 */ /* 0x000fe20000400000 */
[----:B------:R-:W-:Y:S01]  /*bd60*/  FFMA R8, R64, R39, -R7 ;  /* 0x0000002740087223 */ /* 0x000fe20000000807 */
[----:B------:R-:W-:Y:S01]  /*bd70*/  FFMA R23, R111, R23, -R24 ;  /* 0x000000176f177223 */ /* 0x000fe20000000818 */
[----:B------:R-:W-:Y:S01]  /*bd80*/  FFMA R6, R70, -R6, R11 ;  /* 0x8000000646067223 */ /* 0x000fe2000000000b */
[C---:B------:R-:W-:Y:S01]  /*bd90*/  FFMA R7, R64.reuse, R55, -R2 ;  /* 0x0000003740077223 */ /* 0x040fe20000000802 */
[----:B------:R-:W-:Y:S01]  /*bda0*/  FMUL R24, R64, R47 ;  /* 0x0000002f40187220 */ /* 0x000fe20000400000 */
[CC--:B------:R-:W-:Y:S01]  /*bdb0*/  FFMA R2, -R62.reuse, R55.reuse, R9 ;  /* 0x000000373e027223 */ /* 0x0c0fe20000000109 */
[-C--:B------:R-:W-:Y:S01]  /*bdc0*/  FFMA R36, R59, R68.reuse, -R36 ;  /* 0x000000443b247223 */ /* 0x080fe20000000824 */
[-C--:B------:R-:W-:Y:S01]  /*bdd0*/  FFMA R11, R55, R68.reuse, -R10 ;  /* 0x00000044370b7223 */ /* 0x080fe2000000080a */
[-C--:B------:R-:W-:Y:S01]  /*bde0*/  FFMA R26, R39, R68.reuse, -R26 ;  /* 0x00000044271a7223 */ /* 0x080fe2000000081a */
[----:B------:R-:W-:Y:S01]  /*bdf0*/  FMUL R68, R47, R68 ;  /* 0x000000442f447220 */ /* 0x000fe20000400000 */
[----:B------:R-:W-:Y:S01]  /*be00*/  ISETP.NE.U32.AND P0, PT, RZ, c[0x0][0x628], PT ;  /* 0x00018a00ff007a0c */ /* 0x000fe20003f05070 */
[----:B------:R-:W-:Y:S01]  /*be10*/  FFMA R24, R63, R55, R24 ;  /* 0x000000373f187223 */ /* 0x000fe20000000018 */
[----:B------:R-:W-:Y:S01]  /*be20*/  FADD R6, RZ, R6 ;  /* 0x00000006ff067221 */ /* 0x000fe20000000000 */
[----:B------:R-:W-:Y:S01]  /*be30*/  FFMA R9, -R61, R47, R2 ;  /* 0x0000002f3d097223 */ /* 0x000fe20000000102 */
[----:B------:R-:W-:Y:S01]  /*be40*/  FMUL R21, R87, R84 ;  /* 0x0000005457157220 */ /* 0x000fe20000400000 */
[C---:B------:R-:W-:Y:S01]  /*be50*/  FFMA R68, R55.reuse, R69, R68 ;  /* 0x0000004537447223 */ /* 0x040fe20000000044 */
[----:B------:R-:W-:Y:S01]  /*be60*/  ISETP.NE.AND.EX P0, PT, RZ, c[0x0][0x62c], PT, P0 ;  /* 0x00018b00ff007a0c */ /* 0x000fe20003f05300 */
[----:B------:R-:W-:Y:S01]  /*be70*/  FFMA R24, R62, R39, R24 ;  /* 0x000000273e187223 */ /* 0x000fe20000000018 */
[----:B------:R-:W-:Y:S01]  /*be80*/  FADD R10, R6, R9 ;  /* 0x00000009060a7221 */ /* 0x000fe20000000000 */
[----:B------:R-:W-:Y:S01]  /*be90*/  FFMA R80, R70, R80, R21 ;  /* 0x0000005046507223 */ /* 0x000fe20000000015 */
[-C--:B------:R-:W-:Y:S01]  /*bea0*/  FFMA R36, R55, R72.reuse, R36 ;  /* 0x0000004837247223 */ /* 0x080fe20000000024 */
[C---:B------:R-:W-:Y:S01]  /*beb0*/  FFMA R26, R59.reuse, R69, R26 ;  /* 0x000000453b1a7223 */ /* 0x040fe2000000001a */
[-C--:B------:R-:W-:Y:S01]  /*bec0*/  FFMA R6, R59, -R72.reuse, R11 ;  /* 0x800000483b067223 */ /* 0x080fe2000000000b */
[----:B------:R-:W-:Y:S01]  /*bed0*/  FFMA R68, R39, R72, R68 ;  /* 0x0000004827447223 */ /* 0x000fe20000000044 */
[----:B------:R-:W-:Y:S01]  /*bee0*/  FFMA R12, R111, -R12, R13 ;  /* 0x8000000c6f0c7223 */ /* 0x000fe2000000000d */
[-C--:B------:R-:W-:Y:S01]  /*bef0*/  FFMA R8, -R63, R59.reuse, R8 ;  /* 0x0000003b3f087223 */ /* 0x080fe20000000108 */
[-C--:B------:R-:W-:Y:S01]  /*bf00*/  FFMA R2, R62, R59.reuse, R7 ;  /* 0x0000003b3e027223 */ /* 0x080fe20000000007 */
[----:B------:R-:W-:Y:S01]  /*bf10*/  FFMA R24, R61, R59, R24 ;  /* 0x0000003b3d187223 */ /* 0x000fe20000000018 */
[----:B------:R-:W-:Y:S01]  /*bf20*/  FFMA R27, R111, R27, R80 ;  /* 0x0000001b6f1b7223 */ /* 0x000fe20000000050 */
[----:B------:R-:W-:Y:S01]  /*bf30*/  FFMA R4, R70, R4, R23 ;  /* 0x0000000446047223 */ /* 0x000fe20000000017 */
[----:B------:R-:W-:Y:S01]  /*bf40*/  FFMA R3, R87, R3, R40 ;  /* 0x0000000357037223 */ /* 0x000fe20000000028 */
[-C--:B------:R-:W-:Y:S01]  /*bf50*/  FFMA R47, R47, -R67.reuse, R36 ;  /* 0x800000432f2f7223 */ /* 0x080fe20000000024 */
[-C--:B------:R-:W-:Y:S01]  /*bf60*/  FFMA R6, R39, R67.reuse, R6 ;  /* 0x0000004327067223 */ /* 0x080fe20000000006 */
[-C--:B------:R-:W-:Y:S01]  /*bf70*/  FFMA R26, R55, -R67.reuse, R26 ;  /* 0x80000043371a7223 */ /* 0x080fe2000000001a */
[----:B------:R-:W-:Y:S01]  /*bf80*/  FFMA R59, R59, R67, R68 ;  /* 0x000000433b3b7223 */ /* 0x000fe20000000044 */
[C---:B------:R-:W-:Y:S01]  /*bf90*/  FFMA R7, R61.reuse, R55, R8 ;  /* 0x000000373d077223 */ /* 0x040fe20000000008 */
[----:B------:R-:W-:Y:S01]  /*bfa0*/  FADD R12, RZ, R12 ;  /* 0x0000000cff0c7221 */ /* 0x000fe20000000000 */
[----:B------:R-:W-:Y:S01]  /*bfb0*/  FADD R37, R38, R37 ;  /* 0x0000002526257221 */ /* 0x000fe20000000000 */
[----:B------:R-:W-:Y:S01]  /*bfc0*/  FADD R4, R4, R41 ;  /* 0x0000002904047221 */ /* 0x000fe20000000000 */
[----:B------:R-:W-:Y:S01]  /*bfd0*/  FFMA R2, -R61, R39, R2 ;  /* 0x000000273d027223 */ /* 0x000fe20000000102 */
[----:B------:R-:W-:Y:S01]  /*bfe0*/  FADD R3, RZ, R3 ;  /* 0x00000003ff037221 */ /* 0x000fe20000000000 */
[----:B------:R-:W-:Y:S01]  /*bff0*/  FADD R27, RZ, R27 ;  /* 0x0000001bff1b7221 */ /* 0x000fe20000000000 */
[----:B------:R-:W-:Y:S01]  /*c000*/  FADD R18, R47, R18 ;  /* 0x000000122f127221 */ /* 0x000fe20000000000 */
[----:B------:R-:W-:Y:S01]  /*c010*/  FADD R6, R6, R19 ;  /* 0x0000001306067221 */ /* 0x000fe20000000000 */
[----:B------:R-:W-:Y:S01]  /*c020*/  FADD R17, R26, R17 ;  /* 0x000000111a117221 */ /* 0x000fe20000000000 */
[----:B------:R-:W-:Y:S01]  /*c030*/  FADD R20, R59, R20 ;  /* 0x000000143b147221 */ /* 0x000fe20000000000 */
[----:B------:R-:W-:Y:S01]  /*c040*/  FADD R12, R12, R7 ;  /* 0x000000070c0c7221 */ /* 0x000fe20000000000 */
[----:B------:R-:W-:Y:S01]  /*c050*/  FADD R8, R3, R2 ;  /* 0x0000000203087221 */ /* 0x000fe20000000000 */
[----:B------:R-:W-:Y:S01]  /*c060*/  FADD R24, R27, R24 ;  /* 0x000000181b187221 */ /* 0x000fe20000000000 */
        /* <DEDUP_REMOVED lines=10> */
[----:B------:R-:W-:Y:S05]  /*c110*/  @!P0 BRA `(.L_x_225) ;  /* 0x000000e000008947 */ /* 0x000fea0003800000 */
[----:B------:R-:W-:Y:S02]  /*c120*/  SHF.R.S32.HI R5, RZ, 0x1f, R76 ;  /* 0x0000001fff057819 */ /* 0x000fe4000001144c */
[----:B------:R-:W-:-:S03]  /*c130*/  MOV R3, c[0x0][0x648] ;  /* 0x0001920000037a02 */ /* 0x000fc60000000f00 */
[----:B------:R-:W-:Y:S02]  /*c140*/  IMAD R5, R5, c[0x0][0x648], RZ ;  /* 0x0001920005057a24 */ /* 0x000fe400078e02ff */
[----:B------:R-:W-:-:S04]  /*c150*/  IMAD.WIDE.U32 R2, R76, R3, c[0x0][0x628] ;  /* 0x00018a004c027625 */ /* 0x000fc800078e0003 */
[----:B------:R-:W-:-:S05]  /*c160*/  IMAD R5, R76, UR12, R5 ;  /* 0x0000000c4c057c24 */ /* 0x000fca000f8e0205 */
[----:B------:R-:W-:-:S05]  /*c170*/  IADD3 R3, R3, R5, RZ ;  /* 0x0000000503037210 */ /* 0x000fca0007ffe0ff */
[----:B------:R0:W-:Y:S04]  /*c180*/  RED.E.ADD.F32.FTZ.RN.STRONG.GPU [R2.64], R37 ;  /* 0x000000250200798e */ /* 0x0001e8000c10e790 */
[----:B------:R0:W-:Y:S04]  /*c190*/  RED.E.ADD.F32.FTZ.RN.STRONG.GPU [R2.64+0x4], R13 ;  /* 0x0000040d0200798e */ /* 0x0001e8000c10e790 */
[----:B------:R0:W-:Y:S04]  /*c1a0*/  RED.E.ADD.F32.FTZ.RN.STRONG.GPU [R2.64+0x8], R15 ;  /* 0x0000080f0200798e */ /* 0x0001e8000c10e790 */
[----:B------:R0:W-:Y:S04]  /*c1b0*/  RED.E.ADD.F32.FTZ.RN.STRONG.GPU [R2.64+0xc], R19 ;  /* 0x00000c130200798e */ /* 0x0001e8000c10e790 */
[----:B------:R0:W-:Y:S04]  /*c1c0*/  RED.E.ADD.F32.FTZ.RN.STRONG.GPU [R2.64+0x10], R17 ;  /* 0x000010110200798e */ /* 0x0001e8000c10e790 */
[----:B------:R0:W-:Y:S04]  /*c1d0*/  RED.E.ADD.F32.FTZ.RN.STRONG.GPU [R2.64+0x14], R21 ;  /* 0x000014150200798e */ /* 0x0001e8000c10e790 */
[----:B------:R0:W-:Y:S01]  /*c1e0*/  RED.E.ADD.F32.FTZ.RN.STRONG.GPU [R2.64+0x18], R23 ;  /* 0x000018170200798e */ /* 0x0001e2000c10e790 */
[----:B------:R-:W-:Y:S05]  /*c1f0*/  BRA `(.L_x_226) ;  /* 0x000000c000007947 */ /* 0x000fea0003800000 */
.L_x_225:
[----:B------:R-:W-:-:S04]  /*c200*/  ISETP.NE.U32.AND P0, PT, RZ, c[0x0][0x268], PT ;  /* 0x00009a00ff007a0c */ /* 0x000fc80003f05070 */
[----:B------:R-:W-:-:S13]  /*c210*/  ISETP.NE.AND.EX P0, PT, RZ, c[0x0][0x26c], PT, P0 ;  /* 0x00009b00ff007a0c */ /* 0x000fda0003f05300 */
[----:B------:R-:W-:Y:S05]  /*c220*/  @!P0 BRA `(.L_x_226) ;  /* 0x0000009000008947 */ /* 0x000fea0003800000 */
[----:B------:R-:W-:-:S04]  /*c230*/  IADD3 R28, P0, R28, c[0x0][0x268], RZ ;  /* 0x00009a001c1c7a10 */ /* 0x000fc80007f1e0ff */
[----:B------:R-:W-:-:S05]  /*c240*/  IADD3.X R29, R71, c[0x0][0x26c], RZ, P0, !PT ;  /* 0x00009b00471d7a10 */ /* 0x000fca00007fe4ff */
[----:B------:R0:W-:Y:S04]  /*c250*/  RED.E.ADD.F32.FTZ.RN.STRONG.GPU [R28.64], R37 ;  /* 0x000000251c00798e */ /* 0x0001e8000c10e790 */
[----:B------:R0:W-:Y:S04]  /*c260*/  RED.E.ADD.F32.FTZ.RN.STRONG.GPU [R28.64+0x4], R13 ;  /* 0x0000040d1c00798e */ /* 0x0001e8000c10e790 */
[----:B------:R0:W-:Y:S04]  /*c270*/  RED.E.ADD.F32.FTZ.RN.STRONG.GPU [R28.64+0x8], R15 ;  /* 0x0000080f1c00798e */ /* 0x0001e8000c10e790 */
[----:B------:R0:W-:Y:S04]  /*c280*/  RED.E.ADD.F32.FTZ.RN.STRONG.GPU [R28.64+0xc], R19 ;  /* 0x00000c131c00798e */ /* 0x0001e8000c10e790 */
[----:B------:R0:W-:Y:S04]  /*c290*/  RED.E.ADD.F32.FTZ.RN.STRONG.GPU [R28.64+0x10], R17 ;  /* 0x000010111c00798e */ /* 0x0001e8000c10e790 */
[----:B------:R0:W-:Y:S04]  /*c2a0*/  RED.E.ADD.F32.FTZ.RN.STRONG.GPU [R28.64+0x14], R21 ;  /* 0x000014151c00798e */ /* 0x0001e8000c10e790 */
[----:B------:R0:W-:Y:S02]  /*c2b0*/  RED.E.ADD.F32.FTZ.RN.STRONG.GPU [R28.64+0x18], R23 ;  /* 0x000018171c00798e */ /* 0x0001e4000c10e790 */
.L_x_226:
[----:B------:R-:W-:Y:S01]  /*c2c0*/  ISETP.GE.AND P0, PT, R74, RZ, PT ;  /* 0x000000ff4a00720c */ /* 0x000fe20003f06270 */
[----:B------:R-:W-:-:S12]  /*c2d0*/  BSSY B2, `(.L_x_227) ;  /* 0x0000025000027945 */ /* 0x000fd80003800000 */
[----:B------:R-:W-:Y:S05]  /*c2e0*/  @!P0 BRA `(.L_x_228) ;  /* 0x0000023000008947 */ /* 0x000fea0003800000 */
[----:B------:R-:W-:Y:S01]  /*c2f0*/  ISETP.NE.U32.AND P0, PT, RZ, c[0x0][0x5f0], PT ;  /* 0x00017c00ff007a0c */ /* 0x000fe20003f05070 */
[----:B------:R-:W-:Y:S01]  /*c300*/  FADD R5, RZ, R8 ;  /* 0x00000008ff057221 */ /* 0x000fe20000000000 */
[----:B0-----:R-:W-:Y:S01]  /*c310*/  FADD R13, RZ, R12 ;  /* 0x0000000cff0d7221 */ /* 0x001fe20000000000 */
[----:B------:R-:W-:Y:S01]  /*c320*/  FADD R15, RZ, R10 ;  /* 0x0000000aff0f7221 */ /* 0x000fe20000000000 */
[----:B------:R-:W-:Y:S01]  /*c330*/  ISETP.NE.AND.EX P0, PT, RZ, c[0x0][0x5f4], PT, P0 ;  /* 0x00017d00ff007a0c */ /* 0x000fe20003f05300 */
[----:B------:R-:W-:-:S12]  /*c340*/  FADD R17, RZ, R24 ;  /* 0x00000018ff117221 */ /* 0x000fd80000000000 */
[----:B------:R-:W-:Y:S05]  /*c350*/  @!P0 BRA `(.L_x_229) ;  /* 0x000000d000008947 */ /* 0x000fea0003800000 */
[----:B------:R-:W-:Y:S01]  /*c360*/  MOV R3, c[0x0][0x610] ;  /* 0x0001840000037a02 */ /* 0x000fe20000000f00 */
[----:B------:R-:W-:-:S04]  /*c370*/  IMAD R73, R73, c[0x0][0x610], RZ ;  /* 0x0001840049497a24 */ /* 0x000fc800078e02ff */
[C---:B------:R-:W-:Y:S02]  /*c380*/  IMAD R73, R74.reuse, UR14, R73 ;  /* 0x0000000e4a497c24 */ /* 0x040fe4000f8e0249 */
[----:B------:R-:W-:-:S05]  /*c390*/  IMAD.WIDE.U32 R2, R74, R3, c[0x0][0x5f0] ;  /* 0x00017c004a027625 */ /* 0x000fca00078e0003 */
        /* <DEDUP_REMOVED lines=9> */
.L_x_229:
[----:B------:R-:W-:-:S04]  /*c430*/  ISETP.NE.U32.AND P0, PT, RZ, c[0x0][0x230], PT ;  /* 0x00008c00ff007a0c */ /* 0x000fc80003f05070 */
[----:B------:R-:W-:-:S13]  /*c440*/  ISETP.NE.AND.EX P0, PT, RZ, c[0x0][0x234], PT, P0 ;  /* 0x00008d00ff007a0c */ /* 0x000fda0003f05300 */
        /* <DEDUP_REMOVED lines=12> */
[----:B------:R0:W-:Y:S02]  /*c510*/  RED.E.ADD.F32.FTZ.RN.STRONG.GPU [R2.64+0x18], R17 ;  /* 0x000018110200798e */ /* 0x0001e4000c10e790 */
.L_x_228:
[----:B------:R-:W-:Y:S05]  /*c520*/  BSYNC B2 ;  /* 0x0000000000027941 */ /* 0x000fea0003800000 */
.L_x_227:
[----:B------:R-:W-:-:S04]  /*c530*/  ISETP.NE.U32.AND P0, PT, RZ, c[0x0][0x580], PT ;  /* 0x00016000ff007a0c */ /* 0x000fc80003f05070 */
[----:B------:R-:W-:-:S13]  /*c540*/  ISETP.NE.AND.EX P0, PT, RZ, c[0x0][0x584], PT, P0 ;  /* 0x00016100ff007a0c */ /* 0x000fda0003f05300 */
[----:B------:R-:W-:Y:S05]  /*c550*/  @!P0 BRA `(.L_x_230) ;  /* 0x0000007000008947 */ /* 0x000fea0003800000 */
[----:B0-----:R-:W-:Y:S01]  /*c560*/  IMAD R2, R75, c[0x0][0x5a0], RZ ;  /* 0x000168004b027a24 */ /* 0x001fe200078e02ff */
[----:B------:R-:W-:-:S03]  /*c570*/  MOV R4, c[0x0][0x5a0] ;  /* 0x0001680000047a02 */ /* 0x000fc60000000f00 */
[C---:B------:R-:W-:Y:S02]  /*c580*/  IMAD R5, R77.reuse, UR13, R2 ;  /* 0x0000000d4d057c24 */ /* 0x040fe4000f8e0202 */
[----:B------:R-:W-:-:S05]  /*c590*/  IMAD.WIDE.U32 R2, R77, R4, c[0x0][0x580] ;  /* 0x000160004d027625 */ /* 0x000fca00078e0004 */
[----:B------:R-:W-:-:S05]  /*c5a0*/  IADD3 R3, R3, R5, RZ ;  /* 0x0000000503037210 */ /* 0x000fca0007ffe0ff */
[----:B------:R0:W-:Y:S01]  /*c5b0*/  RED.E.ADD.F32.FTZ.RN.STRONG.GPU [R2.64], RZ ;  /* 0x000000ff0200798e */ /* 0x0001e2000c10e790 */
[----:B------:R-:W-:Y:S05]  /*c5c0*/  BRA `(.L_x_231) ;  /* 0x0000006000007947 */ /* 0x000fea0003800000 */
.L_x_230:
[----:B------:R-:W-:-:S04]  /*c5d0*/  ISETP.NE.U32.AND P0, PT, RZ, c[0x0][0x1c0], PT ;  /* 0x00007000ff007a0c */ /* 0x000fc80003f05070 */
[----:B------:R-:W-:-:S13]  /*c5e0*/  ISETP.NE.AND.EX P0, PT, RZ, c[0x0][0x1c4], PT, P0 ;  /* 0x00007100ff007a0c */ /* 0x000fda0003f05300 */
[----:B------:R-:W-:Y:S05]  /*c5f0*/  @!P0 BRA `(.L_x_231) ;  /* 0x0000003000008947 */ /* 0x000fea0003800000 */
[----:B------:R-:W-:-:S04]  /*c600*/  IADD3 R32, P0, R32, c[0x0][0x1c0], RZ ;  /* 0x0000700020207a10 */ /* 0x000fc80007f1e0ff */
[----:B------:R-:W-:-:S05]  /*c610*/  IADD3.X R33, R53, c[0x0][0x1c4], RZ, P0, !PT ;  /* 0x0000710035217a10 */ /* 0x000fca00007fe4ff */
[----:B------:R1:W-:Y:S04]  /*c620*/  RED.E.ADD.F32.FTZ.RN.STRONG.GPU [R32.64], RZ ;  /* 0x000000ff2000798e */ /* 0x0003e8000c10e790 */
.L_x_231:
        /* <DEDUP_REMOVED lines=8> */
[----:B------:R0:W-:Y:S04]  /*c6b0*/  RED.E.ADD.F32.FTZ.RN.STRONG.GPU [R2.64], R9 ;  /* 0x000000090200798e */ /* 0x0001e8000c10e790 */
[----:B------:R0:W-:Y:S04]  /*c6c0*/  RED.E.ADD.F32.FTZ.RN.STRONG.GPU [R2.64+0x4], R11 ;  /* 0x0000040b0200798e */ /* 0x0001e8000c10e790 */
[----:B------:R0:W-:Y:S01]  /*c6d0*/  RED.E.ADD.F32.FTZ.RN.STRONG.GPU [R2.64+0x8], R7 ;  /* 0x000008070200798e */ /* 0x0001e2000c10e790 */
[----:B------:R-:W-:Y:S05]  /*c6e0*/  BRA `(.L_x_5) ;  /* 0x0000008000007947 */ /* 0x000fea0003800000 */
.L_x_232:
[----:B------:R-:W-:-:S04]  /*c6f0*/  ISETP.NE.U32.AND P0, PT, RZ, c[0x0][0x188], PT ;  /* 0x00006200ff007a0c */ /* 0x000fc80003f05070 */
[----:B------:R-:W-:-:S13]  /*c700*/  ISETP.NE.AND.EX P0, PT, RZ, c[0x0][0x18c], PT, P0 ;  /* 0x00006300ff007a0c */ /* 0x000fda0003f05300 */
[----:B------:R-:W-:Y:S05]  /*c710*/  @!P0 BRA `(.L_x_5) ;  /* 0x0000005000008947 */ /* 0x000fea0003800000 */
[----:B------:R-:W-:-:S04]  /*c720*/  IADD3 R30, P0, R30, c[0x0][0x188], RZ ;  /* 0x000062001e1e7a10 */ /* 0x000fc80007f1e0ff */
[----:B------:R-:W-:-:S05]  /*c730*/  IADD3.X R31, R54, c[0x0][0x18c], RZ, P0, !PT ;  /* 0x00006300361f7a10 */ /* 0x000fca00007fe4ff */
[----:B------:R2:W-:Y:S04]  /*c740*/  RED.E.ADD.F32.FTZ.RN.STRONG.GPU [R30.64], R9 ;  /* 0x000000091e00798e */ /* 0x0005e8000c10e790 */
[----:B------:R2:W-:Y:S04]  /*c750*/  RED.E.ADD.F32.FTZ.RN.STRONG.GPU [R30.64+0x4], R11 ;  /* 0x0000040b1e00798e */ /* 0x0005e8000c10e790 */
[----:B------:R2:W-:Y:S02]  /*c760*/  RED.E.ADD.F32.FTZ.RN.STRONG.GPU [R30.64+0x8], R7 ;  /* 0x000008071e00798e */ /* 0x0005e4000c10e790 */
.L_x_5:
[----:B------:R-:W-:Y:S05]  /*c770*/  BSYNC B0 ;  /* 0x0000000000007941 */ /* 0x000fea0003800000 */
.L_x_4:
[----:B0-----:R-:W-:-:S05]  /*c780*/  MOV R3, c[0x0][0x0] ;  /* 0x0000000000037a02 */ /* 0x001fca0000000f00 */
[----:B------:R-:W-:-:S05]  /*c790*/  IMAD.WIDE.U32 R78, R3, c[0x0][0xc], R78 ;  /* 0x00000300034e7a25 */ /* 0x000fca00078e004e */
[----:B------:R-:W-:-:S04]  /*c7a0*/  ISETP.GE.U32.AND P0, PT, R78, c[0x0][0x178], PT ;  /* 0x00005e004e007a0c */ /* 0x000fc80003f06070 */
[----:B------:R-:W-:-:S13]  /*c7b0*/  ISETP.GE.U32.AND.EX P0, PT, R79, c[0x0][0x17c], PT, P0 ;  /* 0x00005f004f007a0c */ /* 0x000fda0003f06100 */
[----:B------:R-:W-:Y:S01]  /*c7c0*/  @P0 CALL.REL.NOINC `(.L_x_233) ;  /* 0x0000001000000944 */ /* 0x000fe20003c00000 */
[----:B------:R-:W-:Y:S05]  /*c7d0*/  BRA `(.L_x_234) ;  /* 0xffff3a3000007947 */ /* 0x000fea000383ffff */
.L_x_233:
[----:B------:R-:W-:Y:S05]  /*c7e0*/  BSYNC B1 ;  /* 0x0000000000017941 */ /* 0x000fea0003800000 */
.L_x_0:
[----:B------:R-:W-:Y:S05]  /*c7f0*/  EXIT ;  /* 0x000000000000794d */ /* 0x000fea0003800000 */
        .weak           $__internal_0_$__cuda_sm20_div_u64
        .type           $__internal_0_$__cuda_sm20_div_u64,@function
        .size           $__internal_0_$__cuda_sm20_div_u64,($__internal_1_$__cuda_sm20_rcp_rn_f32_slowpath - $__internal_0_$__cuda_sm20_div_u64)
$__internal_0_$__cuda_sm20_div_u64:
[----:B------:R-:W-:Y:S02]  /*c800*/  ULDC UR4, c[0x0][0x164] ;  /* 0x0000590000047ab9 */ /* 0x000fe40000000800 */
[----:B------:R-:W0:Y:S08]  /*c810*/  I2F.U64.RP R6, UR4 ;  /* 0x0000000400067d12 */ /* 0x000e300008309000 */
[----:B0-----:R-:W0:Y:S02]  /*c820*/  MUFU.RCP R6, R6 ;  /* 0x0000000600067308 */ /* 0x001e240000001000 */
[----:B0-----:R-:W-:-:S06]  /*c830*/  IADD3 R2, R6, 0x1ffffffe, RZ ;  /* 0x1ffffffe06027810 */ /* 0x001fcc0007ffe0ff */
[----:B------:R-:W0:Y:S02]  /*c840*/  F2I.U64.TRUNC R2, R2 ;  /* 0x0000000200027311 */ /* 0x000e24000020d800 */
[----:B0-----:R-:W-:-:S04]  /*c850*/  IMAD.WIDE.U32 R4, R2, c[0x0][0x164], RZ ;  /* 0x0000590002047a25 */ /* 0x001fc800078e00ff */
[----:B------:R-:W-:Y:S01]  /*c860*/  IMAD R5, R2, UR5, R5 ;  /* 0x0000000502057c24 */ /* 0x000fe2000f8e0205 */
[----:B------:R-:W-:-:S03]  /*c870*/  IADD3 R7, P0, RZ, -R4, RZ ;  /* 0x80000004ff077210 */ /* 0x000fc60007f1e0ff */
[----:B------:R-:W-:Y:S02]  /*c880*/  IMAD R5, R3, c[0x0][0x164], R5 ;  /* 0x0000590003057a24 */ /* 0x000fe400078e0205 */
[----:B------:R-:W-:-:S03]  /*c890*/  IMAD.HI.U32 R4, R2, R7, RZ ;  /* 0x0000000702047227 */ /* 0x000fc600078e00ff */
[----:B------:R-:W-:Y:S02]  /*c8a0*/  IADD3.X R9, RZ, ~R5, RZ, P0, !PT ;  /* 0x80000005ff097210 */ /* 0x000fe400007fe4ff */
[----:B------:R-:W-:-:S03]  /*c8b0*/  MOV R5, R2 ;  /* 0x0000000200057202 */ /* 0x000fc60000000f00 */
[-C--:B------:R-:W-:Y:S02]  /*c8c0*/  IMAD R11, R3, R9.reuse, RZ ;  /* 0x00000009030b7224 */ /* 0x080fe400078e02ff */
[----:B------:R-:W-:-:S04]  /*c8d0*/  IMAD.WIDE.U32 R4, P0, R2, R9, R4 ;  /* 0x0000000902047225 */ /* 0x000fc80007800004 */
[----:B------:R-:W-:-:S04]  /*c8e0*/  IMAD.HI.U32 R9, R3, R9, RZ ;  /* 0x0000000903097227 */ /* 0x000fc800078e00ff */
[----:B------:R-:W-:-:S05]  /*c8f0*/  IMAD.HI.U32 R4, P1, R3, R7, R4 ;  /* 0x0000000703047227 */ /* 0x000fca0007820004 */
[----:B------:R-:W-:Y:S02]  /*c900*/  IADD3 R5, P2, R11, R4, RZ ;  /* 0x000000040b057210 */ /* 0x000fe40007f5e0ff */
[----:B------:R-:W-:-:S03]  /*c910*/  IADD3.X R4, R9, R3, RZ, P0, !PT ;  /* 0x0000000309047210 */ /* 0x000fc600007fe4ff */
[----:B------:R-:W-:Y:S01]  /*c920*/  IMAD.WIDE.U32 R2, R5, c[0x0][0x164], RZ ;  /* 0x0000590005027a25 */ /* 0x000fe200078e00ff */
[----:B------:R-:W-:-:S03]  /*c930*/  IADD3.X R7, RZ, RZ, R4, P2, P1 ;  /* 0x000000ffff077210 */ /* 0x000fc600017e2404 */
[----:B------:R-:W-:Y:S01]  /*c940*/  IMAD R4, R5, UR5, R3 ;  /* 0x0000000505047c24 */ /* 0x000fe2000f8e0203 */
[----:B------:R-:W-:-:S03]  /*c950*/  IADD3 R3, P0, RZ, -R2, RZ ;  /* 0x80000002ff037210 */ /* 0x000fc60007f1e0ff */
[----:B------:R-:W-:Y:S02]  /*c960*/  IMAD R2, R7, c[0x0][0x164], R4 ;  /* 0x0000590007027a24 */ /* 0x000fe400078e0204 */
[----:B------:R-:W-:-:S03]  /*c970*/  IMAD.HI.U32 R4, R5, R3, RZ ;  /* 0x0000000305047227 */ /* 0x000fc600078e00ff */
[----:B------:R-:W-:-:S05]  /*c980*/  IADD3.X R2, RZ, ~R2, RZ, P0, !PT ;  /* 0x80000002ff027210 */ /* 0x000fca00007fe4ff */
[----:B------:R-:W-:-:S04]  /*c990*/  IMAD.WIDE.U32 R4, P0, R5, R2, R4 ;  /* 0x0000000205047225 */ /* 0x000fc80007800004 */
[C---:B------:R-:W-:Y:S02]  /*c9a0*/  IMAD R6, R7.reuse, R2, RZ ;  /* 0x0000000207067224 */ /* 0x040fe400078e02ff */
[----:B------:R-:W-:Y:S01]  /*c9b0*/  IMAD.HI.U32 R5, P1, R7, R3, R4 ;  /* 0x0000000307057227 */ /* 0x000fe20007820004 */
[----:B------:R-:W-:-:S03]  /*c9c0*/  MOV R3, RZ ;  /* 0x000000ff00037202 */ /* 0x000fc60000000f00 */
[----:B------:R-:W-:Y:S01]  /*c9d0*/  IMAD.HI.U32 R2, R7, R2, RZ ;  /* 0x0000000207027227 */ /* 0x000fe200078e00ff */
[----:B------:R-:W-:-:S04]  /*c9e0*/  IADD3 R5, P2, R6, R5, RZ ;  /* 0x0000000506057210 */ /* 0x000fc80007f5e0ff */
[----:B------:R-:W-:Y:S01]  /*c9f0*/  IADD3.X R7, R2, R7, RZ, P0, !PT ;  /* 0x0000000702077210 */ /* 0x000fe200007fe4ff */
[----:B------:R-:W-:-:S03]  /*ca00*/  IMAD.HI.U32 R2, R5, R78, RZ ;  /* 0x0000004e05027227 */ /* 0x000fc600078e00ff */
[----:B------:R-:W-:-:S03]  /*ca10*/  IADD3.X R7, RZ, RZ, R7, P2, P1 ;  /* 0x000000ffff077210 */ /* 0x000fc600017e2407 */
[----:B------:R-:W-:-:S04]  /*ca20*/  IMAD.WIDE.U32 R2, R5, R79, R2 ;  /* 0x0000004f05027225 */ /* 0x000fc800078e0002 */
[C---:B------:R-:W-:Y:S02]  /*ca30*/  IMAD R5, R7.reuse, R79, RZ ;  /* 0x0000004f07057224 */ /* 0x040fe400078e02ff */
[----:B------:R-:W-:-:S04]  /*ca40*/  IMAD.HI.U32 R2, P0, R7, R78, R2 ;  /* 0x0000004e07027227 */ /* 0x000fc80007800002 */
[----:B------:R-:W-:Y:S01]  /*ca50*/  IMAD.HI.U32 R4, R7, R79, RZ ;  /* 0x0000004f07047227 */ /* 0x000fe200078e00ff */
[----:B------:R-:W-:-:S04]  /*ca60*/  IADD3 R5, P1, R5, R2, RZ ;  /* 0x0000000205057210 */ /* 0x000fc80007f3e0ff */
[----:B------:R-:W-:Y:S01]  /*ca70*/  IADD3.X R4, R4, RZ, RZ, P0, !PT ;  /* 0x000000ff04047210 */ /* 0x000fe200007fe4ff */
[----:B------:R-:W-:-:S03]  /*ca80*/  IMAD.WIDE.U32 R2, R5, c[0x0][0x164], RZ ;  /* 0x0000590005027a25 */ /* 0x000fc600078e00ff */
[----:B------:R-:W-:Y:S01]  /*ca90*/  IADD3.X R4, RZ, R4, RZ, P1, !PT ;  /* 0x00000004ff047210 */ /* 0x000fe20000ffe4ff */
[C---:B------:R-:W-:Y:S01]  /*caa0*/  IMAD R3, R5.reuse, UR5, R3 ;  /* 0x0000000505037c24 */ /* 0x040fe2000f8e0203 */
[----:B------:R-:W-:Y:S02]  /*cab0*/  IADD3 R6, P1, -R2, R78, RZ ;  /* 0x0000004e02067210 */ /* 0x000fe40007f3e1ff */
[----:B------:R-:W-:Y:S01]  /*cac0*/  IADD3 R2, R5, 0x1, RZ ;  /* 0x0000000105027810 */ /* 0x000fe20007ffe0ff */
[----:B------:R-:W-:Y:S01]  /*cad0*/  IMAD R3, R4, c[0x0][0x164], R3 ;  /* 0x0000590004037a24 */ /* 0x000fe200078e0203 */
[----:B------:R-:W-:-:S04]  /*cae0*/  ISETP.GE.U32.AND P0, PT, R6, c[0x0][0x164], PT ;  /* 0x0000590006007a0c */ /* 0x000fc80003f06070 */
[----:B------:R-:W-:Y:S02]  /*caf0*/  IADD3.X R7, ~R3, R79, RZ, P1, !PT ;  /* 0x0000004f03077210 */ /* 0x000fe40000ffe5ff */
[----:B------:R-:W-:Y:S02]  /*cb00*/  IADD3 R3, P1, R6, -c[0x0][0x164], RZ ;  /* 0x8000590006037a10 */ /* 0x000fe40007f3e0ff */
[C---:B------:R-:W-:Y:S02]  /*cb10*/  ISETP.GE.U32.AND.EX P0, PT, R7.reuse, UR5, PT, P0 ;  /* 0x0000000507007c0c */ /* 0x040fe4000bf06100 */
[----:B------:R-:W-:Y:S02]  /*cb20*/  IADD3.X R4, R7, ~UR5, RZ, P1, !PT ;  /* 0x8000000507047c10 */ /* 0x000fe40008ffe4ff */
[----:B------:R-:W-:Y:S02]  /*cb30*/  SEL R3, R3, R6, P0 ;  /* 0x0000000603037207 */ /* 0x000fe40000000000 */
[----:B------:R-:W-:-:S02]  /*cb40*/  SEL R4, R4, R7, P0 ;  /* 0x0000000704047207 */ /* 0x000fc40000000000 */
[----:B------:R-:W-:Y:S02]  /*cb50*/  SEL R2, R2, R5, P0 ;  /* 0x0000000502027207 */ /* 0x000fe40000000000 */
[----:B------:R-:W-:Y:S02]  /*cb60*/  ISETP.GE.U32.AND P0, PT, R3, c[0x0][0x164], PT ;  /* 0x0000590003007a0c */ /* 0x000fe40003f06070 */
[----:B------:R-:W-:Y:S02]  /*cb70*/  IADD3 R77, R2, 0x1, RZ ;  /* 0x00000001024d7810 */ /* 0x000fe40007ffe0ff */
[----:B------:R-:W-:Y:S02]  /*cb80*/  ISETP.GE.U32.AND.EX P0, PT, R4, UR5, PT, P0 ;  /* 0x0000000504007c0c */ /* 0x000fe4000bf06100 */
[----:B------:R-:W-:Y:S02]  /*cb90*/  ISETP.NE.U32.AND P1, PT, RZ, c[0x0][0x164], PT ;  /* 0x00005900ff007a0c */ /* 0x000fe40003f25070 */
[----:B------:R-:W-:-:S02]  /*cba0*/  SEL R77, R77, R2, P0 ;  /* 0x000000024d4d7207 */ /* 0x000fc40000000000 */
[----:B------:R-:W-:Y:S02]  /*cbb0*/  MOV R2, R8 ;  /* 0x0000000800027202 */ /* 0x000fe40000000f00 */
[----:B------:R-:W-:Y:S02]  /*cbc0*/  MOV R3, 0x0 ;  /* 0x0000000000037802 */ /* 0x000fe40000000f00 */
[----:B------:R-:W-:-:S04]  /*cbd0*/  ISETP.NE.AND.EX P1, PT, RZ, UR5, PT, P1 ;  /* 0x00000005ff007c0c */ /* 0x000fc8000bf25310 */
[----:B------:R-:W-:Y:S01]  /*cbe0*/  SEL R77, R77, 0xffffffff, P1 ;  /* 0xffffffff4d4d7807 */ /* 0x000fe20000800000 */
[----:B------:R-:W-:Y:S08]  /*cbf0*/  RET.REL.NODEC R2 `(my_create_soft_contacts_cuda_kernel_backward) ;  /* 0xffff340002007950 */ /* 0x000ff00003c3ffff */
        .weak           $__internal_1_$__cuda_sm20_rcp_rn_f32_slowpath
        .type           $__internal_1_$__cuda_sm20_rcp_rn_f32_slowpath,@function
        .size           $__internal_1_$__cuda_sm20_rcp_rn_f32_slowpath,($__internal_2_$__cuda_sm20_sqrt_rn_f32_slowpath - $__internal_1_$__cuda_sm20_rcp_rn_f32_slowpath)
$__internal_1_$__cuda_sm20_rcp_rn_f32_slowpath:
[----:B------:R-:W-:Y:S01]  /*cc00*/  SHF.L.U32 R25, R26, 0x1, RZ ;  /* 0x000000011a197819 */ /* 0x000fe200000006ff */
[----:B------:R-:W-:Y:S03]  /*cc10*/  BSSY B2, `(.L_x_235) ;  /* 0x0000030000027945 */ /* 0x000fe60003800000 */
[----:B------:R-:W-:-:S04]  /*cc20*/  SHF.R.U32.HI R113, RZ, 0x18, R25 ;  /* 0x00000018ff717819 */ /* 0x000fc80000011619 */
[----:B------:R-:W-:-:S13]  /*cc30*/  ISETP.NE.U32.AND P0, PT, R113, RZ, PT ;  /* 0x000000ff7100720c */ /* 0x000fda0003f05070 */
[----:B------:R-:W-:Y:S05]  /*cc40*/  @P0 BRA `(.L_x_236) ;  /* 0x000000a000000947 */ /* 0x000fea0003800000 */
[----:B------:R-:W-:-:S04]  /*cc50*/  SHF.L.U32 R25, R26, 0x1, RZ ;  /* 0x000000011a197819 */ /* 0x000fc800000006ff */
[----:B------:R-:W-:-:S13]  /*cc60*/  ISETP.NE.AND P0, PT, R25, RZ, PT ;  /* 0x000000ff1900720c */ /* 0x000fda0003f05270 */
[----:B------:R-:W-:Y:S01]  /*cc70*/  @P0 FFMA R109, R26, 1.84467440737095516160e+19, RZ ;  /* 0x5f8000001a6d0823 */ /* 0x000fe200000000ff */
[----:B------:R-:W-:Y:S08]  /*cc80*/  @!P0 MUFU.RCP R27, R26 ;  /* 0x0000001a001b8308 */ /* 0x000ff00000001000 */
[----:B------:R-:W0:Y:S02]  /*cc90*/  @P0 MUFU.RCP R112, R109 ;  /* 0x0000006d00700308 */ /* 0x000e240000001000 */
[----:B0-----:R-:W-:-:S04]  /*cca0*/  @P0 FFMA R25, R109, R112, -1 ;  /* 0xbf8000006d190423 */ /* 0x001fc80000000070 */
[----:B------:R-:W-:-:S04]  /*ccb0*/  @P0 FADD.FTZ R25, -R25, -RZ ;  /* 0x800000ff19190221 */ /* 0x000fc80000010100 */
[----:B------:R-:W-:-:S04]  /*ccc0*/  @P0 FFMA R25, R112, R25, R112 ;  /* 0x0000001970190223 */ /* 0x000fc80000000070 */
[----:B------:R-:W-:Y:S01]  /*ccd0*/  @P0 FFMA R27, R25, 1.84467440737095516160e+19, RZ ;  /* 0x5f800000191b0823 */ /* 0x000fe200000000ff */
[----:B------:R-:W-:Y:S05]  /*cce0*/  BRA `(.L_x_237) ;  /* 0x0000022000007947 */ /* 0x000fea0003800000 */
.L_x_236:
[----:B------:R-:W-:-:S04]  /*ccf0*/  IADD3 R115, R113, -0xfd, RZ ;  /* 0xffffff0371737810 */ /* 0x000fc80007ffe0ff */
[----:B------:R-:W-:-:S13]  /*cd00*/  ISETP.GT.U32.AND P0, PT, R115, 0x1, PT ;  /* 0x000000017300780c */ /* 0x000fda0003f04070 */
[----:B------:R-:W-:Y:S05]  /*cd10*/  @P0 BRA `(.L_x_238) ;  /* 0x000001e000000947 */ /* 0x000fea0003800000 */
[----:B------:R-:W-:Y:S02]  /*cd20*/  LOP3.LUT R25, R26, 0x7fffff, RZ, 0xc0, !PT ;  /* 0x007fffff1a197812 */ /* 0x000fe400078ec0ff */
[----:B------:R-:W-:Y:S02]  /*cd30*/  MOV R114, 0x3 ;  /* 0x0000000300727802 */ /* 0x000fe40000000f00 */
[----:B------:R-:W-:Y:S02]  /*cd40*/  LOP3.LUT R25, R25, 0x3f800000, RZ, 0xfc, !PT ;  /* 0x3f80000019197812 */ /* 0x000fe400078efcff */
[----:B------:R-:W-:Y:S02]  /*cd50*/  SHF.L.U32 R114, R114, R115, RZ ;  /* 0x0000007372727219 */ /* 0x000fe400000006ff */
[----:B------:R-:W0:Y:S02]  /*cd60*/  MUFU.RCP R112, R25 ;  /* 0x0000001900707308 */ /* 0x000e240000001000 */
[----:B0-----:R-:W-:-:S04]  /*cd70*/  FFMA R27, R25, R112, -1 ;  /* 0xbf800000191b7423 */ /* 0x001fc80000000070 */
[----:B------:R-:W-:-:S04]  /*cd80*/  FADD.FTZ R27, -R27, -RZ ;  /* 0x800000ff1b1b7221 */ /* 0x000fc80000010100 */
[CCC-:B------:R-:W-:Y:S01]  /*cd90*/  FFMA.RM R109, R112.reuse, R27.reuse, R112.reuse ;  /* 0x0000001b706d7223 */ /* 0x1c0fe20000004070 */
[----:B------:R-:W-:-:S04]  /*cda0*/  FFMA.RP R112, R112, R27, R112 ;  /* 0x0000001b70707223 */ /* 0x000fc80000008070 */
[C---:B------:R-:W-:Y:S02]  /*cdb0*/  LOP3.LUT R27, R109.reuse, 0x7fffff, RZ, 0xc0, !PT ;  /* 0x007fffff6d1b7812 */ /* 0x040fe400078ec0ff */
[----:B------:R-:W-:Y:S02]  /*cdc0*/  FSETP.NEU.FTZ.AND P0, PT, R109, R112, PT ;  /* 0x000000706d00720b */ /* 0x000fe40003f1d000 */
[----:B------:R-:W-:Y:S02]  /*cdd0*/  LOP3.LUT R27, R27, 0x800000, RZ, 0xfc, !PT ;  /* 0x008000001b1b7812 */ /* 0x000fe400078efcff */
[----:B------:R-:W-:Y:S02]  /*cde0*/  SEL R109, RZ, 0xffffffff, !P0 ;  /* 0xffffffffff6d7807 */ /* 0x000fe40004000000 */
[----:B------:R-:W-:Y:S02]  /*cdf0*/  LOP3.LUT R114, R114, R27, RZ, 0xc0, !PT ;  /* 0x0000001b72727212 */ /* 0x000fe400078ec0ff */
[----:B------:R-:W-:-:S02]  /*ce00*/  IADD3 R112, -R109, RZ, RZ ;  /* 0x000000ff6d707210 */ /* 0x000fc40007ffe1ff */
[-C--:B------:R-:W-:Y:S02]  /*ce10*/  SHF.R.U32.HI R114, RZ, R115.reuse, R114 ;  /* 0x00000073ff727219 */ /* 0x080fe40000011672 */
[----:B------:R-:W-:Y:S02]  /*ce20*/  LOP3.LUT P1, RZ, R112, R115, R27, 0xf8, !PT ;  /* 0x0000007370ff7212 */ /* 0x000fe4000782f81b */
[C---:B------:R-:W-:Y:S02]  /*ce30*/  LOP3.LUT P0, RZ, R114.reuse, 0x1, RZ, 0xc0, !PT ;  /* 0x0000000172ff7812 */ /* 0x040fe4000780c0ff */
[----:B------:R-:W-:Y:S02]  /*ce40*/  LOP3.LUT P2, RZ, R114, 0x2, RZ, 0xc0, !PT ;  /* 0x0000000272ff7812 */ /* 0x000fe4000784c0ff */
[----:B------:R-:W-:Y:S02]  /*ce50*/  IADD3 R112, R113, -0xfc, RZ ;  /* 0xffffff0471707810 */ /* 0x000fe40007ffe0ff */
[----:B------:R-:W-:-:S02]  /*ce60*/  PLOP3.LUT P0, PT, P0, P1, P2, 0xe0, 0x0 ;  /* 0x000000000000781c */ /* 0x000fc40000703c20 */
[----:B------:R-:W-:Y:S02]  /*ce70*/  LOP3.LUT P1, RZ, R26, 0x7fffff, RZ, 0xc0, !PT ;  /* 0x007fffff1aff7812 */ /* 0x000fe4000782c0ff */
[----:B------:R-:W-:Y:S02]  /*ce80*/  SEL R25, RZ, 0x1, !P0 ;  /* 0x00000001ff197807 */ /* 0x000fe40004000000 */
[----:B------:R-:W-:Y:S02]  /*ce90*/  SHF.R.U32.HI R27, RZ, R112, R27 ;  /* 0x00000070ff1b7219 */ /* 0x000fe4000001161b */
[----:B------:R-:W-:-:S04]  /*cea0*/  IADD3 R25, -R25, RZ, RZ ;  /* 0x000000ff19197210 */ /* 0x000fc80007ffe1ff */
[----:B------:R-:W-:-:S13]  /*ceb0*/  ISETP.GE.AND P0, PT, R25, RZ, PT ;  /* 0x000000ff1900720c */ /* 0x000fda0003f06270 */
[----:B------:R-:W-:-:S04]  /*cec0*/  @!P0 IADD3 R27, R27, 0x1, RZ ;  /* 0x000000011b1b8810 */ /* 0x000fc80007ffe0ff */
[----:B------:R-:W-:-:S04]  /*ced0*/  @!P1 SHF.L.U32 R27, R27, 0x1, RZ ;  /* 0x000000011b1b9819 */ /* 0x000fc800000006ff */
[----:B------:R-:W-:Y:S01]  /*cee0*/  LOP3.LUT R27, R27, 0x80000000, R26, 0xf8, !PT ;  /* 0x800000001b1b7812 */ /* 0x000fe200078ef81a */
[----:B------:R-:W-:Y:S05]  /*cef0*/  BRA `(.L_x_237) ;  /* 0x0000001000007947 */ /* 0x000fea0003800000 */
.L_x_238:
[----:B------:R0:W1:Y:S02]  /*cf00*/  MUFU.RCP R27, R26 ;  /* 0x0000001a001b7308 */ /* 0x0000640000001000 */
.L_x_237:
[----:B------:R-:W-:Y:S05]  /*cf10*/  BSYNC B2 ;  /* 0x0000000000027941 */ /* 0x000fea0003800000 */
.L_x_235:
[----:B-1----:R-:W-:Y:S02]  /*cf20*/  MOV R25, R27 ;  /* 0x0000001b00197202 */ /* 0x002fe40000000f00 */
[----:B0-----:R-:W-:Y:S02]  /*cf30*/  MOV R26, R111 ;  /* 0x0000006f001a7202 */ /* 0x001fe40000000f00 */
[----:B------:R-:W-:-:S04]  /*cf40*/  MOV R27, 0x0 ;  /* 0x00000000001b7802 */ /* 0x000fc80000000f00 */
[----:B------:R-:W-:Y:S05]  /*cf50*/  RET.REL.NODEC R26 `(my_create_soft_contacts_cuda_kernel_backward) ;  /* 0xffff30a01a007950 */ /* 0x000fea0003c3ffff */
        .weak           $__internal_2_$__cuda_sm20_sqrt_rn_f32_slowpath
        .type           $__internal_2_$__cuda_sm20_sqrt_rn_f32_slowpath,@function
        .size           $__internal_2_$__cuda_sm20_sqrt_rn_f32_slowpath,($__internal_3_$__cuda_sm3x_div_rn_noftz_f32_slowpath - $__internal_2_$__cuda_sm20_sqrt_rn_f32_slowpath)
$__internal_2_$__cuda_sm20_sqrt_rn_f32_slowpath:
[----:B------:R-:W-:-:S13]  /*cf60*/  LOP3.LUT P0, RZ, R25, 0x7fffffff, RZ, 0xc0, !PT ;  /* 0x7fffffff19ff7812 */ /* 0x000fda000780c0ff */
[----:B------:R-:W-:Y:S01]  /*cf70*/  @!P0 MOV R26, R25 ;  /* 0x00000019001a8202 */ /* 0x000fe20000000f00 */
[----:B------:R-:W-:Y:S05]  /*cf80*/  @!P0 BRA `(.L_x_239) ;  /* 0x0000010000008947 */ /* 0x000fea0003800000 */
[----:B------:R-:W-:-:S13]  /*cf90*/  FSETP.GEU.FTZ.AND P0, PT, R25, RZ, PT ;  /* 0x000000ff1900720b */ /* 0x000fda0003f1e000 */
[----:B------:R-:W-:Y:S01]  /*cfa0*/  @!P0 MOV R26, 0x7fffffff ;  /* 0x7fffffff001a8802 */ /* 0x000fe20000000f00 */
[----:B------:R-:W-:Y:S05]  /*cfb0*/  @!P0 BRA `(.L_x_239) ;  /* 0x000000d000008947 */ /* 0x000fea0003800000 */
[----:B------:R-:W-:-:S13]  /*cfc0*/  FSETP.GTU.FTZ.AND P0, PT, |R25|, +INF , PT ;  /* 0x7f8000001900780b */ /* 0x000fda0003f1c200 */
[----:B------:R-:W-:Y:S01]  /*cfd0*/  @P0 FADD.FTZ R26, R25, 1 ;  /* 0x3f800000191a0421 */ /* 0x000fe20000010000 */
[----:B------:R-:W-:Y:S05]  /*cfe0*/  @P0 BRA `(.L_x_239) ;  /* 0x000000a000000947 */ /* 0x000fea0003800000 */
[----:B------:R-:W-:-:S13]  /*cff0*/  FSETP.NEU.FTZ.AND P0, PT, |R25|, +INF , PT ;  /* 0x7f8000001900780b */ /* 0x000fda0003f1d200 */
[----:B------:R-:W-:-:S04]  /*d000*/  @P0 FFMA R27, R25, 1.84467440737095516160e+19, RZ ;  /* 0x5f800000191b0823 */ /* 0x000fc800000000ff */
[----:B------:R-:W0:Y:S02]  /*d010*/  @P0 MUFU.RSQ R26, R27 ;  /* 0x0000001b001a0308 */ /* 0x000e240000001400 */
[----:B0-----:R-:W-:Y:S01]  /*d020*/  @P0 FMUL.FTZ R112, R27, R26 ;  /* 0x0000001a1b700220 */ /* 0x001fe20000410000 */
[----:B------:R-:W-:-:S03]  /*d030*/  @P0 FMUL.FTZ R26, R26, 0.5 ;  /* 0x3f0000001a1a0820 */ /* 0x000fc60000410000 */
[----:B------:R-:W-:-:S04]  /*d040*/  @P0 FADD.FTZ R109, -R112, -RZ ;  /* 0x800000ff706d0221 */ /* 0x000fc80000010100 */
[----:B------:R-:W-:-:S04]  /*d050*/  @P0 FFMA R109, R112, R109, R27 ;  /* 0x0000006d706d0223 */ /* 0x000fc8000000001b */
[----:B------:R-:W-:Y:S01]  /*d060*/  @P0 FFMA R109, R109, R26, R112 ;  /* 0x0000001a6d6d0223 */ /* 0x000fe20000000070 */
[----:B------:R-:W-:-:S03]  /*d070*/  @!P0 MOV R26, R25 ;  /* 0x00000019001a8202 */ /* 0x000fc60000000f00 */
[----:B------:R-:W-:-:S05]  /*d080*/  @P0 FMUL.FTZ R26, R109, 2.3283064365386962891e-10 ;  /* 0x2f8000006d1a0820 */ /* 0x000fca0000410000 */
.L_x_239:
[----:B------:R-:W-:Y:S02]  /*d090*/  MOV R25, R26 ;  /* 0x0000001a00197202 */ /* 0x000fe40000000f00 */
[----:B------:R-:W-:Y:S02]  /*d0a0*/  MOV R26, R111 ;  /* 0x0000006f001a7202 */ /* 0x000fe40000000f00 */
[----:B------:R-:W-:-:S04]  /*d0b0*/  MOV R27, 0x0 ;  /* 0x00000000001b7802 */ /* 0x000fc80000000f00 */
[----:B------:R-:W-:Y:S05]  /*d0c0*/  RET.REL.NODEC R26 `(my_create_soft_contacts_cuda_kernel_backward) ;  /* 0xffff2f301a007950 */ /* 0x000fea0003c3ffff */
        .weak           $__internal_3_$__cuda_sm3x_div_rn_noftz_f32_slowpath
        .type           $__internal_3_$__cuda_sm3x_div_rn_noftz_f32_slowpath,@function
        .size           $__internal_3_$__cuda_sm3x_div_rn_noftz_f32_slowpath,(.L_x_1194 - $__internal_3_$__cuda_sm3x_div_rn_noftz_f32_slowpath)
$__internal_3_$__cuda_sm3x_div_rn_noftz_f32_slowpath:
[----:B------:R-:W-:Y:S01]  /*d0d0*/  SHF.R.U32.HI R111, RZ, 0x17, R26 ;  /* 0x00000017ff6f7819 */ /* 0x000fe2000001161a */
[----:B------:R-:W-:Y:S01]  /*d0e0*/  BSSY B2, `(.L_x_240) ;  /* 0x0000062000027945 */ /* 0x000fe20003800000 */
[----:B------:R-:W-:Y:S02]  /*d0f0*/  SHF.R.U32.HI R27, RZ, 0x17, R25 ;  /* 0x00000017ff1b7819 */ /* 0x000fe40000011619 */
[----:B------:R-:W-:Y:S02]  /*d100*/  LOP3.LUT R111, R111, 0xff, RZ, 0xc0, !PT ;  /* 0x000000ff6f6f7812 */ /* 0x000fe400078ec0ff */
[----:B------:R-:W-:Y:S02]  /*d110*/  LOP3.LUT R115, R27, 0xff, RZ, 0xc0, !PT ;  /* 0x000000ff1b737812 */ /* 0x000fe400078ec0ff */
[----:B------:R-:W-:Y:S02]  /*d120*/  IADD3 R113, R111, -0x1, RZ ;  /* 0xffffffff6f717810 */ /* 0x000fe40007ffe0ff */
[----:B------:R-:W-:-:S02]  /*d130*/  IADD3 R112, R115, -0x1, RZ ;  /* 0xffffffff73707810 */ /* 0x000fc40007ffe0ff */
[----:B------:R-:W-:-:S04]  /*d140*/  ISETP.GT.U32.AND P0, PT, R113, 0xfd, PT ;  /* 0x000000fd7100780c */ /* 0x000fc80003f04070 */
[----:B------:R-:W-:-:S13]  /*d150*/  ISETP.GT.U32.OR P0, PT, R112, 0xfd, P0 ;  /* 0x000000fd7000780c */ /* 0x000fda0000704470 */
[----:B------:R-:W-:Y:S01]  /*d160*/  @!P0 MOV R27, RZ ;  /* 0x000000ff001b8202 */ /* 0x000fe20000000f00 */
[----:B------:R-:W-:Y:S05]  /*d170*/  @!P0 BRA `(.L_x_241) ;  /* 0x0000017000008947 */ /* 0x000fea0003800000 */
[----:B------:R-:W-:Y:S02]  /*d180*/  FSETP.GTU.FTZ.AND P0, PT, |R25|, +INF , PT ;  /* 0x7f8000001900780b */ /* 0x000fe40003f1c200 */
[----:B------:R-:W-:-:S04]  /*d190*/  FSETP.GTU.FTZ.AND P1, PT, |R26|, +INF , PT ;  /* 0x7f8000001a00780b */ /* 0x000fc80003f3c200 */
[----:B------:R-:W-:-:S13]  /*d1a0*/  PLOP3.LUT P0, PT, P0, P1, PT, 0xa8, 0x0 ;  /* 0x000000000000781c */ /* 0x000fda0000703570 */
[----:B------:R-:W-:Y:S05]  /*d1b0*/  @P0 BRA `(.L_x_242) ;  /* 0x0000053000000947 */ /* 0x000fea0003800000 */
[----:B------:R-:W-:-:S13]  /*d1c0*/  LOP3.LUT P0, RZ, R26, 0x7fffffff, R25, 0xc8, !PT ;  /* 0x7fffffff1aff7812 */ /* 0x000fda000780c819 */
[----:B------:R-:W-:Y:S05]  /*d1d0*/  @!P0 BRA `(.L_x_243) ;  /* 0x000004f000008947 */ /* 0x000fea0003800000 */
[C---:B------:R-:W-:Y:S02]  /*d1e0*/  FSETP.NEU.FTZ.AND P3, PT, |R25|.reuse, +INF , PT ;  /* 0x7f8000001900780b */ /* 0x040fe40003f7d200 */
[----:B------:R-:W-:Y:S02]  /*d1f0*/  FSETP.NEU.FTZ.AND P1, PT, |R26|, +INF , PT ;  /* 0x7f8000001a00780b */ /* 0x000fe40003f3d200 */
[----:B------:R-:W-:-:S11]  /*d200*/  FSETP.NEU.FTZ.AND P0, PT, |R25|, +INF , PT ;  /* 0x7f8000001900780b */ /* 0x000fd60003f1d200 */
[----:B------:R-:W-:Y:S05]  /*d210*/  @!P1 BRA !P3, `(.L_x_243) ;  /* 0x000004b000009947 */ /* 0x000fea0005800000 */
[----:B------:R-:W-:-:S04]  /*d220*/  LOP3.LUT P3, RZ, R25, 0x7fffffff, RZ, 0xc0, !PT ;  /* 0x7fffffff19ff7812 */ /* 0x000fc8000786c0ff */
[----:B------:R-:W-:-:S13]  /*d230*/  PLOP3.LUT P1, PT, P1, P3, PT, 0x2a, 0x0 ;  /* 0x000000000000781c */ /* 0x000fda0000f26572 */
[----:B------:R-:W-:Y:S05]  /*d240*/  @P1 BRA `(.L_x_244) ;  /* 0x0000046000001947 */ /* 0x000fea0003800000 */
[----:B------:R-:W-:-:S04]  /*d250*/  LOP3.LUT P1, RZ, R26, 0x7fffffff, RZ, 0xc0, !PT ;  /* 0x7fffffff1aff7812 */ /* 0x000fc8000782c0ff */
[----:B------:R-:W-:-:S13]  /*d260*/  PLOP3.LUT P0, PT, P0, P1, PT, 0x2a, 0x0 ;  /* 0x000000000000781c */ /* 0x000fda0000702572 */
[----:B------:R-:W-:Y:S05]  /*d270*/  @P0 BRA `(.L_x_245) ;  /* 0x0000040000000947 */ /* 0x000fea0003800000 */
[----:B------:R-:W-:Y:S02]  /*d280*/  ISETP.GE.AND P0, PT, R112, RZ, PT ;  /* 0x000000ff7000720c */ /* 0x000fe40003f06270 */
[----:B------:R-:W-:-:S11]  /*d290*/  ISETP.GE.AND P1, PT, R113, RZ, PT ;  /* 0x000000ff7100720c */ /* 0x000fd60003f26270 */
[----:B------:R-:W-:Y:S01]  /*d2a0*/  @P0 MOV R27, RZ ;  /* 0x000000ff001b0202 */ /* 0x000fe20000000f00 */
[----:B------:R-:W-:Y:S01]  /*d2b0*/  @!P0 FFMA R25, R25, 1.84467440737095516160e+19, RZ ;  /* 0x5f80000019198823 */ /* 0x000fe200000000ff */
[----:B------:R-:W-:Y:S01]  /*d2c0*/  @!P0 MOV R27, 0xffffffc0 ;  /* 0xffffffc0001b8802 */ /* 0x000fe20000000f00 */
[----:B------:R-:W-:-:S03]  /*d2d0*/  @!P1 FFMA R26, R26, 1.84467440737095516160e+19, RZ ;  /* 0x5f8000001a1a9823 */ /* 0x000fc600000000ff */
[----:B------:R-:W-:Y:S02]  /*d2e0*/  @!P1 IADD3 R27, R27, 0x40, RZ ;  /* 0x000000401b1b9810 */ /* 0x000fe40007ffe0ff */
.L_x_241:
[----:B------:R-:W-:Y:S01]  /*d2f0*/  LEA R113, R111, 0xc0800000, 0x17 ;  /* 0xc08000006f717811 */ /* 0x000fe200078eb8ff */
[----:B------:R-:W-:Y:S03]  /*d300*/  BSSY B3, `(.L_x_246) ;  /* 0x0000036000037945 */ /* 0x000fe60003800000 */
[----:B------:R-:W-:Y:S02]  /*d310*/  IADD3 R113, -R113, R26, RZ ;  /* 0x0000001a71717210 */ /* 0x000fe40007ffe1ff */
[----:B------:R-:W-:Y:S02]  /*d320*/  IADD3 R26, R115, -0x7f, RZ ;  /* 0xffffff81731a7810 */ /* 0x000fe40007ffe0ff */
[----:B------:R-:W0:Y:S01]  /*d330*/  MUFU.RCP R112, R113 ;  /* 0x0000007100707308 */ /* 0x000e220000001000 */
[----:B------:R-:W-:Y:S02]  /*d340*/  FADD.FTZ R114, -R113, -RZ ;  /* 0x800000ff71727221 */ /* 0x000fe40000010100 */
[----:B------:R-:W-:-:S02]  /*d350*/  IMAD R25, R26, -0x800000, R25 ;  /* 0xff8000001a197824 */ /* 0x000fc400078e0219 */
[----:B0-----:R-:W-:-:S04]  /*d360*/  FFMA R115, R112, R114, 1 ;  /* 0x3f80000070737423 */ /* 0x001fc80000000072 */
[----:B------:R-:W-:-:S04]  /*d370*/  FFMA R117, R112, R115, R112 ;  /* 0x0000007370757223 */ /* 0x000fc80000000070 */
[----:B------:R-:W-:-:S04]  /*d380*/  FFMA R112, R25, R117, RZ ;  /* 0x0000007519707223 */ /* 0x000fc800000000ff */
[----:B------:R-:W-:-:S04]  /*d390*/  FFMA R115, R114, R112, R25 ;  /* 0x0000007072737223 */ /* 0x000fc80000000019 */
[----:B------:R-:W-:Y:S01]  /*d3a0*/  FFMA R116, R117, R115, R112 ;  /* 0x0000007375747223 */ /* 0x000fe20000000070 */
[----:B------:R-:W-:-:S03]  /*d3b0*/  IADD3 R112, R26, 0x7f, -R111 ;  /* 0x0000007f1a707810 */ /* 0x000fc60007ffe86f */
[----:B------:R-:W-:Y:S01]  /*d3c0*/  FFMA R115, R114, R116, R25 ;  /* 0x0000007472737223 */ /* 0x000fe20000000019 */
[----:B------:R-:W-:-:S03]  /*d3d0*/  IADD3 R112, R112, R27, RZ ;  /* 0x0000001b70707210 */ /* 0x000fc60007ffe0ff */
[----:B------:R-:W-:-:S05]  /*d3e0*/  FFMA R25, R117, R115, R116 ;  /* 0x0000007375197223 */ /* 0x000fca0000000074 */
[----:B------:R-:W-:-:S04]  /*d3f0*/  SHF.R.U32.HI R26, RZ, 0x17, R25 ;  /* 0x00000017ff1a7819 */ /* 0x000fc80000011619 */
[----:B------:R-:W-:-:S04]  /*d400*/  LOP3.LUT R26, R26, 0xff, RZ, 0xc0, !PT ;  /* 0x000000ff1a1a7812 */ /* 0x000fc800078ec0ff */
[----:B------:R-:W-:-:S04]  /*d410*/  IADD3 R113, R26, R112, RZ ;  /* 0x000000701a717210 */ /* 0x000fc80007ffe0ff */
[----:B------:R-:W-:-:S04]  /*d420*/  IADD3 R26, R113, -0x1, RZ ;  /* 0xffffffff711a7810 */ /* 0x000fc80007ffe0ff */
[----:B------:R-:W-:-:S13]  /*d430*/  ISETP.GE.U32.AND P0, PT, R26, 0xfe, PT ;  /* 0x000000fe1a00780c */ /* 0x000fda0003f06070 */
[----:B------:R-:W-:Y:S05]  /*d440*/  @!P0 BRA `(.L_x_247) ;  /* 0x0000020000008947 */ /* 0x000fea0003800000 */
[----:B------:R-:W-:-:S13]  /*d450*/  ISETP.GT.AND P0, PT, R113, 0xfe, PT ;  /* 0x000000fe7100780c */ /* 0x000fda0003f04270 */
[----:B------:R-:W-:Y:S05]  /*d460*/  @P0 BRA `(.L_x_248) ;  /* 0x000001b000000947 */ /* 0x000fea0003800000 */
[----:B------:R-:W-:-:S13]  /*d470*/  ISETP.GE.AND P0, PT, R113, 0x1, PT ;  /* 0x000000017100780c */ /* 0x000fda0003f06270 */
[----:B------:R-:W-:Y:S05]  /*d480*/  @P0 BRA `(.L_x_249) ;  /* 0x000001d000000947 */ /* 0x000fea0003800000 */
[----:B------:R-:W-:Y:S02]  /*d490*/  ISETP.GE.AND P0, PT, R113, -0x18, PT ;  /* 0xffffffe87100780c */ /* 0x000fe40003f06270 */
[----:B------:R-:W-:-:S11]  /*d4a0*/  LOP3.LUT R25, R25, 0x80000000, RZ, 0xc0, !PT ;  /* 0x8000000019197812 */ /* 0x000fd600078ec0ff */
[----:B------:R-:W-:Y:S05]  /*d4b0*/  @!P0 BRA `(.L_x_249) ;  /* 0x000001a000008947 */ /* 0x000fea0003800000 */
[-CC-:B------:R-:W-:Y:S01]  /*d4c0*/  FFMA.RZ R26, R117, R115.reuse, R116.reuse ;  /* 0x00000073751a7223 */ /* 0x180fe2000000c074 */
[----:B------:R-:W-:Y:S01]  /*d4d0*/  IADD3 R112, R113, 0x20, RZ ;  /* 0x0000002071707810 */ /* 0x000fe20007ffe0ff */
[-CC-:B------:R-:W-:Y:S01]  /*d4e0*/  FFMA.RM R27, R117, R115.reuse, R116.reuse ;  /* 0x00000073751b7223 */ /* 0x180fe20000004074 */
[----:B------:R-:W-:Y:S02]  /*d4f0*/  ISETP.NE.AND P3, PT, R113, RZ, PT ;  /* 0x000000ff7100720c */ /* 0x000fe40003f65270 */
[----:B------:R-:W-:Y:S01]  /*d500*/  LOP3.LUT R111, R26, 0x7fffff, RZ, 0xc0, !PT ;  /* 0x007fffff1a6f7812 */ /* 0x000fe200078ec0ff */
[----:B------:R-:W-:Y:S01]  /*d510*/  FFMA.RP R26, R117, R115, R116 ;  /* 0x00000073751a7223 */ /* 0x000fe20000008074 */
[----:B------:R-:W-:Y:S02]  /*d520*/  ISETP.NE.AND P1, PT, R113, RZ, PT ;  /* 0x000000ff7100720c */ /* 0x000fe40003f25270 */
[----:B------:R-:W-:Y:S02]  /*d530*/  LOP3.LUT R111, R111, 0x800000, RZ, 0xfc, !PT ;  /* 0x008000006f6f7812 */ /* 0x000fe400078efcff */
[----:B------:R-:W-:-:S02]  /*d540*/  IADD3 R113, -R113, RZ, RZ ;  /* 0x000000ff71717210 */ /* 0x000fc40007ffe1ff */
[----:B------:R-:W-:Y:S02]  /*d550*/  SHF.L.U32 R112, R111, R112, RZ ;  /* 0x000000706f707219 */ /* 0x000fe400000006ff */
[----:B------:R-:W-:Y:S02]  /*d560*/  FSETP.NEU.FTZ.AND P0, PT, R26, R27, PT ;  /* 0x0000001b1a00720b */ /* 0x000fe40003f1d000 */
[----:B------:R-:W-:Y:S02]  /*d570*/  SEL R26, R113, RZ, P3 ;  /* 0x000000ff711a7207 */ /* 0x000fe40001800000 */
[----:B------:R-:W-:Y:S02]  /*d580*/  ISETP.NE.AND P1, PT, R112, RZ, P1 ;  /* 0x000000ff7000720c */ /* 0x000fe40000f25270 */
[----:B------:R-:W-:Y:S02]  /*d590*/  SHF.R.U32.HI R26, RZ, R26, R111 ;  /* 0x0000001aff1a7219 */ /* 0x000fe4000001166f */
[----:B------:R-:W-:-:S02]  /*d5a0*/  PLOP3.LUT P0, PT, P0, P1, PT, 0xa8, 0x0 ;  /* 0x000000000000781c */ /* 0x000fc40000703570 */
[----:B------:R-:W-:Y:S02]  /*d5b0*/  SHF.R.U32.HI R112, RZ, 0x1, R26 ;  /* 0x00000001ff707819 */ /* 0x000fe4000001161a */
[----:B------:R-:W-:-:S04]  /*d5c0*/  SEL R27, RZ, 0x1, !P0 ;  /* 0x00000001ff1b7807 */ /* 0x000fc80004000000 */
[----:B------:R-:W-:-:S04]  /*d5d0*/  LOP3.LUT R27, R27, 0x1, R112, 0xf8, !PT ;  /* 0x000000011b1b7812 */ /* 0x000fc800078ef870 */
[----:B------:R-:W-:-:S04]  /*d5e0*/  LOP3.LUT R27, R27, R26, RZ, 0xc0, !PT ;  /* 0x0000001a1b1b7212 */ /* 0x000fc800078ec0ff */
[----:B------:R-:W-:-:S04]  /*d5f0*/  IADD3 R112, R112, R27, RZ ;  /* 0x0000001b70707210 */ /* 0x000fc80007ffe0ff */
[----:B------:R-:W-:Y:S01]  /*d600*/  LOP3.LUT R25, R112, R25, RZ, 0xfc, !PT ;  /* 0x0000001970197212 */ /* 0x000fe200078efcff */
[----:B------:R-:W-:Y:S05]  /*d610*/  BRA `(.L_x_249) ;  /* 0x0000004000007947 */ /* 0x000fea0003800000 */
.L_x_248:
[----:B------:R-:W-:-:S04]  /*d620*/  LOP3.LUT R25, R25, 0x80000000, RZ, 0xc0, !PT ;  /* 0x8000000019197812 */ /* 0x000fc800078ec0ff */
[----:B------:R-:W-:Y:S01]  /*d630*/  LOP3.LUT R25, R25, 0x7f800000, RZ, 0xfc, !PT ;  /* 0x7f80000019197812 */ /* 0x000fe200078efcff */
[----:B------:R-:W-:Y:S05]  /*d640*/  BRA `(.L_x_249) ;  /* 0x0000001000007947 */ /* 0x000fea0003800000 */
.L_x_247:
[----:B------:R-:W-:Y:S02]  /*d650*/  LEA R25, R112, R25, 0x17 ;  /* 0x0000001970197211 */ /* 0x000fe400078eb8ff */
.L_x_249:
[----:B------:R-:W-:Y:S05]  /*d660*/  BSYNC B3 ;  /* 0x0000000000037941 */ /* 0x000fea0003800000 */
.L_x_246:
[----:B------:R-:W-:Y:S05]  /*d670*/  BRA `(.L_x_250) ;  /* 0x0000008000007947 */ /* 0x000fea0003800000 */
.L_x_245:
[----:B------:R-:W-:-:S04]  /*d680*/  LOP3.LUT R25, R26, 0x80000000, R25, 0x48, !PT ;  /* 0x800000001a197812 */ /* 0x000fc800078e4819 */
[----:B------:R-:W-:Y:S01]  /*d690*/  LOP3.LUT R25, R25, 0x7f800000, RZ, 0xfc, !PT ;  /* 0x7f80000019197812 */ /* 0x000fe200078efcff */
[----:B------:R-:W-:Y:S05]  /*d6a0*/  BRA `(.L_x_250) ;  /* 0x0000005000007947 */ /* 0x000fea0003800000 */
.L_x_244:
[----:B------:R-:W-:Y:S01]  /*d6b0*/  LOP3.LUT R25, R26, 0x80000000, R25, 0x48, !PT ;  /* 0x800000001a197812 */ /* 0x000fe200078e4819 */
[----:B------:R-:W-:Y:S05]  /*d6c0*/  BRA `(.L_x_250) ;  /* 0x0000003000007947 */ /* 0x000fea0003800000 */
.L_x_243:
[----:B------:R-:W0:Y:S01]  /*d6d0*/  MUFU.RSQ R25, -QNAN ;  /* 0xffc0000000197908 */ /* 0x000e220000001400 */
[----:B------:R-:W-:Y:S05]  /*d6e0*/  BRA `(.L_x_250) ;  /* 0x0000001000007947 */ /* 0x000fea0003800000 */
.L_x_242:
[----:B------:R-:W-:Y:S02]  /*d6f0*/  FADD.FTZ R25, R25, R26 ;  /* 0x0000001a19197221 */ /* 0x000fe40000010000 */
.L_x_250:
[----:B------:R-:W-:Y:S05]  /*d700*/  BSYNC B2 ;  /* 0x0000000000027941 */ /* 0x000fea0003800000 */
.L_x_240:
[----:B------:R-:W-:Y:S02]  /*d710*/  MOV R26, R109 ;  /* 0x0000006d001a7202 */ /* 0x000fe40000000f00 */
[----:B------:R-:W-:-:S04]  /*d720*/  MOV R27, 0x0 ;  /* 0x00000000001b7802 */ /* 0x000fc80000000f00 */
[----:B------:R-:W-:Y:S05]  /*d730*/  RET.REL.NODEC R26 `(my_create_soft_contacts_cuda_kernel_backward) ;  /* 0xffff28c01a007950 */ /* 0x000fea0003c3ffff */
.L_x_251:
[----:B------:R-:W-:-:S00]  /*d740*/  BRA `(.L_x_251) ;  /* 0xfffffff000007947 */ /* 0x000fc0000383ffff */
[----:B------:R-:W-:-:S00]  /*d750*/  NOP ;  /* 0x0000000000007918 */ /* 0x000fc00000000000 */
        /* <DEDUP_REMOVED lines=10> */
.L_x_1194:


//--------------------- .text.my_create_soft_contacts_cuda_kernel_forward --------------------------
	.section	.text.my_create_soft_contacts_cuda_kernel_forward,"ax",@progbits
	.sectioninfo	@"SHI_REGISTERS=88"
	.align	128
        .global         my_create_soft_contacts_cuda_kernel_forward
        .type           my_create_soft_contacts_cuda_kernel_forward,@function
        .size           my_create_soft_contacts_cuda_kernel_forward,(.L_x_1198 - my_create_soft_contacts_cuda_kernel_forward)
        .other          my_create_soft_contacts_cuda_kernel_forward,@"STO_CUDA_ENTRY STV_DEFAULT"
my_create_soft_contacts_cuda_kernel_forward:
.text.my_create_soft_contacts_cuda_kernel_forward:
        /* <DEDUP_REMOVED lines=9> */
[----:B------:R-:W-:Y:S01]  /*0090*/  ULDC UR6, c[0x0][0x0] ;  /* 0x0000000000067ab9 */ /* 0x000fe20000000800 */
[----:B------:R-:W-:Y:S01]  /*00a0*/  BSSY B0, `(.L_x_252) ;  /* 0x00006b9000007945 */ /* 0x000fe20003800000 */
[----:B------:R-:W-:Y:S01]  /*00b0*/  ULDC UR7, c[0x0][0xc] ;  /* 0x0000030000077ab9 */ /* 0x000fe20000000800 */
[----:B------:R-:W-:Y:S01]  /*00c0*/  MOV R34, R20 ;  /* 0x0000001400227202 */ /* 0x000fe20000000f00 */
[----:B------:R-:W-:Y:S02]  /*00d0*/  UIMAD.WIDE.U32 UR6, UR6, UR7, URZ ;  /* 0x00000007060672a5 */ /* 0x000fe4000f8e003f */
        /* <DEDUP_REMOVED lines=11> */
[----:B------:R-:W-:Y:S02]  /*0190*/  UMOV UR4, URZ ;  /* 0x0000003f00047c82 */ /* 0x000fe40008000000 */
[----:B------:R-:W-:Y:S02]  /*01a0*/  ULDC UR5, c[0x0][0x164] ;  /* 0x0000590000057ab9 */ /* 0x000fe40000000800 */
[----:B------:R-:W-:Y:S02]  /*01b0*/  USHF.R.S32.HI UR8, URZ, 0x1f, UR8 ;  /* 0x0000001f3f087899 */ /* 0x000fe40008011408 */
        /* <DEDUP_REMOVED lines=11> */
[----:B------:R-:W-:Y:S02]  /*0270*/  UIADD3 UR19, UR7, UR4, URZ ;  /* 0x0000000407137290 */ /* 0x000fe4000fffe03f */
[----:B------:R-:W-:-:S02]  /*0280*/  ULDC.64 UR20, c[0x0][0x118] ;  /* 0x0000460000147ab9 */ /* 0x000fc40000000a00 */
.L_x_395:
[----:B------:R-:W-:Y:S01]  /*0290*/  LOP3.LUT R0, R21, UR5, RZ, 0xfc, !PT ;  /* 0x0000000515007c12 */ /* 0x000fe2000f8efcff */
[----:B------:R-:W-:Y:S01]  /*02a0*/  YIELD ;  /* 0x0000000000007946 */ /* 0x000fe20003800000 */
[----:B------:R-:W-:Y:S02]  /*02b0*/  BSSY B1, `(.L_x_253) ;  /* 0x000001c000017945 */ /* 0x000fe40003800000 */
[----:B------:R-:W-:-:S13]  /*02c0*/  ISETP.NE.U32.AND P0, PT, R0, RZ, PT ;  /* 0x000000ff0000720c */ /* 0x000fda0003f05070 */
[----:B01----:R-:W-:Y:S05]  /*02d0*/  @!P0 BRA `(.L_x_254) ;  /* 0x0000005000008947 */ /* 0x003fea0003800000 */
[----:B------:R-:W-:Y:S02]  /*02e0*/  MOV R6, 0x300 ;  /* 0x0000030000067802 */ /* 0x000fe40000000f00 */
[----:B------:R-:W-:Y:S05]  /*02f0*/  CALL.REL.NOINC `($__internal_4_$__cuda_sm20_div_u64) ;  /* 0x0000695000007944 */ /* 0x000fea0003c00000 */
[----:B------:R-:W-:-:S05]  /*0300*/  IADD3 R39, -R38, RZ, RZ ;  /* 0x000000ff26277210 */ /* 0x000fca0007ffe1ff */
[----:B------:R-:W-:Y:S01]  /*0310*/  IMAD R39, R39, c[0x0][0x164], R34 ;  /* 0x0000590027277a24 */ /* 0x000fe200078e0222 */
[----:B------:R-:W-:Y:S05]  /*0320*/  BRA `(.L_x_255) ;  /* 0x0000014000007947 */ /* 0x000fea0003800000 */
.L_x_254:
        /* <DEDUP_REMOVED lines=20> */
.L_x_255:
[----:B------:R-:W-:Y:S05]  /*0470*/  BSYNC B1 ;  /* 0x0000000000017941 */ /* 0x000fea0003800000 */
.L_x_253:
[----:B------:R-:W-:Y:S02]  /*0480*/  SHF.R.S32.HI R22, RZ, 0x1f, R38 ;  /* 0x0000001fff167819 */ /* 0x000fe40000011426 */
[----:B------:R-:W-:-:S03]  /*0490*/  MOV R3, c[0x0][0x210] ;  /* 0x0000840000037a02 */ /* 0x000fc60000000f00 */
[----:B------:R-:W-:Y:S02]  /*04a0*/  IMAD R5, R22, c[0x0][0x210], RZ ;  /* 0x0000840016057a24 */ /* 0x000fe400078e02ff */
[----:B------:R-:W-:-:S04]  /*04b0*/  IMAD.WIDE.U32 R2, R38, R3, c[0x0][0x1f0] ;  /* 0x00007c0026027625 */ /* 0x000fc800078e0003 */
[----:B------:R-:W-:-:S05]  /*04c0*/  IMAD R5, R38, UR8, R5 ;  /* 0x0000000826057c24 */ /* 0x000fca000f8e0205 */
[----:B------:R-:W-:-:S05]  /*04d0*/  IADD3 R3, R3, R5, RZ ;  /* 0x0000000503037210 */ /* 0x000fca0007ffe0ff */
[----:B------:R-:W2:Y:S02]  /*04e0*/  LDG.E R2, [R2.64] ;  /* 0x0000001402027981 */ /* 0x000ea4000c1e1900 */
[----:B--2---:R-:W-:-:S04]  /*04f0*/  LOP3.LUT R0, R2, 0x1, RZ, 0xc0, !PT ;  /* 0x0000000102007812 */ /* 0x004fc800078ec0ff */
[----:B------:R-:W-:-:S13]  /*0500*/  ISETP.NE.U32.AND P0, PT, R0, 0x1, PT ;  /* 0x000000010000780c */ /* 0x000fda0003f05070 */
[----:B------:R-:W-:Y:S05]  /*0510*/  @P0 EXIT ;  /* 0x000000000000094d */ /* 0x000fea0003800000 */
[----:B------:R-:W-:Y:S02]  /*0520*/  SHF.R.S32.HI R5, RZ, 0x1f, R39 ;  /* 0x0000001fff057819 */ /* 0x000fe40000011427 */
[----:B------:R-:W-:-:S03]  /*0530*/  MOV R2, c[0x0][0x2b8] ;  /* 0x0000ae0000027a02 */ /* 0x000fc60000000f00 */
[----:B------:R-:W-:Y:S02]  /*0540*/  IMAD R0, R5, c[0x0][0x2b8], RZ ;  /* 0x0000ae0005007a24 */ /* 0x000fe400078e02ff */
[----:B------:R-:W-:-:S04]  /*0550*/  IMAD.WIDE.U32 R2, R39, R2, c[0x0][0x298] ;  /* 0x0000a60027027625 */ /* 0x000fc800078e0002 */
[----:B------:R-:W-:-:S05]  /*0560*/  IMAD R7, R39, UR9, R0 ;  /* 0x0000000927077c24 */ /* 0x000fca000f8e0200 */
[----:B------:R-:W-:-:S06]  /*0570*/  IADD3 R3, R3, R7, RZ ;  /* 0x0000000703037210 */ /* 0x000fcc0007ffe0ff */
[----:B------:R0:W2:Y:S01]  /*0580*/  LDG.E R3, [R2.64] ;  /* 0x0000001402037981 */ /* 0x0000a2000c1e1900 */
[----:B------:R-:W-:Y:S01]  /*0590*/  MOV R8, c[0x0][0x280] ;  /* 0x0000a00000087a02 */ /* 0x000fe20000000f00 */
[----:B------:R-:W-:Y:S01]  /*05a0*/  IMAD R4, R5, c[0x0][0x280], RZ ;  /* 0x0000a00005047a24 */ /* 0x000fe200078e02ff */
[----:B------:R-:W-:Y:S02]  /*05b0*/  MOV R52, RZ ;  /* 0x000000ff00347202 */ /* 0x000fe40000000f00 */
[----:B------:R-:W-:Y:S01]  /*05c0*/  MOV R16, RZ ;  /* 0x000000ff00107202 */ /* 0x000fe20000000f00 */
[----:B------:R-:W-:-:S04]  /*05d0*/  IMAD.WIDE.U32 R8, R39, R8, c[0x0][0x260] ;  /* 0x0000980027087625 */ /* 0x000fc800078e0008 */
[----:B------:R-:W-:-:S05]  /*05e0*/  IMAD R13, R39, UR12, R4 ;  /* 0x0000000c270d7c24 */ /* 0x000fca000f8e0204 */
[----:B------:R-:W-:Y:S02]  /*05f0*/  IADD3 R9, R9, R13, RZ ;  /* 0x0000000d09097210 */ /* 0x000fe40007ffe0ff */
[----:B------:R-:W-:-:S03]  /*0600*/  MOV R18, RZ ;  /* 0x000000ff00127202 */ /* 0x000fc60000000f00 */
[----:B------:R1:W3:Y:S04]  /*0610*/  LDG.E R41, [R8.64+0x4] ;  /* 0x0000041408297981 */ /* 0x0002e8000c1e1900 */
[----:B------:R1:W4:Y:S04]  /*0620*/  LDG.E R42, [R8.64] ;  /* 0x00000014082a7981 */ /* 0x000328000c1e1900 */
[----:B------:R1:W3:Y:S04]  /*0630*/  LDG.E R43, [R8.64+0x8] ;  /* 0x00000814082b7981 */ /* 0x0002e8000c1e1900 */
[----:B------:R1:W3:Y:S01]  /*0640*/  LDG.E R44, [R8.64+0x18] ;  /* 0x00001814082c7981 */ /* 0x0002e2000c1e1900 */
[----:B------:R-:W-:-:S03]  /*0650*/  CS2R R12, SRZ ;  /* 0x00000000000c7805 */ /* 0x000fc6000001ff00 */
[----:B------:R1:W3:Y:S01]  /*0660*/  LDG.E R45, [R8.64+0x10] ;  /* 0x00001014082d7981 */ /* 0x0002e2000c1e1900 */
[----:B------:R-:W-:-:S03]  /*0670*/  MOV R10, c[0x0][0x2f0] ;  /* 0x0000bc00000a7a02 */ /* 0x000fc60000000f00 */
[----:B------:R1:W3:Y:S01]  /*0680*/  LDG.E R46, [R8.64+0xc] ;  /* 0x00000c14082e7981 */ /* 0x0002e2000c1e1900 */
[----:B0-----:R-:W-:Y:S01]  /*0690*/  SHF.R.S32.HI R2, RZ, 0x1f, R10 ;  /* 0x0000001fff027819 */ /* 0x001fe2000001140a */
[----:B------:R-:W-:Y:S02]  /*06a0*/  IMAD R4, R5, c[0x0][0x2f0], RZ ;  /* 0x0000bc0005047a24 */ /* 0x000fe400078e02ff */
[----:B------:R1:W3:Y:S01]  /*06b0*/  LDG.E R47, [R8.64+0x14] ;  /* 0x00001414082f7981 */ /* 0x0002e2000c1e1900 */
[----:B------:R-:W-:Y:S01]  /*06c0*/  MOV R14, RZ ;  /* 0x000000ff000e7202 */ /* 0x000fe20000000f00 */
[----:B------:R-:W-:Y:S01]  /*06d0*/  IMAD R19, R2, R39, R4 ;  /* 0x0000002702137224 */ /* 0x000fe200078e0204 */
[----:B--2---:R-:W-:-:S13]  /*06e0*/  ISETP.GE.AND P0, PT, R3, RZ, PT ;  /* 0x000000ff0300720c */ /* 0x004fda0003f06270 */
[----:B------:R-:W-:Y:S02]  /*06f0*/  @P0 SHF.R.S32.HI R0, RZ, 0x1f, R3 ;  /* 0x0000001fff000819 */ /* 0x000fe40000011403 */
[----:B------:R-:W-:-:S03]  /*0700*/  @P0 MOV R6, c[0x0][0x248] ;  /* 0x0000920000060a02 */ /* 0x000fc60000000f00 */
[----:B------:R-:W-:Y:S02]  /*0710*/  @P0 IMAD R0, R0, c[0x0][0x248], RZ ;  /* 0x0000920000000a24 */ /* 0x000fe400078e02ff */
[----:B------:R-:W-:-:S04]  /*0720*/  @P0 IMAD.WIDE.U32 R6, R3, R6, c[0x0][0x228] ;  /* 0x00008a0003060625 */ /* 0x000fc800078e0006 */
[----:B------:R-:W-:Y:S01]  /*0730*/  @P0 IMAD R11, R3, UR13, R0 ;  /* 0x0000000d030b0c24 */ /* 0x000fe2000f8e0200 */
[----:B------:R-:W-:-:S04]  /*0740*/  MOV R0, 0x3f800000 ;  /* 0x3f80000000007802 */ /* 0x000fc80000000f00 */
[----:B------:R-:W-:-:S05]  /*0750*/  @P0 IADD3 R7, R7, R11, RZ ;  /* 0x0000000b07070210 */ /* 0x000fca0007ffe0ff */
[----:B------:R0:W3:Y:S04]  /*0760*/  @P0 LDG.E R52, [R6.64+0x10] ;  /* 0x0000101406340981 */ /* 0x0000e8000c1e1900 */
[----:B------:R0:W4:Y:S04]  /*0770*/  @P0 LDG.E R16, [R6.64+0xc] ;  /* 0x00000c1406100981 */ /* 0x000128000c1e1900 */
[----:B------:R0:W2:Y:S04]  /*0780*/  @P0 LDG.E R18, [R6.64+0x14] ;  /* 0x0000141406120981 */ /* 0x0000a8000c1e1900 */
[----:B------:R0:W2:Y:S01]  /*0790*/  @P0 LDG.E R0, [R6.64+0x18] ;  /* 0x0000181406000981 */ /* 0x0000a2000c1e1900 */
[----:B------:R-:W-:Y:S01]  /*07a0*/  IMAD R3, R22, c[0x0][0x1a0], RZ ;  /* 0x0000680016037a24 */ /* 0x000fe200078e02ff */
[----:B------:R-:W-:-:S02]  /*07b0*/  MOV R11, c[0x0][0x1a0] ;  /* 0x00006800000b7a02 */ /* 0x000fc40000000f00 */
[----:B------:R0:W2:Y:S01]  /*07c0*/  @P0 LDG.E R13, [R6.64+0x4] ;  /* 0x00000414060d0981 */ /* 0x0000a2000c1e1900 */
[C---:B------:R-:W-:Y:S02]  /*07d0*/  IMAD R15, R38.reuse, UR10, R3 ;  /* 0x0000000a260f7c24 */ /* 0x040fe4000f8e0203 */
[----:B------:R-:W-:Y:S01]  /*07e0*/  IMAD.WIDE.U32 R2, R38, R11, c[0x0][0x180] ;  /* 0x0000600026027625 */ /* 0x000fe200078e000b */
[----:B------:R0:W2:Y:S04]  /*07f0*/  @P0 LDG.E R12, [R6.64] ;  /* 0x00000014060c0981 */ /* 0x0000a8000c1e1900 */
[----:B------:R0:W2:Y:S01]  /*0800*/  @P0 LDG.E R14, [R6.64+0x8] ;  /* 0x00000814060e0981 */ /* 0x0000a2000c1e1900 */
[----:B------:R-:W-:-:S05]  /*0810*/  IADD3 R3, R3, R15, RZ ;  /* 0x0000000f03037210 */ /* 0x000fca0007ffe0ff */
[----:B------:R0:W2:Y:S04]  /*0820*/  LDG.E R23, [R2.64+0x4] ;  /* 0x0000041402177981 */ /* 0x0000a8000c1e1900 */
[----:B------:R0:W2:Y:S04]  /*0830*/  LDG.E R24, [R2.64] ;  /* 0x0000001402187981 */ /* 0x0000a8000c1e1900 */
[----:B------:R0:W2:Y:S01]  /*0840*/  LDG.E R26, [R2.64+0x8] ;  /* 0x00000814021a7981 */ /* 0x0000a2000c1e1900 */
[----:B------:R-:W-:-:S05]  /*0850*/  IMAD.WIDE.U32 R10, R39, R10, c[0x0][0x2d0] ;  /* 0x0000b400270a7625 */ /* 0x000fca00078e000a */
[----:B------:R-:W-:-:S05]  /*0860*/  IADD3 R11, R11, R19, RZ ;  /* 0x000000130b0b7210 */ /* 0x000fca0007ffe0ff */
[----:B------:R0:W2:Y:S01]  /*0870*/  LDG.E R19, [R10.64] ;  /* 0x000000140a137981 */ /* 0x0000a2000c1e1900 */
[----:B------:R-:W-:Y:S01]  /*0880*/  MOV R20, c[0x0][0x3d0] ;  /* 0x0000f40000147a02 */ /* 0x000fe20000000f00 */
[----:B-1----:R-:W-:Y:S02]  /*0890*/  IMAD R9, R22, c[0x0][0x1d8], RZ ;  /* 0x0000760016097a24 */ /* 0x002fe400078e02ff */
[----:B------:R-:W-:Y:S01]  /*08a0*/  IMAD R8, R5, c[0x0][0x3d0], RZ ;  /* 0x0000f40005087a24 */ /* 0x000fe200078e02ff */
[----:B------:R-:W-:Y:S01]  /*08b0*/  SHF.R.S32.HI R4, RZ, 0x1f, R20 ;  /* 0x0000001fff047819 */ /* 0x000fe20000011414 */
[----:B------:R-:W-:Y:S01]  /*08c0*/  IMAD R15, R38, UR11, R9 ;  /* 0x0000000b260f7c24 */ /* 0x000fe2000f8e0209 */
[----:B0-----:R-:W-:-:S03]  /*08d0*/  MOV R7, c[0x0][0x1d8] ;  /* 0x0000760000077a02 */ /* 0x001fc60000000f00 */
[----:B------:R-:W-:Y:S02]  /*08e0*/  IMAD R11, R4, R39, R8 ;  /* 0x00000027040b7224 */ /* 0x000fe400078e0208 */
[----:B------:R-:W-:-:S05]  /*08f0*/  IMAD.WIDE.U32 R8, R39, R20, c[0x0][0x3b0] ;  /* 0x0000ec0027087625 */ /* 0x000fca00078e0014 */
[----:B------:R-:W-:Y:S01]  /*0900*/  IADD3 R3, R9, R11, RZ ;  /* 0x0000000b09037210 */ /* 0x000fe20007ffe0ff */
[----:B------:R-:W-:Y:S01]  /*0910*/  IMAD.WIDE.U32 R6, R38, R7, c[0x0][0x1b8] ;  /* 0x00006e0026067625 */ /* 0x000fe200078e0007 */
[----:B------:R-:W-:-:S04]  /*0920*/  MOV R2, R8 ;  /* 0x0000000800027202 */ /* 0x000fc80000000f00 */
[----:B------:R-:W-:Y:S01]  /*0930*/  IADD3 R7, R7, R15, RZ ;  /* 0x0000000f07077210 */ /* 0x000fe20007ffe0ff */
[----:B------:R0:W5:Y:S04]  /*0940*/  LDG.E R49, [R2.64] ;  /* 0x0000001402317981 */ /* 0x000168000c1e1900 */
[----:B------:R1:W5:Y:S04]  /*0950*/  LDG.E R4, [R6.64] ;  /* 0x0000001406047981 */ /* 0x000368000c1e1900 */
[----:B------:R0:W5:Y:S04]  /*0960*/  LDG.E R51, [R2.64+0x4] ;  /* 0x0000041402337981 */ /* 0x000168000c1e1900 */
[----:B------:R0:W5:Y:S01]  /*0970*/  LDG.E R56, [R2.64+0x8] ;  /* 0x0000081402387981 */ /* 0x000162000c1e1900 */
[----:B------:R-:W-:Y:S01]  /*0980*/  BSSY B1, `(.L_x_256) ;  /* 0x0000599000017945 */ /* 0x000fe20003800000 */
[----:B---3--:R-:W-:-:S04]  /*0990*/  FMUL R9, R41, R52 ;  /* 0x0000003429097220 */ /* 0x008fc80000400000 */
[----:B----4-:R-:W-:-:S04]  /*09a0*/  FFMA R8, R42, R16, R9 ;  /* 0x000000102a087223 */ /* 0x010fc80000000009 */
[-C--:B--2---:R-:W-:Y:S01]  /*09b0*/  FFMA R8, R43, R18.reuse, R8 ;  /* 0x000000122b087223 */ /* 0x084fe20000000008 */
[----:B------:R-:W-:Y:S01]  /*09c0*/  FMUL R10, R41, R18 ;  /* 0x00000012290a7220 */ /* 0x000fe20000400000 */
[----:B------:R-:W-:Y:S02]  /*09d0*/  FADD R9, R0, R0 ;  /* 0x0000000000097221 */ /* 0x000fe40000000000 */
[----:B-1----:R-:W-:Y:S01]  /*09e0*/  FADD R7, R8, R8 ;  /* 0x0000000808077221 */ /* 0x002fe20000000000 */
[----:B------:R-:W-:Y:S01]  /*09f0*/  FMUL R11, R43, R16 ;  /* 0x000000102b0b7220 */ /* 0x000fe20000400000 */
[----:B------:R-:W-:Y:S01]  /*0a00*/  FFMA R6, R9, R0, -1 ;  /* 0xbf80000009067423 */ /* 0x000fe20000000000 */
[----:B------:R-:W-:Y:S01]  /*0a10*/  FFMA R9, R43, R52, -R10 ;  /* 0x000000342b097223 */ /* 0x000fe2000000080a */
[----:B0-----:R-:W-:Y:S01]  /*0a20*/  FMUL R3, R7, R16 ;  /* 0x0000001007037220 */ /* 0x001fe20000400000 */
[----:B------:R-:W-:Y:S02]  /*0a30*/  FFMA R11, R42, R18, -R11 ;  /* 0x000000122a0b7223 */ /* 0x000fe4000000080b */
[----:B------:R-:W-:Y:S01]  /*0a40*/  FMUL R2, R9, R0 ;  /* 0x0000000009027220 */ /* 0x000fe20000400000 */
[----:B------:R-:W-:Y:S01]  /*0a50*/  FFMA R3, R6, R42, R3 ;  /* 0x0000002a06037223 */ /* 0x000fe20000000003 */
[----:B------:R-:W-:Y:S01]  /*0a60*/  FMUL R8, R11, R0 ;  /* 0x000000000b087220 */ /* 0x000fe20000400000 */
[----:B------:R-:W-:-:S02]  /*0a70*/  FMUL R11, R7, R52 ;  /* 0x00000034070b7220 */ /* 0x000fc40000400000 */
[----:B------:R-:W-:Y:S01]  /*0a80*/  FFMA R3, R2, 2, R3 ;  /* 0x4000000002037823 */ /* 0x000fe20000000003 */
[----:B------:R-:W-:Y:S01]  /*0a90*/  FMUL R2, R44, R52 ;  /* 0x000000342c027220 */ /* 0x000fe20000400000 */
[----:B------:R-:W-:Y:S01]  /*0aa0*/  FMUL R10, R7, R18 ;  /* 0x00000012070a7220 */ /* 0x000fe20000400000 */
[----:B------:R-:W-:Y:S01]  /*0ab0*/  FMUL R20, R42, R52 ;  /* 0x000000342a147220 */ /* 0x000fe20000400000 */
[----:B------:R-:W-:Y:S01]  /*0ac0*/  FFMA R11, R6, R41, R11 ;  /* 0x00000029060b7223 */ /* 0x000fe2000000000b */
[C---:B------:R-:W-:Y:S01]  /*0ad0*/  FMUL R7, R44.reuse, R16 ;  /* 0x000000102c077220 */ /* 0x040fe20000400000 */
[----:B------:R-:W-:Y:S01]  /*0ae0*/  FFMA R9, R45, R0, R2 ;  /* 0x000000002d097223 */ /* 0x000fe20000000002 */
[----:B------:R-:W-:Y:S01]  /*0af0*/  FMUL R2, R44, R18 ;  /* 0x000000122c027220 */ /* 0x000fe20000400000 */
[----:B------:R-:W-:Y:S01]  /*0b00*/  FFMA R15, R41, R16, -R20 ;  /* 0x00000010290f7223 */ /* 0x000fe20000000814 */
[----:B------:R-:W-:Y:S01]  /*0b10*/  FFMA R8, R8, 2, R11 ;  /* 0x4000000008087823 */ /* 0x000fe2000000000b */
[C---:B------:R-:W-:Y:S01]  /*0b20*/  FFMA R7, R46.reuse, R0, R7 ;  /* 0x000000002e077223 */ /* 0x040fe20000000007 */
[C---:B------:R-:W-:Y:S01]  /*0b30*/  FFMA R9, R46.reuse, R18, R9 ;  /* 0x000000122e097223 */ /* 0x040fe20000000009 */
[----:B------:R-:W-:Y:S01]  /*0b40*/  FMUL R11, R46, R16 ;  /* 0x000000102e0b7220 */ /* 0x000fe20000400000 */
[-C--:B------:R-:W-:Y:S01]  /*0b50*/  FFMA R2, R47, R0.reuse, R2 ;  /* 0x000000002f027223 */ /* 0x080fe20000000002 */
[----:B------:R-:W-:Y:S01]  /*0b60*/  FFMA R10, R6, R43, R10 ;  /* 0x0000002b060a7223 */ /* 0x000fe2000000000a */
[----:B------:R-:W-:Y:S01]  /*0b70*/  FMUL R15, R15, R0 ;  /* 0x000000000f0f7220 */ /* 0x000fe20000400000 */
[----:B------:R-:W-:Y:S01]  /*0b80*/  FADD R13, R8, R13 ;  /* 0x0000000d080d7221 */ /* 0x000fe20000000000 */
[C---:B------:R-:W-:Y:S01]  /*0b90*/  FFMA R7, R47.reuse, R52, R7 ;  /* 0x000000342f077223 */ /* 0x040fe20000000007 */
[----:B------:R-:W-:Y:S01]  /*0ba0*/  FFMA R48, R47, -R16, R9 ;  /* 0x800000102f307223 */ /* 0x000fe20000000009 */
[----:B------:R-:W-:Y:S01]  /*0bb0*/  FFMA R11, R44, R0, -R11 ;  /* 0x000000002c0b7223 */ /* 0x000fe2000000080b */
[----:B------:R-:W-:Y:S01]  /*0bc0*/  FFMA R9, R45, R16, R2 ;  /* 0x000000102d097223 */ /* 0x000fe20000000002 */
[----:B------:R-:W-:Y:S01]  /*0bd0*/  FFMA R15, R15, 2, R10 ;  /* 0x400000000f0f7823 */ /* 0x000fe2000000000a */
[----:B------:R-:W-:Y:S01]  /*0be0*/  FADD R3, R3, R12 ;  /* 0x0000000c03037221 */ /* 0x000fe20000000000 */
[----:B------:R-:W-:Y:S01]  /*0bf0*/  FFMA R50, R45, -R18, R7 ;  /* 0x800000122d327223 */ /* 0x000fe20000000007 */
[----:B------:R-:W-:Y:S01]  /*0c00*/  FMUL R2, R13, R48 ;  /* 0x000000300d027220 */ /* 0x000fe20000400000 */
[-C--:B------:R-:W-:Y:S01]  /*0c10*/  FFMA R0, R45, -R52.reuse, R11 ;  /* 0x800000342d007223 */ /* 0x080fe2000000000b */
[----:B------:R-:W-:Y:S01]  /*0c20*/  FADD R15, R15, R14 ;  /* 0x0000000e0f0f7221 */ /* 0x000fe20000000000 */
[----:B------:R-:W-:Y:S01]  /*0c30*/  FFMA R52, R46, -R52, R9 ;  /* 0x800000342e347223 */ /* 0x000fe20000000009 */
[----:B------:R-:W-:Y:S01]  /*0c40*/  FFMA R2, R3, -R50, -R2 ;  /* 0x8000003203027223 */ /* 0x000fe20000000802 */
[----:B------:R-:W-:-:S03]  /*0c50*/  FFMA R53, R47, -R18, R0 ;  /* 0x800000122f357223 */ /* 0x000fc60000000000 */
[----:B------:R-:W-:Y:S01]  /*0c60*/  FFMA R2, -R15, R52, R2 ;  /* 0x000000340f027223 */ /* 0x000fe20000000102 */
[----:B------:R-:W-:Y:S01]  /*0c70*/  FMUL R9, R23, R48 ;  /* 0x0000003017097220 */ /* 0x000fe20000400000 */
[----:B------:R-:W-:Y:S02]  /*0c80*/  FADD R54, R53, R53 ;  /* 0x0000003535367221 */ /* 0x000fe40000000000 */
[----:B------:R-:W-:Y:S01]  /*0c90*/  FADD R7, R2, R2 ;  /* 0x0000000202077221 */ /* 0x000fe20000000000 */
[----:B------:R-:W-:Y:S01]  /*0ca0*/  FMUL R2, R13, R50 ;  /* 0x000000320d027220 */ /* 0x000fe20000400000 */
[----:B------:R-:W-:Y:S01]  /*0cb0*/  FMUL R6, R3, R52 ;  /* 0x0000003403067220 */ /* 0x000fe20000400000 */
[----:B------:R-:W-:Y:S01]  /*0cc0*/  FFMA R11, R24, -R50, -R9 ;  /* 0x80000032180b7223 */ /* 0x000fe20000000809 */
[----:B------:R-:W-:Y:S01]  /*0cd0*/  FFMA R54, R53, R54, -1 ;  /* 0xbf80000035367423 */ /* 0x000fe20000000036 */
[-C--:B------:R-:W-:Y:S01]  /*0ce0*/  FMUL R9, R50, R7.reuse ;  /* 0x0000000732097220 */ /* 0x080fe20000400000 */
[----:B------:R-:W-:Y:S01]  /*0cf0*/  FFMA R8, R3, R48, -R2 ;  /* 0x0000003003087223 */ /* 0x000fe20000000802 */
[----:B------:R-:W-:Y:S01]  /*0d00*/  FMUL R2, R48, R7 ;  /* 0x0000000730027220 */ /* 0x000fe20000400000 */
[C---:B------:R-:W-:Y:S01]  /*0d10*/  FFMA R6, R15.reuse, R50, -R6 ;  /* 0x000000320f067223 */ /* 0x040fe20000000806 */
[----:B------:R-:W-:Y:S01]  /*0d20*/  FMUL R0, R15, R48 ;  /* 0x000000300f007220 */ /* 0x000fe20000400000 */
[----:B------:R-:W-:Y:S01]  /*0d30*/  FFMA R11, -R26, R52, R11 ;  /* 0x000000341a0b7223 */ /* 0x000fe2000000010b */
[-C--:B------:R-:W-:Y:S01]  /*0d40*/  FFMA R9, R3, R54.reuse, -R9 ;  /* 0x0000003603097223 */ /* 0x080fe20000000809 */
[----:B------:R-:W-:Y:S01]  /*0d50*/  FFMA R2, R13, R54, -R2 ;  /* 0x000000360d027223 */ /* 0x000fe20000000802 */
[----:B------:R-:W-:Y:S01]  /*0d60*/  FMUL R3, R53, R6 ;  /* 0x0000000635037220 */ /* 0x000fe20000400000 */
[----:B------:R-:W-:Y:S01]  /*0d70*/  FFMA R0, R13, R52, -R0 ;  /* 0x000000340d007223 */ /* 0x000fe20000000800 */
[----:B------:R-:W-:-:S02]  /*0d80*/  FADD R11, R11, R11 ;  /* 0x0000000b0b0b7221 */ /* 0x000fc40000000000 */
[----:B------:R-:W-:Y:S01]  /*0d90*/  FFMA R2, R3, 2, R2 ;  /* 0x4000000003027823 */ /* 0x000fe20000000002 */
[----:B------:R-:W-:Y:S01]  /*0da0*/  FMUL R0, R53, R0 ;  /* 0x0000000035007220 */ /* 0x000fe20000400000 */
[-C--:B------:R-:W-:Y:S01]  /*0db0*/  FMUL R3, R50, R11.reuse ;  /* 0x0000000b32037220 */ /* 0x080fe20000400000 */
[----:B------:R-:W-:Y:S02]  /*0dc0*/  FMUL R13, R23, R50 ;  /* 0x00000032170d7220 */ /* 0x000fe40000400000 */
[----:B------:R-:W-:Y:S01]  /*0dd0*/  FFMA R0, R0, 2, R9 ;  /* 0x4000000000007823 */ /* 0x000fe20000000009 */
[----:B------:R-:W-:Y:S01]  /*0de0*/  FFMA R6, R24, R54, -R3 ;  /* 0x0000003618067223 */ /* 0x000fe20000000803 */
[----:B------:R-:W-:Y:S01]  /*0df0*/  FMUL R9, R26, R48 ;  /* 0x000000301a097220 */ /* 0x000fe20000400000 */
[C---:B------:R-:W-:Y:S01]  /*0e00*/  FMUL R3, R24.reuse, R52 ;  /* 0x0000003418037220 */ /* 0x040fe20000400000 */
[----:B------:R-:W-:Y:S01]  /*0e10*/  ISETP.NE.AND P3, PT, R19, 0x5, PT ;  /* 0x000000051300780c */ /* 0x000fe20003f65270 */
[----:B------:R-:W-:Y:S01]  /*0e20*/  FFMA R14, R24, R48, -R13 ;  /* 0x00000030180e7223 */ /* 0x000fe2000000080d */
[----:B------:R-:W-:Y:S01]  /*0e30*/  FMUL R13, R48, R11 ;  /* 0x0000000b300d7220 */ /* 0x000fe20000400000 */
[C---:B------:R-:W-:Y:S01]  /*0e40*/  FMUL R7, R52.reuse, R7 ;  /* 0x0000000734077220 */ /* 0x040fe20000400000 */
[----:B------:R-:W-:Y:S01]  /*0e50*/  FMUL R11, R52, R11 ;  /* 0x0000000b340b7220 */ /* 0x000fe20000400000 */
[----:B------:R-:W-:Y:S01]  /*0e60*/  FFMA R10, R23, R52, -R9 ;  /* 0x00000034170a7223 */ /* 0x000fe20000000809 */
[C---:B------:R-:W-:Y:S01]  /*0e70*/  FFMA R12, R26.reuse, R50, -R3 ;  /* 0x000000321a0c7223 */ /* 0x040fe20000000803 */
[-C--:B------:R-:W-:Y:S01]  /*0e80*/  FFMA R7, R15, R54.reuse, -R7 ;  /* 0x000000360f077223 */ /* 0x080fe20000000807 */
[-C--:B------:R-:W-:Y:S01]  /*0e90*/  FFMA R13, R23, R54.reuse, -R13 ;  /* 0x00000036170d7223 */ /* 0x080fe2000000080d */
[----:B------:R-:W-:Y:S01]  /*0ea0*/  FFMA R11, R26, R54, -R11 ;  /* 0x000000361a0b7223 */ /* 0x000fe2000000080b */
[C---:B------:R-:W-:Y:S01]  /*0eb0*/  FMUL R8, R53.reuse, R8 ;  /* 0x0000000835087220 */ /* 0x040fe20000400000 */
[C---:B------:R-:W-:Y:S01]  /*0ec0*/  FMUL R9, R53.reuse, R10 ;  /* 0x0000000a35097220 */ /* 0x040fe20000400000 */
[C---:B------:R-:W-:Y:S01]  /*0ed0*/  FMUL R12, R53.reuse, R12 ;  /* 0x0000000c350c7220 */ /* 0x040fe20000400000 */
[----:B------:R-:W-:Y:S01]  /*0ee0*/  FMUL R14, R53, R14 ;  /* 0x0000000e350e7220 */ /* 0x000fe20000400000 */
[----:B------:R-:W-:Y:S01]  /*0ef0*/  FFMA R3, R8, 2, R7 ;  /* 0x4000000008037823 */ /* 0x000fe20000000007 */
[----:B------:R-:W-:Y:S01]  /*0f00*/  FFMA R9, R9, 2, R6 ;  /* 0x4000000009097823 */ /* 0x000fe20000000006 */
[----:B------:R-:W-:Y:S01]  /*0f10*/  FFMA R13, R12, 2, R13 ;  /* 0x400000000c0d7823 */ /* 0x000fe2000000000d */
[----:B------:R-:W-:-:S02]  /*0f20*/  FFMA R14, R14, 2, R11 ;  /* 0x400000000e0e7823 */ /* 0x000fc4000000000b */
[----:B------:R-:W-:Y:S01]  /*0f30*/  FADD R0, -R0, R9 ;  /* 0x0000000900007221 */ /* 0x000fe20000000100 */
[----:B------:R-:W-:Y:S01]  /*0f40*/  FADD R2, -R2, R13 ;  /* 0x0000000d02027221 */ /* 0x000fe20000000100 */
[----:B------:R-:W-:Y:S01]  /*0f50*/  FADD R3, -R3, R14 ;  /* 0x0000000e03037221 */ /* 0x000fe20000000100 */
[----:B------:R-:W-:Y:S05]  /*0f60*/  @!P3 BRA `(.L_x_257) ;  /* 0x000000700000b947 */ /* 0x000fea0003800000 */
[----:B-----5:R-:W-:Y:S01]  /*0f70*/  FADD R4, R4, c[0x0][0x3e8] ;  /* 0x0000fa0004047621 */ /* 0x020fe20000000000 */
[----:B------:R-:W-:Y:S01]  /*0f80*/  MOV R16, RZ ;  /* 0x000000ff00107202 */ /* 0x000fe20000000f00 */
[----:B------:R-:W-:Y:S01]  /*0f90*/  CS2R R10, SRZ ;  /* 0x00000000000a7805 */ /* 0x000fe2000001ff00 */
[----:B------:R-:W-:Y:S02]  /*0fa0*/  MOV R30, RZ ;  /* 0x000000ff001e7202 */ /* 0x000fe40000000f00 */
[----:B------:R-:W-:Y:S02]  /*0fb0*/  MOV R5, RZ ;  /* 0x000000ff00057202 */ /* 0x000fe40000000f00 */
[----:B------:R-:W-:Y:S01]  /*0fc0*/  MOV R13, RZ ;  /* 0x000000ff000d7202 */ /* 0x000fe20000000f00 */
[----:B------:R-:W-:Y:S05]  /*0fd0*/  BRA `(.L_x_258) ;  /* 0x0000533000007947 */ /* 0x000fea0003800000 */
.L_x_257:
[----:B-----5:R-:W0:Y:S01]  /*0fe0*/  MUFU.RCP R6, R49 ;  /* 0x0000003100067308 */ /* 0x020e220000001000 */
[----:B------:R-:W-:Y:S01]  /*0ff0*/  MOV R12, c[0x0][0x398] ;  /* 0x0000e600000c7a02 */ /* 0x000fe20000000f00 */
[----:B------:R-:W-:Y:S01]  /*1000*/  IMAD R5, R5, c[0x0][0x398], RZ ;  /* 0x0000e60005057a24 */ /* 0x000fe200078e02ff */
[----:B------:R-:W-:Y:S02]  /*1010*/  BSSY B4, `(.L_x_259) ;  /* 0x0000011000047945 */ /* 0x000fe40003800000 */
[----:B------:R-:W-:-:S03]  /*1020*/  SHF.R.S32.HI R10, RZ, 0x1f, R12 ;  /* 0x0000001fff0a7819 */ /* 0x000fc6000001140c */
[----:B------:R-:W1:Y:S02]  /*1030*/  FCHK P0, R0, R49 ;  /* 0x0000003100007302 */ /* 0x000e640000000000 */
[----:B------:R-:W-:Y:S01]  /*1040*/  IMAD R9, R10, R39, R5 ;  /* 0x000000270a097224 */ /* 0x000fe200078e0205 */
[----:B0-----:R-:W-:-:S04]  /*1050*/  FFMA R7, -R49, R6, 1 ;  /* 0x3f80000031077423 */ /* 0x001fc80000000106 */
[----:B------:R-:W-:Y:S01]  /*1060*/  FFMA R55, R6, R7, R6 ;  /* 0x0000000706377223 */ /* 0x000fe20000000006 */
[----:B------:R-:W-:-:S03]  /*1070*/  IMAD.WIDE.U32 R6, R39, R12, c[0x0][0x378] ;  /* 0x0000de0027067625 */ /* 0x000fc600078e000c */
[----:B------:R-:W-:Y:S02]  /*1080*/  FFMA R8, R0, R55, RZ ;  /* 0x0000003700087223 */ /* 0x000fe400000000ff */
[----:B------:R-:W-:Y:S02]  /*1090*/  IADD3 R13, R7, R9, RZ ;  /* 0x00000009070d7210 */ /* 0x000fe40007ffe0ff */
[----:B------:R-:W-:-:S04]  /*10a0*/  FFMA R5, -R49, R8, R0 ;  /* 0x0000000831057223 */ /* 0x000fc80000000100 */
[----:B------:R-:W-:Y:S01]  /*10b0*/  FFMA R55, R55, R5, R8 ;  /* 0x0000000537377223 */ /* 0x000fe20000000008 */
[----:B-1----:R-:W-:Y:S05]  /*10c0*/  @!P0 BRA `(.L_x_260) ;  /* 0x0000005000008947 */ /* 0x002fea0003800000 */
[----:B------:R-:W-:Y:S02]  /*10d0*/  MOV R19, R0 ;  /* 0x0000000000137202 */ /* 0x000fe40000000f00 */
[----:B------:R-:W-:Y:S02]  /*10e0*/  MOV R22, R49 ;  /* 0x0000003100167202 */ /* 0x000fe40000000f00 */
[----:B------:R-:W-:Y:S02]  /*10f0*/  MOV R78, 0x1110 ;  /* 0x00001110004e7802 */ /* 0x000fe40000000f00 */
[----:B------:R-:W-:Y:S05]  /*1100*/  CALL.REL.NOINC `($__internal_7_$__cuda_sm3x_div_rn_noftz_f32_slowpath) ;  /* 0x0000642000007944 */ /* 0x000fea0003c00000 */
[----:B------:R-:W-:Y:S02]  /*1110*/  MOV R55, R19 ;  /* 0x0000001300377202 */ /* 0x000fe40000000f00 */
.L_x_260:
[----:B------:R-:W-:Y:S05]  /*1120*/  BSYNC B4 ;  /* 0x0000000000047941 */ /* 0x000fea0003800000 */
.L_x_259:
        /* <DEDUP_REMOVED lines=14> */
.L_x_262:
[----:B------:R-:W-:Y:S05]  /*1210*/  BSYNC B4 ;  /* 0x0000000000047941 */ /* 0x000fea0003800000 */
.L_x_261:
        /* <DEDUP_REMOVED lines=14> */
.L_x_264:
[----:B------:R-:W-:Y:S05]  /*1300*/  BSYNC B4 ;  /* 0x0000000000047941 */ /* 0x000fea0003800000 */
.L_x_263:
[----:B------:R-:W-:-:S06]  /*1310*/  MOV R12, R6 ;  /* 0x00000006000c7202 */ /* 0x000fcc0000000f00 */
[----:B------:R-:W2:Y:S04]  /*1320*/  LDG.E.64 R12, [R12.64] ;  /* 0x000000140c0c7981 */ /* 0x000ea8000c1e1b00 */
[----:B--2---:R-:W2:Y:S04]  /*1330*/  LD.E.64 R10, [R12.64+0xf8] ;  /* 0x0000f8140c0a7980 */ /* 0x004ea8000c101b00 */
        /* <DEDUP_REMOVED lines=10> */
[----:B------:R-:W-:Y:S01]  /*13e0*/  MOV R5, RZ ;  /* 0x000000ff00057202 */ /* 0x000fe20000000f00 */
[----:B------:R-:W-:Y:S01]  /*13f0*/  CS2R R6, SRZ ;  /* 0x0000000000067805 */ /* 0x000fe2000001ff00 */
[----:B------:R-:W-:Y:S01]  /*1400*/  MOV R20, 0x1 ;  /* 0x0000000100147802 */ /* 0x000fe20000000f00 */
[----:B------:R-:W-:Y:S01]  /*1410*/  FMUL R8, R8, R8 ;  /* 0x0000000808087220 */ /* 0x000fe20000400000 */
[----:B------:R-:W-:Y:S01]  /*1420*/  MOV R9, R4 ;  /* 0x0000000400097202 */ /* 0x000fe20000000f00 */
[----:B--2---:R0:W-:Y:S04]  /*1430*/  STL [R1], R10 ;  /* 0x0000000a01007387 */ /* 0x0041e80000100800 */
.L_x_373:
[----:B------:R-:W-:-:S04]  /*1440*/  IADD3 R22, R20, -0x1, RZ ;  /* 0xffffffff14167810 */ /* 0x000fc80007ffe0ff */
[----:B0-----:R-:W-:-:S05]  /*1450*/  LEA R70, R22, R1, 0x2 ;  /* 0x0000000116467211 */ /* 0x001fca00078e10ff */
[----:B0-----:R-:W2:Y:S02]  /*1460*/  LDL R13, [R70] ;  /* 0x00000000460d7983 */ /* 0x001ea40000100800 */
[----:B-12--5:R-:W-:-:S05]  /*1470*/  IMAD.WIDE R10, R13, 0x10, R28 ;  /* 0x000000100d0a7825 */ /* 0x026fca00078e021c */
        /* <DEDUP_REMOVED lines=18> */
[----:B------:R-:W-:Y:S02]  /*15a0*/  FSEL R16, R17, R16, P1 ;  /* 0x0000001011107208 */ /* 0x000fe40000800000 */
[----:B------:R-:W-:Y:S02]  /*15b0*/  FSETP.GT.AND P1, PT, R19, R18, PT ;  /* 0x000000121300720b */ /* 0x000fe40003f24000 */
[----:B------:R-:W-:Y:S01]  /*15c0*/  FSEL R14, R15, R14, P0 ;  /* 0x0000000e0f0e7208 */ /* 0x000fe20000000000 */
[----:B------:R-:W-:Y:S01]  /*15d0*/  FADD R16, -R16, R57 ;  /* 0x0000003910107221 */ /* 0x000fe20000000100 */
[----:B------:R-:W-:-:S03]  /*15e0*/  FSEL R19, R18, R19, P1 ;  /* 0x0000001312137208 */ /* 0x000fc60000800000 */
[----:B------:R-:W-:Y:S01]  /*15f0*/  FADD R14, -R14, R55 ;  /* 0x000000370e0e7221 */ /* 0x000fe20000000100 */
[----:B------:R-:W-:Y:S01]  /*1600*/  FMUL R15, R16, R16 ;  /* 0x00000010100f7220 */ /* 0x000fe20000400000 */
[----:B------:R-:W-:Y:S01]  /*1610*/  FFMA R16, R60, 0.0010000000474974513054, R9 ;  /* 0x3a83126f3c107823 */ /* 0x000fe20000000009 */
[----:B------:R-:W-:Y:S02]  /*1620*/  FADD R19, -R19, R58 ;  /* 0x0000003a13137221 */ /* 0x000fe40000000100 */
[----:B------:R-:W-:Y:S01]  /*1630*/  FFMA R14, R14, R14, R15 ;  /* 0x0000000e0e0e7223 */ /* 0x000fe2000000000f */
[----:B------:R-:W-:-:S03]  /*1640*/  FMUL R71, R16, R16 ;  /* 0x0000001010477220 */ /* 0x000fc60000400000 */
        /* <DEDUP_REMOVED lines=16> */
[----:B------:R-:W-:-:S05]  /*1750*/  IMAD.WIDE R14, R73, 0x10, R28 ;  /* 0x00000010490e7825 */ /* 0x000fca00078e021c */
[----:B------:R-:W2:Y:S01]  /*1760*/  LD.E R64, [R14.64] ;  /* 0x000000140e407980 */ /* 0x000ea2000c101900 */
[----:B------:R-:W-:-:S03]  /*1770*/  IMAD.WIDE.U32 R10, R61, 0x10, R28 ;  /* 0x000000103d0a7825 */ /* 0x000fc600078e001c */
[----:B------:R-:W3:Y:S01]  /*1780*/  LD.E R66, [R14.64+0x4] ;  /* 0x000004140e427980 */ /* 0x000ee2000c101900 */
[----:B------:R-:W-:-:S03]  /*1790*/  IMAD.WIDE R16, R73, 0x10, R30 ;  /* 0x0000001049107825 */ /* 0x000fc600078e021e */
[----:B------:R-:W4:Y:S01]  /*17a0*/  LD.E R20, [R10.64+0x4] ;  /* 0x000004140a147980 */ /* 0x000f22000c101900 */
[----:B------:R-:W-:-:S03]  /*17b0*/  IMAD.WIDE.U32 R12, R61, 0x10, R30 ;  /* 0x000000103d0c7825 */ /* 0x000fc600078e001e */
[----:B------:R-:W5:Y:S04]  /*17c0*/  LD.E R65, [R16.64] ;  /* 0x0000001410417980 */ /* 0x000f68000c101900 */
[----:B------:R-:W5:Y:S04]  /*17d0*/  LD.E R69, [R14.64+0x8] ;  /* 0x000008140e457980 */ /* 0x000f68000c101900 */
[----:B------:R-:W5:Y:S04]  /*17e0*/  LD.E R18, [R10.64] ;  /* 0x000000140a127980 */ /* 0x000f68000c101900 */
[----:B------:R-:W5:Y:S04]  /*17f0*/  LD.E R67, [R16.64+0x4] ;  /* 0x0000041410437980 */ /* 0x000f68000c101900 */
[----:B------:R-:W5:Y:S04]  /*1800*/  LD.E R63, [R10.64+0x8] ;  /* 0x000008140a3f7980 */ /* 0x000f68000c101900 */
[----:B------:R-:W5:Y:S04]  /*1810*/  LD.E R23, [R12.64+0x4] ;  /* 0x000004140c177980 */ /* 0x000f68000c101900 */
[----:B------:R-:W5:Y:S04]  /*1820*/  LD.E R19, [R12.64] ;  /* 0x000000140c137980 */ /* 0x000f68000c101900 */
[----:B------:R-:W5:Y:S04]  /*1830*/  LD.E R68, [R16.64+0x8] ;  /* 0x0000081410447980 */ /* 0x000f68000c101900 */
[----:B------:R-:W5:Y:S01]  /*1840*/  LD.E R62, [R12.64+0x8] ;  /* 0x000008140c3e7980 */ /* 0x000f62000c101900 */
[----:B--2---:R-:W-:-:S04]  /*1850*/  FSETP.GEU.AND P0, PT, R55, R64, PT ;  /* 0x000000403700720b */ /* 0x004fc80003f0e000 */
[----:B------:R-:W-:Y:S02]  /*1860*/  FSEL R64, R64, R55, !P0 ;  /* 0x0000003740407208 */ /* 0x000fe40004000000 */
[C---:B---3--:R-:W-:Y:S02]  /*1870*/  FSETP.GEU.AND P1, PT, R57.reuse, R66, PT ;  /* 0x000000423900720b */ /* 0x048fe40003f2e000 */
[----:B----4-:R-:W-:Y:S02]  /*1880*/  FSETP.GEU.AND P2, PT, R57, R20, PT ;  /* 0x000000143900720b */ /* 0x010fe40003f4e000 */
[----:B------:R-:W-:Y:S02]  /*1890*/  FSEL R66, R66, R57, !P1 ;  /* 0x0000003942427208 */ /* 0x000fe40004800000 */
        /* <DEDUP_REMOVED lines=14> */
[----:B------:R-:W-:Y:S01]  /*1980*/  FSEL R18, R19, R18, P0 ;  /* 0x0000001213127208 */ /* 0x000fe20000000000 */
[--C-:B------:R-:W-:Y:S01]  /*1990*/  FADD R66, -R66, R57.reuse ;  /* 0x0000003942427221 */ /* 0x100fe20000000100 */
[----:B------:R-:W-:Y:S01]  /*19a0*/  FSETP.GT.AND P2, PT, R69, R68, PT ;  /* 0x000000444500720b */ /* 0x000fe20003f44000 */
[----:B------:R-:W-:Y:S01]  /*19b0*/  FADD R20, -R20, R57 ;  /* 0x0000003914147221 */ /* 0x000fe20000000100 */
[----:B------:R-:W-:Y:S01]  /*19c0*/  FSETP.GT.AND P0, PT, R63, R62, PT ;  /* 0x0000003e3f00720b */ /* 0x000fe20003f04000 */
[--C-:B------:R-:W-:Y:S01]  /*19d0*/  FADD R64, -R64, R55.reuse ;  /* 0x0000003740407221 */ /* 0x100fe20000000100 */
[----:B------:R-:W-:Y:S01]  /*19e0*/  FSEL R69, R68, R69, P2 ;  /* 0x0000004544457208 */ /* 0x000fe20001000000 */
[----:B------:R-:W-:Y:S01]  /*19f0*/  FADD R18, -R18, R55 ;  /* 0x0000003712127221 */ /* 0x000fe20000000100 */
[----:B------:R-:W-:Y:S01]  /*1a00*/  FSEL R63, R62, R63, P0 ;  /* 0x0000003f3e3f7208 */ /* 0x000fe20000000000 */
[----:B------:R-:W-:Y:S01]  /*1a10*/  FMUL R13, R66, R66 ;  /* 0x00000042420d7220 */ /* 0x000fe20000400000 */
[----:B------:R-:W-:Y:S01]  /*1a20*/  FMUL R11, R20, R20 ;  /* 0x00000014140b7220 */ /* 0x000fe20000400000 */
[----:B------:R-:W-:-:S02]  /*1a30*/  FADD R69, -R69, R58 ;  /* 0x0000003a45457221 */ /* 0x000fc40000000100 */
[----:B------:R-:W-:Y:S01]  /*1a40*/  FFMA R64, R64, R64, R13 ;  /* 0x0000004040407223 */ /* 0x000fe2000000000d */
[----:B------:R-:W-:Y:S01]  /*1a50*/  FFMA R18, R18, R18, R11 ;  /* 0x0000001212127223 */ /* 0x000fe2000000000b */
[----:B------:R-:W-:Y:S02]  /*1a60*/  FADD R63, -R63, R58 ;  /* 0x0000003a3f3f7221 */ /* 0x000fe40000000100 */
[----:B------:R-:W-:Y:S02]  /*1a70*/  FFMA R64, R69, R69, R64 ;  /* 0x0000004545407223 */ /* 0x000fe40000000040 */
        /* <DEDUP_REMOVED lines=13> */
.L_x_269:
        /* <DEDUP_REMOVED lines=10> */
.L_x_268:
        /* <DEDUP_REMOVED lines=29> */
[----:B------:R-:W-:Y:S01]  /*1dc0*/  FFMA R11, R15, R16, -R12 ;  /* 0x000000100f0b7223 */ /* 0x000fe2000000080c */
[----:B------:R-:W-:Y:S02]  /*1dd0*/  FADD R20, -R67, R64 ;  /* 0x0000004043147221 */ /* 0x000fe40000000100 */
[----:B------:R-:W-:Y:S01]  /*1de0*/  FFMA R12, R13, R18, -R74 ;  /* 0x000000120d0c7223 */ /* 0x000fe2000000084a */
[----:B------:R-:W-:Y:S01]  /*1df0*/  FFMA R23, R11, R11, R72 ;  /* 0x0000000b0b177223 */ /* 0x000fe20000000048 */
[----:B------:R-:W-:Y:S01]  /*1e00*/  FADD R19, -R62, R63 ;  /* 0x0000003f3e137221 */ /* 0x000fe20000000100 */
[----:B------:R-:W-:-:S02]  /*1e10*/  FMUL R72, R20, R20 ;  /* 0x0000001414487220 */ /* 0x000fc40000400000 */
[----:B------:R-:W-:Y:S02]  /*1e20*/  FFMA R76, R12, R12, R23 ;  /* 0x0000000c0c4c7223 */ /* 0x000fe40000000017 */
[----:B------:R-:W-:-:S03]  /*1e30*/  FFMA R74, R19, R19, R72 ;  /* 0x00000013134a7223 */ /* 0x000fc60000000048 */
[----:B------:R-:W-:Y:S01]  /*1e40*/  IADD3 R19, R76, -0xd000000, RZ ;  /* 0xf30000004c137810 */ /* 0x000fe20007ffe0ff */
[----:B------:R0:W1:Y:S03]  /*1e50*/  MUFU.RSQ R23, R76 ;  /* 0x0000004c00177308 */ /* 0x0000660000001400 */
[----:B------:R-:W-:Y:S01]  /*1e60*/  ISETP.GT.U32.AND P0, PT, R19, 0x727fffff, PT ;  /* 0x727fffff1300780c */ /* 0x000fe20003f04070 */
[----:B------:R-:W-:Y:S01]  /*1e70*/  FMUL R20, R15, R15 ;  /* 0x0000000f0f147220 */ /* 0x000fe20000400000 */
[----:B------:R-:W-:Y:S01]  /*1e80*/  FMUL R72, R18, R18 ;  /* 0x0000001212487220 */ /* 0x000fe20000400000 */
[----:B------:R-:W-:Y:S02]  /*1e90*/  FADD R75, -R66, R65 ;  /* 0x00000041424b7221 */ /* 0x000fe40000000100 */
[----:B------:R-:W-:Y:S01]  /*1ea0*/  FFMA R73, R13, R13, R20 ;  /* 0x0000000d0d497223 */ /* 0x000fe20000000014 */
[----:B------:R-:W-:Y:S01]  /*1eb0*/  FFMA R19, R17, R17, R72 ;  /* 0x0000001111137223 */ /* 0x000fe20000000048 */
[----:B------:R-:W-:Y:S01]  /*1ec0*/  FFMA R75, R75, R75, R74 ;  /* 0x0000004b4b4b7223 */ /* 0x000fe2000000004a */
[----:B------:R-:W-:Y:S01]  /*1ed0*/  MOV R20, R22 ;  /* 0x0000001600147202 */ /* 0x000fe20000000f00 */
[----:B------:R-:W-:Y:S01]  /*1ee0*/  FFMA R73, R14, R14, R73 ;  /* 0x0000000e0e497223 */ /* 0x000fe20000000049 */
[----:B------:R-:W-:-:S03]  /*1ef0*/  FFMA R72, R16, R16, R19 ;  /* 0x0000001010487223 */ /* 0x000fc60000000013 */
[----:B------:R-:W-:Y:S05]  /*1f00*/  @!P0 BRA `(.L_x_271) ;  /* 0x0000005000008947 */ /* 0x000fea0003800000 */
[----:B01----:R-:W-:Y:S02]  /*1f10*/  MOV R19, R76 ;  /* 0x0000004c00137202 */ /* 0x003fe40000000f00 */
[----:B------:R-:W-:Y:S02]  /*1f20*/  MOV R81, 0x1f40 ;  /* 0x00001f4000517802 */ /* 0x000fe40000000f00 */
[----:B------:R-:W-:Y:S05]  /*1f30*/  CALL.REL.NOINC `($__internal_6_$__cuda_sm20_sqrt_rn_f32_slowpath) ;  /* 0x0000548000007944 */ /* 0x000fea0003c00000 */
[----:B------:R-:W-:Y:S01]  /*1f40*/  MOV R71, R19 ;  /* 0x0000001300477202 */ /* 0x000fe20000000f00 */
[----:B------:R-:W-:Y:S05]  /*1f50*/  BRA `(.L_x_272) ;  /* 0x0000004000007947 */ /* 0x000fea0003800000 */
.L_x_271:
[----:B01----:R-:W-:Y:S01]  /*1f60*/  FMUL.FTZ R71, R76, R23 ;  /* 0x000000174c477220 */ /* 0x003fe20000410000 */
[----:B------:R-:W-:-:S03]  /*1f70*/  FMUL.FTZ R19, R23, 0.5 ;  /* 0x3f00000017137820 */ /* 0x000fc60000410000 */
[----:B------:R-:W-:-:S04]  /*1f80*/  FFMA R22, -R71, R71, R76 ;  /* 0x0000004747167223 */ /* 0x000fc8000000014c */
[----:B------:R-:W-:Y:S02]  /*1f90*/  FFMA R71, R22, R19, R71 ;  /* 0x0000001316477223 */ /* 0x000fe40000000047 */
.L_x_272:
[----:B------:R-:W-:Y:S05]  /*1fa0*/  BSYNC B2 ;  /* 0x0000000000027941 */ /* 0x000fea0003800000 */
.L_x_270:
        /* <DEDUP_REMOVED lines=15> */
.L_x_274:
[----:B------:R-:W-:Y:S05]  /*20a0*/  BSYNC B6 ;  /* 0x0000000000067941 */ /* 0x000fea0003800000 */
.L_x_273:
[----:B------:R-:W-:-:S13]  /*20b0*/  FSETP.GEU.AND P0, PT, R19, 9.9999999747524270788e-07, PT ;  /* 0x358637bd1300780b */ /* 0x000fda0003f0e000 */
[----:B------:R-:W-:Y:S05]  /*20c0*/  @!P0 BRA `(.L_x_267) ;  /* 0x000034a000008947 */ /* 0x000fea0003800000 */
[----:B------:R-:W-:Y:S01]  /*20d0*/  FADD R19, -R68, R57 ;  /* 0x0000003944137221 */ /* 0x000fe20000000100 */
[----:B------:R-:W-:Y:S01]  /*20e0*/  FADD R20, -R70, R55 ;  /* 0x0000003746147221 */ /* 0x000fe20000000100 */
[----:B------:R-:W-:Y:S01]  /*20f0*/  FADD R23, -R69, R58 ;  /* 0x0000003a45177221 */ /* 0x000fe20000000100 */
[----:B------:R-:W-:Y:S01]  /*2100*/  BSSY B6, `(.L_x_275) ;  /* 0x0000086000067945 */ /* 0x000fe20003800000 */
[-C--:B------:R-:W-:Y:S01]  /*2110*/  FMUL R74, R18, R19.reuse ;  /* 0x00000013124a7220 */ /* 0x080fe20000400000 */
[----:B------:R-:W-:-:S03]  /*2120*/  FMUL R22, R15, R19 ;  /* 0x000000130f167220 */ /* 0x000fc60000400000 */
[-C--:B------:R-:W-:Y:S01]  /*2130*/  FFMA R77, R17, R20.reuse, R74 ;  /* 0x00000014114d7223 */ /* 0x080fe2000000004a */
[----:B------:R-:W-:-:S03]  /*2140*/  FFMA R19, R13, R20, R22 ;  /* 0x000000140d137223 */ /* 0x000fc60000000016 */
[-C--:B------:R-:W-:Y:S01]  /*2150*/  FFMA R20, R16, R23.reuse, R77 ;  /* 0x0000001710147223 */ /* 0x080fe2000000004d */
[----:B------:R-:W-:Y:S01]  /*2160*/  FFMA R19, R14, R23, R19 ;  /* 0x000000170e137223 */ /* 0x000fe20000000013 */
[----:B------:R-:W-:Y:S02]  /*2170*/  MOV R77, RZ ;  /* 0x000000ff004d7202 */ /* 0x000fe40000000f00 */
[----:B------:R-:W-:Y:S02]  /*2180*/  MOV R23, 0x3f800000 ;  /* 0x3f80000000177802 */ /* 0x000fe40000000f00 */
[----:B------:R-:W-:Y:S02]  /*2190*/  FSETP.GTU.AND P0, PT, R20, RZ, PT ;  /* 0x000000ff1400720b */ /* 0x000fe40003f0c000 */
[----:B------:R-:W-:-:S13]  /*21a0*/  FSETP.LE.AND P1, PT, R19, RZ, PT ;  /* 0x000000ff1300720b */ /* 0x000fda0003f23000 */
[----:B------:R-:W-:Y:S05]  /*21b0*/  @!P0 BRA P1, `(.L_x_276) ;  /* 0x000007a000008947 */ /* 0x000fea0000800000 */
[----:B------:R-:W-:Y:S01]  /*21c0*/  FADD R23, -R67, R57 ;  /* 0x0000003943177221 */ /* 0x000fe20000000100 */
[----:B------:R-:W-:Y:S01]  /*21d0*/  FADD R22, -R62, R55 ;  /* 0x000000373e167221 */ /* 0x000fe20000000100 */
[----:B------:R-:W-:Y:S02]  /*21e0*/  FADD R77, -R66, R58 ;  /* 0x0000003a424d7221 */ /* 0x000fe40000000100 */
        /* <DEDUP_REMOVED lines=27> */
[----:B------:R-:W-:Y:S02]  /*23a0*/  MOV R77, RZ ;  /* 0x000000ff004d7202 */ /* 0x000fe40000000f00 */
        /* <DEDUP_REMOVED lines=25> */
[----:B------:R-:W-:Y:S05]  /*2540*/  CALL.REL.NOINC `($__internal_5_$__cuda_sm20_rcp_rn_f32_slowpath) ;  /* 0x00004b0000007944 */ /* 0x000fea0003c00000 */
[----:B------:R-:W-:Y:S01]  /*2550*/  MOV R23, R19 ;  /* 0x0000001300177202 */ /* 0x000fe20000000f00 */
[----:B------:R-:W-:Y:S05]  /*2560*/  BRA `(.L_x_282) ;  /* 0x0000004000007947 */ /* 0x000fea0003800000 */
.L_x_281:
[----:B------:R-:W0:Y:S02]  /*2570*/  MUFU.RCP R23, R22 ;  /* 0x0000001600177308 */ /* 0x000e240000001000 */
[----:B0-----:R-:W-:-:S04]  /*2580*/  FFMA R19, R22, R23, -1 ;  /* 0xbf80000016137423 */ /* 0x001fc80000000017 */
[----:B------:R-:W-:-:S04]  /*2590*/  FADD.FTZ R20, -R19, -RZ ;  /* 0x800000ff13147221 */ /* 0x000fc80000010100 */
[----:B------:R-:W-:Y:S02]  /*25a0*/  FFMA R23, R23, R20, R23 ;  /* 0x0000001417177223 */ /* 0x000fe40000000017 */
.L_x_282:
[----:B------:R-:W-:Y:S05]  /*25b0*/  BSYNC B2 ;  /* 0x0000000000027941 */ /* 0x000fea0003800000 */
.L_x_280:
[----:B------:R-:W-:-:S04]  /*25c0*/  FMUL R77, R82, R23 ;  /* 0x00000017524d7220 */ /* 0x000fc80000400000 */
[----:B------:R-:W-:-:S04]  /*25d0*/  FADD R19, -R77, 1 ;  /* 0x3f8000004d137421 */ /* 0x000fc80000000100 */
[----:B------:R-:W-:Y:S01]  /*25e0*/  FFMA R23, -R74, R23, R19 ;  /* 0x000000174a177223 */ /* 0x000fe20000000113 */
[----:B------:R-:W-:Y:S05]  /*25f0*/  BRA `(.L_x_276) ;  /* 0x0000036000007947 */ /* 0x000fea0003800000 */
.L_x_279:
        /* <DEDUP_REMOVED lines=12> */
[----:B------:R-:W-:Y:S05]  /*26c0*/  CALL.REL.NOINC `($__internal_7_$__cuda_sm3x_div_rn_noftz_f32_slowpath) ;  /* 0x00004e6000007944 */ /* 0x000fea0003c00000 */
[----:B------:R-:W-:Y:S02]  /*26d0*/  MOV R23, R19 ;  /* 0x0000001300177202 */ /* 0x000fe40000000f00 */
.L_x_284:
[----:B------:R-:W-:Y:S05]  /*26e0*/  BSYNC B7 ;  /* 0x0000000000077941 */ /* 0x000fea0003800000 */
.L_x_283:
[----:B------:R-:W-:-:S04]  /*26f0*/  FADD R77, -R23, 1 ;  /* 0x3f800000174d7421 */ /* 0x000fc80000000100 */
[----:B------:R-:W-:-:S04]  /*2700*/  FADD R20, -R77, 1 ;  /* 0x3f8000004d147421 */ /* 0x000fc80000000100 */
[----:B------:R-:W-:Y:S01]  /*2710*/  FADD R23, R20, -R23 ;  /* 0x8000001714177221 */ /* 0x000fe20000000000 */
[----:B------:R-:W-:Y:S05]  /*2720*/  BRA `(.L_x_276) ;  /* 0x0000023000007947 */ /* 0x000fea0003800000 */
.L_x_278:
        /* <DEDUP_REMOVED lines=16> */
.L_x_286:
[----:B------:R-:W-:Y:S05]  /*2830*/  BSYNC B7 ;  /* 0x0000000000077941 */ /* 0x000fea0003800000 */
.L_x_285:
[----:B------:R-:W-:Y:S01]  /*2840*/  FADD R23, -R23, 1 ;  /* 0x3f80000017177421 */ /* 0x000fe20000000100 */
[----:B------:R-:W-:Y:S05]  /*2850*/  BRA `(.L_x_276) ;  /* 0x0000010000007947 */ /* 0x000fea0003800000 */
.L_x_277:
        /* <DEDUP_REMOVED lines=14> */
.L_x_288:
[----:B------:R-:W-:Y:S05]  /*2940*/  BSYNC B7 ;  /* 0x0000000000077941 */ /* 0x000fea0003800000 */
.L_x_287:
[----:B------:R-:W-:Y:S02]  /*2950*/  FADD R23, -R77, 1 ;  /* 0x3f8000004d177421 */ /* 0x000fe40000000100 */
.L_x_276:
[----:B------:R-:W-:Y:S05]  /*2960*/  BSYNC B6 ;  /* 0x0000000000067941 */ /* 0x000fea0003800000 */
.L_x_275:
[----:B------:R-:W-:Y:S01]  /*2970*/  FADD R74, -R23, 1 ;  /* 0x3f800000174a7421 */ /* 0x000fe20000000100 */
[-C--:B------:R-:W-:Y:S01]  /*2980*/  FMUL R79, R67, R77.reuse ;  /* 0x0000004d434f7220 */ /* 0x080fe20000400000 */
[-C--:B------:R-:W-:Y:S01]  /*2990*/  FMUL R19, R62, R77.reuse ;  /* 0x0000004d3e137220 */ /* 0x080fe20000400000 */
[----:B------:R-:W-:Y:S01]  /*29a0*/  FMUL R20, R66, R77 ;  /* 0x0000004d42147220 */ /* 0x000fe20000400000 */
[----:B------:R-:W-:Y:S01]  /*29b0*/  FADD R74, R74, -R77 ;  /* 0x8000004d4a4a7221 */ /* 0x000fe20000000000 */
[-C--:B------:R-:W-:Y:S01]  /*29c0*/  FFMA R79, R68, R23.reuse, R79 ;  /* 0x00000017444f7223 */ /* 0x080fe2000000004f */
[-C--:B------:R-:W-:Y:S01]  /*29d0*/  FFMA R22, R70, R23.reuse, R19 ;  /* 0x0000001746167223 */ /* 0x080fe20000000013 */
[----:B------:R-:W-:Y:S01]  /*29e0*/  FFMA R20, R69, R23, R20 ;  /* 0x0000001745147223 */ /* 0x000fe20000000014 */
[----:B------:R-:W-:Y:S01]  /*29f0*/  BSSY B2, `(.L_x_289) ;  /* 0x0000018000027945 */ /* 0x000fe20003800000 */
[-C--:B------:R-:W-:Y:S01]  /*2a00*/  FFMA R83, R64, R74.reuse, R79 ;  /* 0x0000004a40537223 */ /* 0x080fe2000000004f */
[-C--:B------:R-:W-:Y:S01]  /*2a10*/  FFMA R82, R63, R74.reuse, R22 ;  /* 0x0000004a3f527223 */ /* 0x080fe20000000016 */
[----:B------:R-:W-:Y:S01]  /*2a20*/  FFMA R84, R65, R74, R20 ;  /* 0x0000004a41547223 */ /* 0x000fe20000000014 */
[----:B------:R-:W-:Y:S01]  /*2a30*/  FFMA R85, R60, 0.0010000000474974513054, R9 ;  /* 0x3a83126f3c557823 */ /* 0x000fe20000000009 */
[----:B------:R-:W-:Y:S01]  /*2a40*/  FADD R22, R83, -R57 ;  /* 0x8000003953167221 */ /* 0x000fe20000000000 */
[----:B------:R-:W-:Y:S01]  /*2a50*/  FADD R19, R82, -R55 ;  /* 0x8000003752137221 */ /* 0x000fe20000000000 */
[----:B------:R-:W-:-:S02]  /*2a60*/  FADD R20, R84, -R58 ;  /* 0x8000003a54147221 */ /* 0x000fc40000000000 */
[----:B------:R-:W-:-:S04]  /*2a70*/  FMUL R22, R22, R22 ;  /* 0x0000001616167220 */ /* 0x000fc80000400000 */
[----:B------:R-:W-:-:S04]  /*2a80*/  FFMA R19, R19, R19, R22 ;  /* 0x0000001313137223 */ /* 0x000fc80000000016 */
[----:B------:R-:W-:-:S04]  /*2a90*/  FFMA R19, R20, R20, R19 ;  /* 0x0000001414137223 */ /* 0x000fc80000000013 */
[----:B------:R0:W1:Y:S01]  /*2aa0*/  MUFU.RSQ R22, R19 ;  /* 0x0000001300167308 */ /* 0x0000620000001400 */
[----:B------:R-:W-:-:S04]  /*2ab0*/  IADD3 R20, R19, -0xd000000, RZ ;  /* 0xf300000013147810 */ /* 0x000fc80007ffe0ff */
[----:B------:R-:W-:Y:S02]  /*2ac0*/  ISETP.GT.U32.AND P0, PT, R20, 0x727fffff, PT ;  /* 0x727fffff1400780c */ /* 0x000fe40003f04070 */
[----:B------:R-:W-:-:S11]  /*2ad0*/  IADD3 R20, R59, -0x1, RZ ;  /* 0xffffffff3b147810 */ /* 0x000fd60007ffe0ff */
[----:B------:R-:W-:Y:S05]  /*2ae0*/  @!P0 BRA `(.L_x_290) ;  /* 0x0000004000008947 */ /* 0x000fea0003800000 */
[----:B01----:R-:W-:Y:S02]  /*2af0*/  MOV R81, 0x2b10 ;  /* 0x00002b1000517802 */ /* 0x003fe40000000f00 */
[----:B------:R-:W-:Y:S05]  /*2b00*/  CALL.REL.NOINC `($__internal_6_$__cuda_sm20_sqrt_rn_f32_slowpath) ;  /* 0x000048b000007944 */ /* 0x000fea0003c00000 */
[----:B------:R-:W-:Y:S01]  /*2b10*/  MOV R76, R19 ;  /* 0x00000013004c7202 */ /* 0x000fe20000000f00 */
[----:B------:R-:W-:Y:S05]  /*2b20*/  BRA `(.L_x_291) ;  /* 0x0000004000007947 */ /* 0x000fea0003800000 */
.L_x_290:
[----:B01----:R-:W-:Y:S01]  /*2b30*/  FMUL.FTZ R76, R19, R22 ;  /* 0x00000016134c7220 */ /* 0x003fe20000410000 */
[----:B------:R-:W-:-:S03]  /*2b40*/  FMUL.FTZ R22, R22, 0.5 ;  /* 0x3f00000016167820 */ /* 0x000fc60000410000 */
[----:B------:R-:W-:-:S04]  /*2b50*/  FFMA R19, -R76, R76, R19 ;  /* 0x0000004c4c137223 */ /* 0x000fc80000000113 */
[----:B------:R-:W-:Y:S02]  /*2b60*/  FFMA R76, R19, R22, R76 ;  /* 0x00000016134c7223 */ /* 0x000fe4000000004c */
.L_x_291:
[----:B------:R-:W-:Y:S05]  /*2b70*/  BSYNC B2 ;  /* 0x0000000000027941 */ /* 0x000fea0003800000 */
.L_x_289:
[----:B------:R-:W-:-:S13]  /*2b80*/  FSETP.GEU.AND P0, PT, R76, R85, PT ;  /* 0x000000554c00720b */ /* 0x000fda0003f0e000 */
[----:B------:R-:W-:Y:S05]  /*2b90*/  @P0 BRA `(.L_x_267) ;  /* 0x000029d000000947 */ /* 0x000fea0003800000 */
[--C-:B------:R-:W-:Y:S01]  /*2ba0*/  FADD R68, -R68, R83.reuse ;  /* 0x0000005344447221 */ /* 0x100fe20000000100 */
[----:B------:R-:W-:Y:S01]  /*2bb0*/  FADD R70, -R70, R82 ;  /* 0x0000005246467221 */ /* 0x000fe20000000100 */
[--C-:B------:R-:W-:Y:S01]  /*2bc0*/  FADD R22, -R69, R84.reuse ;  /* 0x0000005445167221 */ /* 0x100fe20000000100 */
[----:B------:R-:W-:Y:S01]  /*2bd0*/  FADD R20, -R64, R83 ;  /* 0x0000005340147221 */ /* 0x000fe20000000100 */
[----:B------:R-:W-:Y:S01]  /*2be0*/  FMUL R19, R68, R68 ;  /* 0x0000004444137220 */ /* 0x000fe20000400000 */
[----:B------:R-:W-:Y:S01]  /*2bf0*/  FADD R23, -R65, R84 ;  /* 0x0000005441177221 */ /* 0x000fe20000000100 */
[----:B------:R-:W-:Y:S01]  /*2c00*/  BSSY B6, `(.L_x_292) ;  /* 0x000021a000067945 */ /* 0x000fe20003800000 */
[----:B------:R-:W-:Y:S01]  /*2c10*/  FMUL R20, R20, R20 ;  /* 0x0000001414147220 */ /* 0x000fe20000400000 */
[----:B------:R-:W-:-:S04]  /*2c20*/  FFMA R19, R70, R70, R19 ;  /* 0x0000004646137223 */ /* 0x000fc80000000013 */
[----:B------:R-:W-:Y:S01]  /*2c30*/  FFMA R69, R22, R22, R19 ;  /* 0x0000001616457223 */ /* 0x000fe20000000013 */
[----:B------:R-:W-:-:S04]  /*2c40*/  FADD R19, -R63, R82 ;  /* 0x000000523f137221 */ /* 0x000fc80000000100 */
[----:B------:R-:W-:Y:S01]  /*2c50*/  FSETP.GEU.AND P0, PT, R69, R8, PT ;  /* 0x000000084500720b */ /* 0x000fe20003f0e000 */
[----:B------:R-:W-:-:S04]  /*2c60*/  FFMA R20, R19, R19, R20 ;  /* 0x0000001313147223 */ /* 0x000fc80000000014 */
[----:B------:R-:W-:-:S08]  /*2c70*/  FFMA R79, R23, R23, R20 ;  /* 0x00000017174f7223 */ /* 0x000fd00000000014 */
        /* <DEDUP_REMOVED lines=13> */
[----:B------:R-:W-:Y:S01]  /*2d50*/  FADD R66, -R66, R65 ;  /* 0x0000004142427221 */ /* 0x000fe20000000100 */
[-C--:B------:R-:W-:Y:S01]  /*2d60*/  FMUL R20, R15, R68.reuse ;  /* 0x000000440f147220 */ /* 0x080fe20000400000 */
[----:B------:R-:W-:Y:S01]  /*2d70*/  FMUL R19, R64, R83 ;  /* 0x0000005340137220 */ /* 0x000fe20000400000 */
[----:B------:R-:W-:Y:S02]  /*2d80*/  FMUL R18, R18, R68 ;  /* 0x0000004412127220 */ /* 0x000fe40000400000 */
[----:B------:R-:W-:Y:S01]  /*2d90*/  FFMA R13, R13, R70, R20 ;  /* 0x000000460d0d7223 */ /* 0x000fe20000000014 */
[----:B------:R-:W-:Y:S01]  /*2da0*/  FFMA R19, R62, R82, R19 ;  /* 0x000000523e137223 */ /* 0x000fe20000000013 */
[----:B------:R-:W-:Y:S02]  /*2db0*/  FFMA R17, R17, R70, R18 ;  /* 0x0000004611117223 */ /* 0x000fe40000000012 */
[----:B------:R-:W-:Y:S01]  /*2dc0*/  FFMA R13, R14, R22, R13 ;  /* 0x000000160e0d7223 */ /* 0x000fe2000000000d */
[----:B------:R-:W-:Y:S01]  /*2dd0*/  FFMA R19, R66, R84, R19 ;  /* 0x0000005442137223 */ /* 0x000fe20000000013 */
[----:B------:R-:W-:-:S02]  /*2de0*/  FFMA R17, R16, R22, R17 ;  /* 0x0000001610117223 */ /* 0x000fc40000000011 */
[----:B------:R-:W-:Y:S01]  /*2df0*/  FMUL R14, R13, R13 ;  /* 0x0000000d0d0e7220 */ /* 0x000fe20000400000 */
[----:B------:R-:W-:Y:S01]  /*2e00*/  FMUL R18, R19, R19 ;  /* 0x0000001313127220 */ /* 0x000fe20000400000 */
[----:B------:R-:W-:Y:S01]  /*2e10*/  FMUL R17, R17, R17 ;  /* 0x0000001111117220 */ /* 0x000fe20000400000 */
[----:B------:R-:W-:Y:S01]  /*2e20*/  MOV R13, 0x40490fdb ;  /* 0x40490fdb000d7802 */ /* 0x000fe20000000f00 */
[----:B------:R-:W-:Y:S01]  /*2e30*/  FFMA R14, R73, R69, -R14 ;  /* 0x00000045490e7223 */ /* 0x000fe2000000080e */
[----:B------:R-:W-:Y:S01]  /*2e40*/  FFMA R18, R75, R23, -R18 ;  /* 0x000000174b127223 */ /* 0x000fe20000000812 */
[C---:B------:R-:W-:Y:S01]  /*2e50*/  FMUL R75, R8.reuse, R75 ;  /* 0x0000004b084b7220 */ /* 0x040fe20000400000 */
[----:B------:R-:W-:Y:S01]  /*2e60*/  FMUL R73, R8, R73 ;  /* 0x0000004908497220 */ /* 0x000fe20000400000 */
[----:B------:R-:W-:Y:S01]  /*2e70*/  FFMA R17, R72, R69, -R17 ;  /* 0x0000004548117223 */ /* 0x000fe20000000811 */
[----:B------:R-:W-:Y:S02]  /*2e80*/  FMUL R72, R8, R72 ;  /* 0x0000004808487220 */ /* 0x000fe40000400000 */
[----:B------:R-:W-:-:S04]  /*2e90*/  FSETP.GEU.AND P0, PT, R18, R75, PT ;  /* 0x0000004b1200720b */ /* 0x000fc80003f0e000 */
[----:B------:R-:W-:-:S04]  /*2ea0*/  FSETP.LT.OR P0, PT, R14, R73, !P0 ;  /* 0x000000490e00720b */ /* 0x000fc80004701400 */
[----:B------:R-:W-:-:S04]  /*2eb0*/  FSETP.LT.OR P0, PT, R17, R72, P0 ;  /* 0x000000481100720b */ /* 0x000fc80000701400 */
[----:B------:R-:W-:Y:S01]  /*2ec0*/  FSEL R13, R13, 6.2831854820251464844, P0 ;  /* 0x40c90fdb0d0d7808 */ /* 0x000fe20000000000 */
[----:B------:R-:W-:Y:S05]  /*2ed0*/  BRA `(.L_x_296) ;  /* 0x00001ec000007947 */ /* 0x000fea0003800000 */
.L_x_295:
[----:B------:R-:W-:Y:S01]  /*2ee0*/  IADD3 R13, R72, -0xd000000, RZ ;  /* 0xf3000000480d7810 */ /* 0x000fe20007ffe0ff */
[----:B------:R0:W1:Y:S01]  /*2ef0*/  MUFU.RSQ R15, R72 ;  /* 0x00000048000f7308 */ /* 0x0000620000001400 */
[----:B------:R-:W-:Y:S02]  /*2f00*/  BSSY B2, `(.L_x_297) ;  /* 0x000000c000027945 */ /* 0x000fe40003800000 */
[----:B------:R-:W-:-:S13]  /*2f10*/  ISETP.GT.U32.AND P0, PT, R13, 0x727fffff, PT ;  /* 0x727fffff0d00780c */ /* 0x000fda0003f04070 */
[----:B------:R-:W-:Y:S05]  /*2f20*/  @!P0 BRA `(.L_x_298) ;  /* 0x0000005000008947 */ /* 0x000fea0003800000 */
[----:B01----:R-:W-:Y:S02]  /*2f30*/  MOV R19, R72 ;  /* 0x0000004800137202 */ /* 0x003fe40000000f00 */
[----:B------:R-:W-:Y:S02]  /*2f40*/  MOV R81, 0x2f60 ;  /* 0x00002f6000517802 */ /* 0x000fe40000000f00 */
[----:B------:R-:W-:Y:S05]  /*2f50*/  CALL.REL.NOINC `($__internal_6_$__cuda_sm20_sqrt_rn_f32_slowpath) ;  /* 0x0000446000007944 */ /* 0x000fea0003c00000 */
[----:B------:R-:W-:Y:S01]  /*2f60*/  MOV R13, R19 ;  /* 0x00000013000d7202 */ /* 0x000fe20000000f00 */
[----:B------:R-:W-:Y:S05]  /*2f70*/  BRA `(.L_x_299) ;  /* 0x0000004000007947 */ /* 0x000fea0003800000 */
.L_x_298:
[----:B01----:R-:W-:Y:S01]  /*2f80*/  FMUL.FTZ R13, R72, R15 ;  /* 0x0000000f480d7220 */ /* 0x003fe20000410000 */
[----:B------:R-:W-:-:S03]  /*2f90*/  FMUL.FTZ R14, R15, 0.5 ;  /* 0x3f0000000f0e7820 */ /* 0x000fc60000410000 */
[----:B------:R-:W-:-:S04]  /*2fa0*/  FFMA R72, -R13, R13, R72 ;  /* 0x0000000d0d487223 */ /* 0x000fc80000000148 */
[----:B------:R-:W-:Y:S02]  /*2fb0*/  FFMA R13, R72, R14, R13 ;  /* 0x0000000e480d7223 */ /* 0x000fe4000000000d */
.L_x_299:
[----:B------:R-:W-:Y:S05]  /*2fc0*/  BSYNC B2 ;  /* 0x0000000000027941 */ /* 0x000fea0003800000 */
.L_x_297:
[----:B------:R-:W-:Y:S01]  /*2fd0*/  FSETP.GT.AND P0, PT, R13, RZ, PT ;  /* 0x000000ff0d00720b */ /* 0x000fe20003f04000 */
[----:B------:R-:W-:Y:S01]  /*2fe0*/  BSSY B7, `(.L_x_300) ;  /* 0x0000032000077945 */ /* 0x000fe20003800000 */
[----:B------:R-:W-:Y:S01]  /*2ff0*/  CS2R R68, SRZ ;  /* 0x0000000000447805 */ /* 0x000fe2000001ff00 */
[----:B------:R-:W-:Y:S02]  /*3000*/  MOV R20, RZ ;  /* 0x000000ff00147202 */ /* 0x000fe40000000f00 */
[----:B------:R-:W-:-:S08]  /*3010*/  MOV R15, RZ ;  /* 0x000000ff000f7202 */ /* 0x000fd00000000f00 */
        /* <DEDUP_REMOVED lines=13> */
[----:B------:R-:W-:Y:S05]  /*30f0*/  CALL.REL.NOINC `($__internal_7_$__cuda_sm3x_div_rn_noftz_f32_slowpath) ;  /* 0x0000443000007944 */ /* 0x000fea0003c00000 */
[----:B------:R-:W-:Y:S02]  /*3100*/  MOV R15, R19 ;  /* 0x00000013000f7202 */ /* 0x000fe40000000f00 */
.L_x_303:
[----:B------:R-:W-:Y:S05]  /*3110*/  BSYNC B8 ;  /* 0x0000000000087941 */ /* 0x000fea0003800000 */
.L_x_302:
        /* <DEDUP_REMOVED lines=14> */
.L_x_305:
[----:B------:R-:W-:Y:S05]  /*3200*/  BSYNC B8 ;  /* 0x0000000000087941 */ /* 0x000fea0003800000 */
.L_x_304:
        /* <DEDUP_REMOVED lines=14> */
.L_x_306:
[----:B------:R-:W-:Y:S05]  /*32f0*/  BSYNC B8 ;  /* 0x0000000000087941 */ /* 0x000fea0003800000 */
.L_x_301:
[----:B------:R-:W-:Y:S05]  /*3300*/  BSYNC B7 ;  /* 0x0000000000077941 */ /* 0x000fea0003800000 */
.L_x_300:
        /* <DEDUP_REMOVED lines=10> */
.L_x_308:
[----:B01----:R-:W-:Y:S01]  /*33b0*/  FMUL.FTZ R16, R75, R14 ;  /* 0x0000000e4b107220 */ /* 0x003fe20000410000 */
[----:B------:R-:W-:-:S03]  /*33c0*/  FMUL.FTZ R13, R14, 0.5 ;  /* 0x3f0000000e0d7820 */ /* 0x000fc60000410000 */
[----:B------:R-:W-:-:S04]  /*33d0*/  FFMA R75, -R16, R16, R75 ;  /* 0x00000010104b7223 */ /* 0x000fc8000000014b */
[----:B------:R-:W-:Y:S02]  /*33e0*/  FFMA R16, R75, R13, R16 ;  /* 0x0000000d4b107223 */ /* 0x000fe40000000010 */
.L_x_309:
[----:B------:R-:W-:Y:S05]  /*33f0*/  BSYNC B2 ;  /* 0x0000000000027941 */ /* 0x000fea0003800000 */
.L_x_307:
[----:B------:R-:W-:Y:S01]  /*3400*/  FSETP.GT.AND P0, PT, R16, RZ, PT ;  /* 0x000000ff1000720b */ /* 0x000fe20003f04000 */
[----:B------:R-:W-:Y:S01]  /*3410*/  BSSY B7, `(.L_x_310) ;  /* 0x0000034000077945 */ /* 0x000fe20003800000 */
[----:B------:R-:W-:Y:S02]  /*3420*/  MOV R17, RZ ;  /* 0x000000ff00117202 */ /* 0x000fe40000000f00 */
[----:B------:R-:W-:-:S09]  /*3430*/  MOV R18, RZ ;  /* 0x000000ff00127202 */ /* 0x000fd20000000f00 */
        /* <DEDUP_REMOVED lines=18> */
.L_x_313:
[----:B------:R-:W-:Y:S05]  /*3560*/  BSYNC B8 ;  /* 0x0000000000087941 */ /* 0x000fea0003800000 */
.L_x_312:
        /* <DEDUP_REMOVED lines=14> */
.L_x_315:
[----:B------:R-:W-:Y:S05]  /*3650*/  BSYNC B8 ;  /* 0x0000000000087941 */ /* 0x000fea0003800000 */
.L_x_314:
        /* <DEDUP_REMOVED lines=14> */
.L_x_316:
[----:B------:R-:W-:Y:S05]  /*3740*/  BSYNC B8 ;  /* 0x0000000000087941 */ /* 0x000fea0003800000 */
.L_x_311:
[----:B------:R-:W-:Y:S05]  /*3750*/  BSYNC B7 ;  /* 0x0000000000077941 */ /* 0x000fea0003800000 */
.L_x_310:
        /* <DEDUP_REMOVED lines=16> */
[----:B------:R-:W-:Y:S02]  /*3860*/  LOP3.LUT R14, R14, 0x80000000, R15, 0xf8, !PT ;  /* 0x800000000e0e7812 */ /* 0x000fe400078ef80f */
[----:B------:R-:W-:-:S03]  /*3870*/  MOV R15, 0x3fd774eb ;  /* 0x3fd774eb000f7802 */ /* 0x000fc60000000f00 */
        /* <DEDUP_REMOVED lines=10> */
[----:B------:R-:W-:Y:S01]  /*3920*/  @P0 FADD R13, R13, R13 ;  /* 0x0000000d0d0d0221 */ /* 0x000fe20000000000 */
[----:B------:R-:W-:Y:S05]  /*3930*/  BRA `(.L_x_296) ;  /* 0x0000146000007947 */ /* 0x000fea0003800000 */
.L_x_294:
        /* <DEDUP_REMOVED lines=10> */
.L_x_318:
[----:B01----:R-:W-:Y:S01]  /*39e0*/  FMUL.FTZ R68, R75, R16 ;  /* 0x000000104b447220 */ /* 0x003fe20000410000 */
[----:B------:R-:W-:-:S03]  /*39f0*/  FMUL.FTZ R16, R16, 0.5 ;  /* 0x3f00000010107820 */ /* 0x000fc60000410000 */
[----:B------:R-:W-:-:S04]  /*3a00*/  FFMA R75, -R68, R68, R75 ;  /* 0x00000044444b7223 */ /* 0x000fc8000000014b */
[----:B------:R-:W-:Y:S02]  /*3a10*/  FFMA R68, R75, R16, R68 ;  /* 0x000000104b447223 */ /* 0x000fe40000000044 */
.L_x_319:
[----:B------:R-:W-:Y:S05]  /*3a20*/  BSYNC B2 ;  /* 0x0000000000027941 */ /* 0x000fea0003800000 */
.L_x_317:
        /* <DEDUP_REMOVED lines=21> */
[----:B------:R-:W-:Y:S05]  /*3b80*/  CALL.REL.NOINC `($__internal_7_$__cuda_sm3x_div_rn_noftz_f32_slowpath) ;  /* 0x000039a000007944 */ /* 0x000fea0003c00000 */
[----:B------:R-:W-:Y:S02]  /*3b90*/  MOV R18, R19 ;  /* 0x0000001300127202 */ /* 0x000fe40000000f00 */
.L_x_323:
[----:B------:R-:W-:Y:S05]  /*3ba0*/  BSYNC B8 ;  /* 0x0000000000087941 */ /* 0x000fea0003800000 */
.L_x_322:
        /* <DEDUP_REMOVED lines=12> */
[----:B------:R-:W-:Y:S05]  /*3c70*/  CALL.REL.NOINC `($__internal_7_$__cuda_sm3x_div_rn_noftz_f32_slowpath) ;  /* 0x000038b000007944 */ /* 0x000fea0003c00000 */
.L_x_325:
[----:B------:R-:W-:Y:S05]  /*3c80*/  BSYNC B8 ;  /* 0x0000000000087941 */ /* 0x000fea0003800000 */
.L_x_324:
[----:B------:R-:W0:Y:S01]  /*3c90*/  MUFU.RCP R17, R68 ;  /* 0x0000004400117308 */ /* 0x000e220000001000 */
[----:B------:R-:W-:Y:S07]  /*3ca0*/  BSSY B8, `(.L_x_321) ;  /* 0x000000e000087945 */ /* 0x000fee0003800000 */
[----:B------:R-:W1:Y:S01]  /*3cb0*/  FCHK P0, R16, R68 ;  /* 0x0000004410007302 */ /* 0x000e620000000000 */
[----:B0-----:R-:W-:-:S04]  /*3cc0*/  FFMA R22, R17, -R68, 1 ;  /* 0x3f80000011167423 */ /* 0x001fc80000000844 */
[----:B------:R-:W-:Y:S01]  /*3cd0*/  FFMA R62, R17, R22, R17 ;  /* 0x00000016113e7223 */ /* 0x000fe20000000011 */
[----:B------:R-:W-:-:S03]  /*3ce0*/  MOV R17, R19 ;  /* 0x0000001300117202 */ /* 0x000fc60000000f00 */
        /* <DEDUP_REMOVED lines=8> */
[----:B------:R-:W-:Y:S02]  /*3d70*/  MOV R69, R19 ;  /* 0x0000001300457202 */ /* 0x000fe40000000f00 */
.L_x_326:
[----:B------:R-:W-:Y:S05]  /*3d80*/  BSYNC B8 ;  /* 0x0000000000087941 */ /* 0x000fea0003800000 */
.L_x_321:
[----:B------:R-:W-:Y:S05]  /*3d90*/  BSYNC B7 ;  /* 0x0000000000077941 */ /* 0x000fea0003800000 */
.L_x_320:
        /* <DEDUP_REMOVED lines=10> */
.L_x_328:
[----:B01----:R-:W-:Y:S01]  /*3e40*/  FMUL.FTZ R16, R73, R22 ;  /* 0x0000001649107220 */ /* 0x003fe20000410000 */
[----:B------:R-:W-:-:S03]  /*3e50*/  FMUL.FTZ R19, R22, 0.5 ;  /* 0x3f00000016137820 */ /* 0x000fc60000410000 */
[----:B------:R-:W-:-:S04]  /*3e60*/  FFMA R73, -R16, R16, R73 ;  /* 0x0000001010497223 */ /* 0x000fc80000000149 */
[----:B------:R-:W-:Y:S02]  /*3e70*/  FFMA R16, R73, R19, R16 ;  /* 0x0000001349107223 */ /* 0x000fe40000000010 */
.L_x_329:
[----:B------:R-:W-:Y:S05]  /*3e80*/  BSYNC B2 ;  /* 0x0000000000027941 */ /* 0x000fea0003800000 */
.L_x_327:
[----:B------:R-:W-:Y:S01]  /*3e90*/  FSETP.GT.AND P0, PT, R16, RZ, PT ;  /* 0x000000ff1000720b */ /* 0x000fe20003f04000 */
[----:B------:R-:W-:Y:S01]  /*3ea0*/  BSSY B7, `(.L_x_330) ;  /* 0x0000030000077945 */ /* 0x000fe20003800000 */
[----:B------:R-:W-:-:S11]  /*3eb0*/  CS2R R62, SRZ ;  /* 0x00000000003e7805 */ /* 0x000fd6000001ff00 */
        /* <DEDUP_REMOVED lines=15> */
.L_x_333:
[----:B------:R-:W-:Y:S05]  /*3fb0*/  BSYNC B8 ;  /* 0x0000000000087941 */ /* 0x000fea0003800000 */
.L_x_332:
        /* <DEDUP_REMOVED lines=14> */
.L_x_335:
[----:B------:R-:W-:Y:S05]  /*40a0*/  BSYNC B8 ;  /* 0x0000000000087941 */ /* 0x000fea0003800000 */
.L_x_334:
        /* <DEDUP_REMOVED lines=14> */
.L_x_336:
[----:B------:R-:W-:Y:S05]  /*4190*/  BSYNC B8 ;  /* 0x0000000000087941 */ /* 0x000fea0003800000 */
.L_x_331:
[----:B------:R-:W-:Y:S05]  /*41a0*/  BSYNC B7 ;  /* 0x0000000000077941 */ /* 0x000fea0003800000 */
.L_x_330:
        /* <DEDUP_REMOVED lines=24> */
[----:B------:R-:W-:Y:S01]  /*4330*/  FFMA R13, R15, R14, R15 ;  /* 0x0000000e0f0d7223 */ /* 0x000fe2000000000f */
[----:B------:R-:W-:-:S04]  /*4340*/  MOV R15, 0x3fd774eb ;  /* 0x3fd774eb000f7802 */ /* 0x000fc80000000f00 */
[----:B------:R-:W-:-:S05]  /*4350*/  FSEL R14, R13, -R13, P0 ;  /* 0x8000000d0d0e7208 */ /* 0x000fca0000000000 */
[----:B------:R-:W-:-:S04]  /*4360*/  @!P1 FFMA R13, R15, 0.93318945169448852539, R14 ;  /* 0x3f6ee5810f0d9823 */ /* 0x000fc8000000000e */
[----:B------:R-:W-:Y:S01]  /*4370*/  @P0 FADD R13, R13, R13 ;  /* 0x0000000d0d0d0221 */ /* 0x000fe20000000000 */
[----:B------:R-:W-:Y:S05]  /*4380*/  BRA `(.L_x_296) ;  /* 0x00000a1000007947 */ /* 0x000fea0003800000 */
.L_x_293:
        /* <DEDUP_REMOVED lines=10> */
.L_x_338:
[----:B01----:R-:W-:Y:S01]  /*4430*/  FMUL.FTZ R62, R73, R20 ;  /* 0x00000014493e7220 */ /* 0x003fe20000410000 */
[----:B------:R-:W-:-:S03]  /*4440*/  FMUL.FTZ R19, R20, 0.5 ;  /* 0x3f00000014137820 */ /* 0x000fc60000410000 */
[----:B------:R-:W-:-:S04]  /*4450*/  FFMA R73, -R62, R62, R73 ;  /* 0x0000003e3e497223 */ /* 0x000fc80000000149 */
[----:B------:R-:W-:Y:S02]  /*4460*/  FFMA R62, R73, R19, R62 ;  /* 0x00000013493e7223 */ /* 0x000fe4000000003e */
.L_x_339:
[----:B------:R-:W-:Y:S05]  /*4470*/  BSYNC B2 ;  /* 0x0000000000027941 */ /* 0x000fea0003800000 */
.L_x_337:
[----:B------:R-:W-:Y:S01]  /*4480*/  FSETP.GT.AND P0, PT, R62, RZ, PT ;  /* 0x000000ff3e00720b */ /* 0x000fe20003f04000 */
[----:B------:R-:W-:Y:S01]  /*4490*/  BSSY B7, `(.L_x_340) ;  /* 0x0000032000077945 */ /* 0x000fe20003800000 */
[----:B------:R-:W-:Y:S01]  /*44a0*/  MOV R63, RZ ;  /* 0x000000ff003f7202 */ /* 0x000fe20000000f00 */
[----:B------:R-:W-:Y:S01]  /*44b0*/  CS2R R64, SRZ ;  /* 0x0000000000407805 */ /* 0x000fe2000001ff00 */
        /* <DEDUP_REMOVED lines=16> */
.L_x_343:
[----:B------:R-:W-:Y:S05]  /*45c0*/  BSYNC B8 ;  /* 0x0000000000087941 */ /* 0x000fea0003800000 */
.L_x_342:
        /* <DEDUP_REMOVED lines=14> */
.L_x_345:
[----:B------:R-:W-:Y:S05]  /*46b0*/  BSYNC B8 ;  /* 0x0000000000087941 */ /* 0x000fea0003800000 */
.L_x_344:
        /* <DEDUP_REMOVED lines=14> */
.L_x_346:
[----:B------:R-:W-:Y:S05]  /*47a0*/  BSYNC B8 ;  /* 0x0000000000087941 */ /* 0x000fea0003800000 */
.L_x_341:
[----:B------:R-:W-:Y:S05]  /*47b0*/  BSYNC B7 ;  /* 0x0000000000077941 */ /* 0x000fea0003800000 */
.L_x_340:
        /* <DEDUP_REMOVED lines=10> */
.L_x_348:
[----:B01----:R-:W-:Y:S01]  /*4860*/  FMUL.FTZ R13, R72, R15 ;  /* 0x0000000f480d7220 */ /* 0x003fe20000410000 */
[----:B------:R-:W-:-:S03]  /*4870*/  FMUL.FTZ R14, R15, 0.5 ;  /* 0x3f0000000f0e7820 */ /* 0x000fc60000410000 */
[----:B------:R-:W-:-:S04]  /*4880*/  FFMA R72, -R13, R13, R72 ;  /* 0x0000000d0d487223 */ /* 0x000fc80000000148 */
[----:B------:R-:W-:Y:S02]  /*4890*/  FFMA R13, R72, R14, R13 ;  /* 0x0000000e480d7223 */ /* 0x000fe4000000000d */
.L_x_349:
[----:B------:R-:W-:Y:S05]  /*48a0*/  BSYNC B2 ;  /* 0x0000000000027941 */ /* 0x000fea0003800000 */
.L_x_347:
[----:B------:R-:W-:Y:S01]  /*48b0*/  FSETP.GT.AND P0, PT, R13, RZ, PT ;  /* 0x000000ff0d00720b */ /* 0x000fe20003f04000 */
[----:B------:R-:W-:Y:S01]  /*48c0*/  BSSY B7, `(.L_x_350) ;  /* 0x0000030000077945 */ /* 0x000fe20003800000 */
[----:B------:R-:W-:-:S11]  /*48d0*/  CS2R R14, SRZ ;  /* 0x00000000000e7805 */ /* 0x000fd6000001ff00 */
        /* <DEDUP_REMOVED lines=15> */
.L_x_353:
[----:B------:R-:W-:Y:S05]  /*49d0*/  BSYNC B8 ;  /* 0x0000000000087941 */ /* 0x000fea0003800000 */
.L_x_352:
        /* <DEDUP_REMOVED lines=14> */
.L_x_355:
[----:B------:R-:W-:Y:S05]  /*4ac0*/  BSYNC B8 ;  /* 0x0000000000087941 */ /* 0x000fea0003800000 */
.L_x_354:
        /* <DEDUP_REMOVED lines=14> */
.L_x_356:
[----:B------:R-:W-:Y:S05]  /*4bb0*/  BSYNC B8 ;  /* 0x0000000000087941 */ /* 0x000fea0003800000 */
.L_x_351:
[----:B------:R-:W-:Y:S05]  /*4bc0*/  BSYNC B7 ;  /* 0x0000000000077941 */ /* 0x000fea0003800000 */
.L_x_350:
        /* <DEDUP_REMOVED lines=29> */
.L_x_296:
[----:B------:R-:W-:Y:S05]  /*4da0*/  BSYNC B6 ;  /* 0x0000000000067941 */ /* 0x000fea0003800000 */
.L_x_292:
        /* <DEDUP_REMOVED lines=23> */
.L_x_361:
[----:B------:R-:W-:Y:S05]  /*4f20*/  BSYNC B7 ;  /* 0x0000000000077941 */ /* 0x000fea0003800000 */
.L_x_360:
        /* <DEDUP_REMOVED lines=14> */
.L_x_363:
[----:B------:R-:W-:Y:S05]  /*5010*/  BSYNC B7 ;  /* 0x0000000000077941 */ /* 0x000fea0003800000 */
.L_x_362:
        /* <DEDUP_REMOVED lines=14> */
.L_x_364:
[----:B------:R-:W-:Y:S05]  /*5100*/  BSYNC B7 ;  /* 0x0000000000077941 */ /* 0x000fea0003800000 */
.L_x_359:
[----:B------:R-:W-:Y:S05]  /*5110*/  BSYNC B6 ;  /* 0x0000000000067941 */ /* 0x000fea0003800000 */
.L_x_358:
[-C--:B------:R-:W-:Y:S01]  /*5120*/  FMUL R7, R6, R13.reuse ;  /* 0x0000000d06077220 */ /* 0x080fe20000400000 */
[-C--:B------:R-:W-:Y:S01]  /*5130*/  FMUL R6, R14, R13.reuse ;  /* 0x0000000d0e067220 */ /* 0x080fe20000400000 */
[----:B------:R-:W-:Y:S01]  /*5140*/  FMUL R5, R16, R13 ;  /* 0x0000000d10057220 */ /* 0x000fe20000400000 */
[----:B------:R-:W-:Y:S02]  /*5150*/  IADD3 R20, R59, -0x1, RZ ;  /* 0xffffffff3b147810 */ /* 0x000fe40007ffe0ff */
[----:B------:R-:W-:-:S02]  /*5160*/  MOV R9, R76 ;  /* 0x0000004c00097202 */ /* 0x000fc40000000f00 */
[----:B------:R-:W-:Y:S02]  /*5170*/  MOV R35, R61 ;  /* 0x0000003d00237202 */ /* 0x000fe40000000f00 */
[----:B------:R-:W-:Y:S02]  /*5180*/  MOV R36, R77 ;  /* 0x0000004d00247202 */ /* 0x000fe40000000f00 */
[----:B------:R-:W-:Y:S01]  /*5190*/  MOV R37, R74 ;  /* 0x0000004a00257202 */ /* 0x000fe20000000f00 */
[----:B------:R-:W-:Y:S05]  /*51a0*/  BRA `(.L_x_267) ;  /* 0x000003c000007947 */ /* 0x000fea0003800000 */
.L_x_357:
[----:B------:R-:W-:Y:S01]  /*51b0*/  FSETP.GT.AND P0, PT, R71, RZ, PT ;  /* 0x000000ff4700720b */ /* 0x000fe20003f04000 */
[----:B------:R-:W-:Y:S01]  /*51c0*/  BSSY B6, `(.L_x_365) ;  /* 0x0000031000067945 */ /* 0x000fe20003800000 */
[----:B------:R-:W-:Y:S01]  /*51d0*/  CS2R R14, SRZ ;  /* 0x00000000000e7805 */ /* 0x000fe2000001ff00 */
[----:B------:R-:W-:-:S10]  /*51e0*/  MOV R16, RZ ;  /* 0x000000ff00107202 */ /* 0x000fd40000000f00 */
        /* <DEDUP_REMOVED lines=15> */
.L_x_368:
[----:B------:R-:W-:Y:S05]  /*52e0*/  BSYNC B7 ;  /* 0x0000000000077941 */ /* 0x000fea0003800000 */
.L_x_367:
        /* <DEDUP_REMOVED lines=14> */
.L_x_370:
[----:B------:R-:W-:Y:S05]  /*53d0*/  BSYNC B7 ;  /* 0x0000000000077941 */ /* 0x000fea0003800000 */
.L_x_369:
        /* <DEDUP_REMOVED lines=14> */
.L_x_371:
[----:B------:R-:W-:Y:S05]  /*54c0*/  BSYNC B7 ;  /* 0x0000000000077941 */ /* 0x000fea0003800000 */
.L_x_366:
[----:B------:R-:W-:Y:S05]  /*54d0*/  BSYNC B6 ;  /* 0x0000000000067941 */ /* 0x000fea0003800000 */
.L_x_365:
[----:B------:R-:W-:Y:S01]  /*54e0*/  FSETP.GEU.AND P0, PT, R76, R9, PT ;  /* 0x000000094c00720b */ /* 0x000fe20003f0e000 */
[-C--:B------:R-:W-:Y:S01]  /*54f0*/  FFMA R7, R14, R13.reuse, R7 ;  /* 0x0000000d0e077223 */ /* 0x080fe20000000007 */
[----:B------:R-:W-:Y:S01]  /*5500*/  IADD3 R20, R59, -0x1, RZ ;  /* 0xffffffff3b147810 */ /* 0x000fe20007ffe0ff */
[-C--:B------:R-:W-:Y:S01]  /*5510*/  FFMA R6, R15, R13.reuse, R6 ;  /* 0x0000000d0f067223 */ /* 0x080fe20000000006 */
[----:B------:R-:W-:-:S09]  /*5520*/  FFMA R5, R16, R13, R5 ;  /* 0x0000000d10057223 */ /* 0x000fd20000000005 */
[----:B------:R-:W-:Y:S02]  /*5530*/  @!P0 MOV R9, R76 ;  /* 0x0000004c00098202 */ /* 0x000fe40000000f00 */
[----:B------:R-:W-:Y:S02]  /*5540*/  @!P0 MOV R35, R61 ;  /* 0x0000003d00238202 */ /* 0x000fe40000000f00 */
[----:B------:R-:W-:Y:S02]  /*5550*/  @!P0 MOV R36, R77 ;  /* 0x0000004d00248202 */ /* 0x000fe40000000f00 */
[----:B------:R-:W-:Y:S02]  /*5560*/  @!P0 MOV R37, R74 ;  /* 0x0000004a00258202 */ /* 0x000fe40000000f00 */
.L_x_267:
[----:B------:R-:W-:Y:S05]  /*5570*/  BSYNC B4 ;  /* 0x0000000000047941 */ /* 0x000fea0003800000 */
.L_x_266:
[----:B------:R-:W-:-:S13]  /*5580*/  ISETP.NE.AND P0, PT, R20, RZ, PT ;  /* 0x000000ff1400720c */ /* 0x000fda0003f05270 */
[----:B------:R-:W-:Y:S01]  /*5590*/  @!P0 CALL.REL.NOINC `(.L_x_372) ;  /* 0x0000001000008944 */ /* 0x000fe20003c00000 */
[----:B------:R-:W-:Y:S05]  /*55a0*/  BRA `(.L_x_373) ;  /* 0xffffbe9000007947 */ /* 0x000fea000383ffff */
.L_x_372:
[----:B------:R-:W-:Y:S05]  /*55b0*/  BSYNC B5 ;  /* 0x0000000000057941 */ /* 0x000fea0003800000 */
.L_x_265:
[----:B------:R-:W-:Y:S01]  /*55c0*/  FSETP.GEU.AND P1, PT, R9, R4, PT ;  /* 0x000000040900720b */ /* 0x000fe20003f2e000 */
[----:B------:R-:W-:Y:S01]  /*55d0*/  BSSY B2, `(.L_x_374) ;  /* 0x000002f000027945 */ /* 0x000fe20003800000 */
[----:B------:R-:W-:Y:S01]  /*55e0*/  PLOP3.LUT P0, PT, PT, PT, PT, 0x80, 0x0 ;  /* 0x000000000000781c */ /* 0x000fe20003f0f070 */
[----:B------:R-:W-:Y:S01]  /*55f0*/  CS2R R16, SRZ ;  /* 0x0000000000107805 */ /* 0x000fe2000001ff00 */
[----:B------:R-:W-:Y:S01]  /*5600*/  CS2R R8, SRZ ;  /* 0x0000000000087805 */ /* 0x000fe2000001ff00 */
[----:B------:R-:W-:Y:S02]  /*5610*/  MOV R12, RZ ;  /* 0x000000ff000c7202 */ /* 0x000fe40000000f00 */
[----:B------:R-:W-:-:S06]  /*5620*/  MOV R30, RZ ;  /* 0x000000ff001e7202 */ /* 0x000fcc0000000f00 */
[----:B------:R-:W-:Y:S05]  /*5630*/  @P1 BRA `(.L_x_375) ;  /* 0x0000028000001947 */ /* 0x000fea0003800000 */
[----:B------:R-:W-:-:S05]  /*5640*/  LEA R9, R35, R35, 0x1 ;  /* 0x0000002323097211 */ /* 0x000fca00078e08ff */
[----:B------:R-:W-:-:S05]  /*5650*/  IMAD.WIDE R8, R9, 0x4, R26 ;  /* 0x0000000409087825 */ /* 0x000fca00078e021a */
[----:B------:R-:W2:Y:S04]  /*5660*/  LD.E R13, [R8.64+0x4] ;  /* 0x00000414080d7980 */ /* 0x000ea8000c101900 */
[----:B------:R-:W3:Y:S04]  /*5670*/  LD.E R11, [R8.64] ;  /* 0x00000014080b7980 */ /* 0x000ee8000c101900 */
[----:B------:R-:W4:Y:S01]  /*5680*/  LD.E R15, [R8.64+0x8] ;  /* 0x00000814080f7980 */ /* 0x000f22000c101900 */
[----:B--2---:R-:W-:-:S04]  /*5690*/  IMAD.WIDE R12, R13, 0xc, R24 ;  /* 0x0000000c0d0c7825 */ /* 0x004fc800078e0218 */
[--C-:B-1-3--:R-:W-:Y:S01]  /*56a0*/  IMAD.WIDE R10, R11, 0xc, R24.reuse ;  /* 0x0000000c0b0a7825 */ /* 0x10afe200078e0218 */
[----:B------:R1:W2:Y:S03]  /*56b0*/  LD.E R23, [R12.64+0x4] ;  /* 0x000004140c177980 */ /* 0x0002a6000c101900 */
[----:B----4-:R-:W-:Y:S01]  /*56c0*/  IMAD.WIDE R14, R15, 0xc, R24 ;  /* 0x0000000c0f0e7825 */ /* 0x010fe200078e0218 */
[----:B------:R1:W3:Y:S04]  /*56d0*/  LD.E R19, [R12.64] ;  /* 0x000000140c137980 */ /* 0x0002e8000c101900 */
[----:B------:R-:W4:Y:S04]  /*56e0*/  LD.E R20, [R10.64+0x4] ;  /* 0x000004140a147980 */ /* 0x000f28000c101900 */
[----:B------:R1:W5:Y:S04]  /*56f0*/  LD.E R29, [R12.64+0x8] ;  /* 0x000008140c1d7980 */ /* 0x000368000c101900 */
[----:B------:R-:W5:Y:S04]  /*5700*/  LD.E R18, [R10.64] ;  /* 0x000000140a127980 */ /* 0x000f68000c101900 */
[----:B------:R-:W5:Y:S04]  /*5710*/  LD.E R28, [R14.64+0x4] ;  /* 0x000004140e1c7980 */ /* 0x000f68000c101900 */
[----:B------:R-:W5:Y:S04]  /*5720*/  LD.E R22, [R10.64+0x8] ;  /* 0x000008140a167980 */ /* 0x000f68000c101900 */
[----:B------:R-:W5:Y:S04]  /*5730*/  LD.E R9, [R14.64] ;  /* 0x000000140e097980 */ /* 0x000f68000c101900 */
[----:B------:R-:W5:Y:S01]  /*5740*/  LD.E R31, [R14.64+0x8] ;  /* 0x000008140e1f7980 */ /* 0x000f62000c101900 */
[----:B------:R-:W-:Y:S01]  /*5750*/  FADD R8, -R36, 1 ;  /* 0x3f80000024087421 */ /* 0x000fe20000000100 */
[----:B------:R-:W-:-:S02]  /*5760*/  PLOP3.LUT P0, PT, PT, PT, PT, 0x8, 0x0 ;  /* 0x000000000000781c */ /* 0x000fc40003f0e170 */
[----:B-1----:R-:W-:Y:S01]  /*5770*/  MOV R12, R36 ;  /* 0x00000024000c7202 */ /* 0x002fe20000000f00 */
[----:B------:R-:W-:Y:S01]  /*5780*/  FADD R17, -R37, R8 ;  /* 0x0000000825117221 */ /* 0x000fe20000000100 */
[C---:B--2---:R-:W-:Y:S01]  /*5790*/  FMUL R8, R36.reuse, R23 ;  /* 0x0000001724087220 */ /* 0x044fe20000400000 */
[----:B---3--:R-:W-:-:S03]  /*57a0*/  FMUL R19, R36, R19 ;  /* 0x0000001324137220 */ /* 0x008fc60000400000 */
[C---:B----4-:R-:W-:Y:S01]  /*57b0*/  FFMA R8, R17.reuse, R20, R8 ;  /* 0x0000001411087223 */ /* 0x050fe20000000008 */
[----:B-----5:R-:W-:Y:S01]  /*57c0*/  FMUL R29, R36, R29 ;  /* 0x0000001d241d7220 */ /* 0x020fe20000400000 */
[----:B------:R-:W-:Y:S02]  /*57d0*/  FFMA R18, R17, R18, R19 ;  /* 0x0000001211127223 */ /* 0x000fe40000000013 */
[----:B------:R-:W-:Y:S01]  /*57e0*/  FFMA R8, R37, R28, R8 ;  /* 0x0000001c25087223 */ /* 0x000fe20000000008 */
[----:B------:R-:W-:-:S03]  /*57f0*/  FFMA R22, R17, R22, R29 ;  /* 0x0000001611167223 */ /* 0x000fc6000000001d */
[----:B------:R-:W-:Y:S01]  /*5800*/  FADD R57, -R8, R57 ;  /* 0x0000003908397221 */ /* 0x000fe20000000100 */
[----:B------:R-:W-:Y:S01]  /*5810*/  MOV R8, 0x3f800000 ;  /* 0x3f80000000087802 */ /* 0x000fe20000000f00 */
[C---:B------:R-:W-:Y:S02]  /*5820*/  FFMA R18, R37.reuse, R9, R18 ;  /* 0x0000000925127223 */ /* 0x040fe40000000012 */
[----:B------:R-:W-:Y:S01]  /*5830*/  FMUL R6, R6, R57 ;  /* 0x0000003906067220 */ /* 0x000fe20000400000 */
[----:B------:R-:W-:Y:S01]  /*5840*/  MOV R9, R35 ;  /* 0x0000002300097202 */ /* 0x000fe20000000f00 */
[----:B------:R-:W-:Y:S01]  /*5850*/  FFMA R31, R37, R31, R22 ;  /* 0x0000001f251f7223 */ /* 0x000fe20000000016 */
[----:B------:R-:W-:-:S03]  /*5860*/  FADD R18, -R18, R55 ;  /* 0x0000003712127221 */ /* 0x000fc60000000100 */
[----:B------:R-:W-:Y:S01]  /*5870*/  FADD R58, -R31, R58 ;  /* 0x0000003a1f3a7221 */ /* 0x000fe20000000100 */
[----:B------:R-:W-:-:S04]  /*5880*/  FFMA R6, R7, R18, R6 ;  /* 0x0000001207067223 */ /* 0x000fc80000000006 */
[----:B------:R-:W-:-:S05]  /*5890*/  FFMA R6, R5, R58, R6 ;  /* 0x0000003a05067223 */ /* 0x000fca0000000006 */
[----:B------:R-:W-:-:S04]  /*58a0*/  FSETP.GT.AND P1, PT, R6, RZ, PT ;  /* 0x000000ff0600720b */ /* 0x000fc80003f24000 */
[----:B------:R-:W-:-:S04]  /*58b0*/  FSEL R8, R8, -1, P1 ;  /* 0xbf80000008087808 */ /* 0x000fc80000800000 */
.L_x_375:
[----:B------:R-:W-:Y:S05]  /*58c0*/  BSYNC B2 ;  /* 0x0000000000027941 */ /* 0x000fea0003800000 */
.L_x_374:
[----:B------:R-:W-:Y:S01]  /*58d0*/  BSSY B4, `(.L_x_376) ;  /* 0x000009c000047945 */ /* 0x000fe20003800000 */
[----:B------:R-:W-:Y:S01]  /*58e0*/  MOV R5, RZ ;  /* 0x000000ff00057202 */ /* 0x000fe20000000f00 */
[----:B-1----:R-:W-:Y:S01]  /*58f0*/  CS2R R10, SRZ ;  /* 0x00000000000a7805 */ /* 0x002fe2000001ff00 */
[----:B------:R-:W-:Y:S01]  /*5900*/  MOV R13, RZ ;  /* 0x000000ff000d7202 */ /* 0x000fe20000000f00 */
[----:B------:R-:W-:Y:S05]  /*5910*/  @P0 BRA `(.L_x_377) ;  /* 0x0000097000000947 */ /* 0x000fea0003800000 */
[----:B------:R-:W-:Y:S01]  /*5920*/  ISETP.NE.U32.AND P1, PT, R24, RZ, PT ;  /* 0x000000ff1800720c */ /* 0x000fe20003f25070 */
[----:B------:R-:W-:Y:S01]  /*5930*/  BSSY B2, `(.L_x_378) ;  /* 0x0000026000027945 */ /* 0x000fe20003800000 */
[----:B------:R-:W-:Y:S02]  /*5940*/  LEA R5, R9, R9, 0x1 ;  /* 0x0000000909057211 */ /* 0x000fe400078e08ff */
[----:B------:R-:W-:Y:S02]  /*5950*/  ISETP.NE.AND.EX P1, PT, R25, RZ, PT, P1 ;  /* 0x000000ff1900720c */ /* 0x000fe40003f25310 */
[----:B------:R-:W-:Y:S01]  /*5960*/  ISETP.NE.U32.AND P2, PT, R32, RZ, PT ;  /* 0x000000ff2000720c */ /* 0x000fe20003f45070 */
[----:B------:R-:W-:Y:S01]  /*5970*/  IMAD.WIDE R26, R5, 0x4, R26 ;  /* 0x00000004051a7825 */ /* 0x000fe200078e021a */
[----:B------:R-:W-:-:S02]  /*5980*/  MOV R14, RZ ;  /* 0x000000ff000e7202 */ /* 0x000fc40000000f00 */
[----:B------:R-:W-:Y:S02]  /*5990*/  ISETP.NE.AND.EX P2, PT, R33, RZ, PT, P2 ;  /* 0x000000ff2100720c */ /* 0x000fe40003f45320 */
[----:B------:R-:W-:Y:S02]  /*59a0*/  MOV R5, RZ ;  /* 0x000000ff00057202 */ /* 0x000fe40000000f00 */
[----:B------:R-:W-:Y:S02]  /*59b0*/  MOV R9, RZ ;  /* 0x000000ff00097202 */ /* 0x000fe40000000f00 */
[----:B------:R-:W-:Y:S02]  /*59c0*/  MOV R30, RZ ;  /* 0x000000ff001e7202 */ /* 0x000fe40000000f00 */
[----:B------:R-:W-:Y:S01]  /*59d0*/  MOV R13, RZ ;  /* 0x000000ff000d7202 */ /* 0x000fe20000000f00 */
[----:B------:R-:W-:Y:S05]  /*59e0*/  @!P1 BRA `(.L_x_379) ;  /* 0x000001a000009947 */ /* 0x000fea0003800000 */
[----:B------:R-:W2:Y:S04]  /*59f0*/  LD.E R11, [R26.64+0x4] ;  /* 0x000004141a0b7980 */ /* 0x000ea8000c101900 */
[----:B------:R-:W3:Y:S04]  /*5a00*/  LD.E R7, [R26.64] ;  /* 0x000000141a077980 */ /* 0x000ee8000c101900 */
[----:B------:R-:W4:Y:S01]  /*5a10*/  LD.E R5, [R26.64+0x8] ;  /* 0x000008141a057980 */ /* 0x000f22000c101900 */
[----:B--2---:R-:W-:-:S04]  /*5a20*/  IMAD.WIDE R10, R11, 0xc, R24 ;  /* 0x0000000c0b0a7825 */ /* 0x004fc800078e0218 */
[--C-:B---3--:R-:W-:Y:S01]  /*5a30*/  IMAD.WIDE R6, R7, 0xc, R24.reuse ;  /* 0x0000000c07067825 */ /* 0x108fe200078e0218 */
[----:B------:R1:W2:Y:S04]  /*5a40*/  LD.E R13, [R10.64+0x4] ;  /* 0x000004140a0d7980 */ /* 0x0002a8000c101900 */
[----:B------:R1:W3:Y:S01]  /*5a50*/  LD.E R9, [R10.64] ;  /* 0x000000140a097980 */ /* 0x0002e2000c101900 */
[----:B----4-:R-:W-:-:S03]  /*5a60*/  IMAD.WIDE R24, R5, 0xc, R24 ;  /* 0x0000000c05187825 */ /* 0x010fc600078e0218 */
[----:B------:R1:W4:Y:S04]  /*5a70*/  LD.E R15, [R10.64+0x8] ;  /* 0x000008140a0f7980 */ /* 0x000328000c101900 */
[----:B------:R-:W5:Y:S04]  /*5a80*/  LD.E R18, [R6.64+0x4] ;  /* 0x0000041406127980 */ /* 0x000f68000c101900 */
[----:B------:R-:W5:Y:S04]  /*5a90*/  LD.E R16, [R6.64] ;  /* 0x0000001406107980 */ /* 0x000f68000c101900 */
[----:B------:R-:W5:Y:S04]  /*5aa0*/  LD.E R20, [R6.64+0x8] ;  /* 0x0000081406147980 */ /* 0x000f68000c101900 */
[----:B------:R-:W5:Y:S04]  /*5ab0*/  LD.E R22, [R24.64+0x4] ;  /* 0x0000041418167980 */ /* 0x000f68000c101900 */
[----:B------:R-:W5:Y:S04]  /*5ac0*/  LD.E R19, [R24.64] ;  /* 0x0000001418137980 */ /* 0x000f68000c101900 */
[----:B------:R-:W5:Y:S01]  /*5ad0*/  LD.E R28, [R24.64+0x8] ;  /* 0x00000814181c7980 */ /* 0x000f62000c101900 */
[----:B------:R-:W-:-:S04]  /*5ae0*/  FADD R5, -R17, 1 ;  /* 0x3f80000011057421 */ /* 0x000fc80000000100 */
[----:B-1----:R-:W-:Y:S01]  /*5af0*/  FADD R10, R5, -R12 ;  /* 0x8000000c050a7221 */ /* 0x002fe20000000000 */
        /* <DEDUP_REMOVED lines=9> */
.L_x_379:
[----:B------:R-:W-:Y:S05]  /*5b90*/  BSYNC B2 ;  /* 0x0000000000027941 */ /* 0x000fea0003800000 */
.L_x_378:
        /* <DEDUP_REMOVED lines=29> */
.L_x_381:
[----:B------:R-:W-:Y:S05]  /*5d70*/  BSYNC B2 ;  /* 0x0000000000027941 */ /* 0x000fea0003800000 */
.L_x_380:
[----:B------:R-:W-:Y:S01]  /*5d80*/  FFMA R6, R51, -R9, R2 ;  /* 0x8000000933067223 */ /* 0x000fe20000000002 */
[C---:B------:R-:W-:Y:S01]  /*5d90*/  FFMA R5, R49.reuse, -R5, R0 ;  /* 0x8000000531057223 */ /* 0x040fe20000000000 */
[----:B------:R-:W-:Y:S01]  /*5da0*/  FFMA R7, R56, -R13, R3 ;  /* 0x8000000d38077223 */ /* 0x000fe20000000003 */
[----:B------:R-:W-:Y:S01]  /*5db0*/  BSSY B2, `(.L_x_382) ;  /* 0x0000013000027945 */ /* 0x000fe20003800000 */
[----:B------:R-:W-:Y:S01]  /*5dc0*/  FMUL R10, R6, R6 ;  /* 0x00000006060a7220 */ /* 0x000fe20000400000 */
[----:B------:R-:W-:Y:S01]  /*5dd0*/  FMUL R13, R49, R14 ;  /* 0x0000000e310d7220 */ /* 0x000fe20000400000 */
[----:B------:R-:W-:-:S02]  /*5de0*/  FMUL R11, R51, R30 ;  /* 0x0000001e330b7220 */ /* 0x000fc40000400000 */
[----:B------:R-:W-:-:S04]  /*5df0*/  FFMA R10, R5, R5, R10 ;  /* 0x00000005050a7223 */ /* 0x000fc8000000000a */
[----:B------:R-:W-:Y:S01]  /*5e00*/  FFMA R19, R7, R7, R10 ;  /* 0x0000000707137223 */ /* 0x000fe2000000000a */
[----:B------:R-:W-:-:S03]  /*5e10*/  FMUL R10, R56, R15 ;  /* 0x0000000f380a7220 */ /* 0x000fc60000400000 */
[----:B------:R1:W2:Y:S01]  /*5e20*/  MUFU.RSQ R12, R19 ;  /* 0x00000013000c7308 */ /* 0x0002a20000001400 */
[----:B------:R-:W-:-:S04]  /*5e30*/  IADD3 R9, R19, -0xd000000, RZ ;  /* 0xf300000013097810 */ /* 0x000fc80007ffe0ff */
[----:B------:R-:W-:-:S13]  /*5e40*/  ISETP.GT.U32.AND P1, PT, R9, 0x727fffff, PT ;  /* 0x727fffff0900780c */ /* 0x000fda0003f24070 */
[----:B------:R-:W-:Y:S05]  /*5e50*/  @!P1 BRA `(.L_x_383) ;  /* 0x0000004000009947 */ /* 0x000fea0003800000 */
[----:B-12---:R-:W-:Y:S02]  /*5e60*/  MOV R81, 0x5e80 ;  /* 0x00005e8000517802 */ /* 0x006fe40000000f00 */
[----:B0-----:R-:W-:Y:S05]  /*5e70*/  CALL.REL.NOINC `($__internal_6_$__cuda_sm20_sqrt_rn_f32_slowpath) ;  /* 0x0000154000007944 */ /* 0x001fea0003c00000 */
[----:B------:R-:W-:Y:S01]  /*5e80*/  MOV R40, R19 ;  /* 0x0000001300287202 */ /* 0x000fe20000000f00 */
[----:B------:R-:W-:Y:S05]  /*5e90*/  BRA `(.L_x_384) ;  /* 0x0000004000007947 */ /* 0x000fea0003800000 */
.L_x_383:
[----:B-12---:R-:W-:Y:S01]  /*5ea0*/  FMUL.FTZ R40, R19, R12 ;  /* 0x0000000c13287220 */ /* 0x006fe20000410000 */
[----:B------:R-:W-:-:S03]  /*5eb0*/  FMUL.FTZ R12, R12, 0.5 ;  /* 0x3f0000000c0c7820 */ /* 0x000fc60000410000 */
[----:B------:R-:W-:-:S04]  /*5ec0*/  FFMA R9, -R40, R40, R19 ;  /* 0x0000002828097223 */ /* 0x000fc80000000113 */
[----:B------:R-:W-:Y:S02]  /*5ed0*/  FFMA R40, R9, R12, R40 ;  /* 0x0000000c09287223 */ /* 0x000fe40000000028 */
.L_x_384:
[----:B------:R-:W-:Y:S05]  /*5ee0*/  BSYNC B2 ;  /* 0x0000000000027941 */ /* 0x000fea0003800000 */
.L_x_382:
[----:B------:R-:W-:Y:S01]  /*5ef0*/  FSETP.GT.AND P1, PT, R40, RZ, PT ;  /* 0x000000ff2800720b */ /* 0x000fe20003f24000 */
[----:B------:R-:W-:Y:S01]  /*5f00*/  BSSY B5, `(.L_x_385) ;  /* 0x0000032000057945 */ /* 0x000fe20003800000 */
[----:B------:R-:W-:Y:S02]  /*5f10*/  MOV R9, RZ ;  /* 0x000000ff00097202 */ /* 0x000fe40000000f00 */
[----:B------:R-:W-:Y:S02]  /*5f20*/  MOV R30, RZ ;  /* 0x000000ff001e7202 */ /* 0x000fe40000000f00 */
[----:B------:R-:W-:-:S07]  /*5f30*/  MOV R16, RZ ;  /* 0x000000ff00107202 */ /* 0x000fce0000000f00 */
[----:B------:R-:W-:Y:S05]  /*5f40*/  @!P1 BRA `(.L_x_386) ;  /* 0x000002d000009947 */ /* 0x000fea0003800000 */
[----:B------:R-:W1:Y:S01]  /*5f50*/  MUFU.RCP R9, R40 ;  /* 0x0000002800097308 */ /* 0x000e620000001000 */
[----:B------:R-:W-:Y:S07]  /*5f60*/  BSSY B6, `(.L_x_387) ;  /* 0x000000d000067945 */ /* 0x000fee0003800000 */
[----:B------:R-:W2:Y:S01]  /*5f70*/  FCHK P1, R7, R40 ;  /* 0x0000002807007302 */ /* 0x000ea20000020000 */
[----:B-1----:R-:W-:-:S04]  /*5f80*/  FFMA R12, R9, -R40, 1 ;  /* 0x3f800000090c7423 */ /* 0x002fc80000000828 */
[----:B------:R-:W-:-:S04]  /*5f90*/  FFMA R12, R9, R12, R9 ;  /* 0x0000000c090c7223 */ /* 0x000fc80000000009 */
[----:B------:R-:W-:-:S04]  /*5fa0*/  FFMA R9, R7, R12, RZ ;  /* 0x0000000c07097223 */ /* 0x000fc800000000ff */
[----:B------:R-:W-:-:S04]  /*5fb0*/  FFMA R14, R9, -R40, R7 ;  /* 0x80000028090e7223 */ /* 0x000fc80000000007 */
[----:B------:R-:W-:Y:S01]  /*5fc0*/  FFMA R16, R12, R14, R9 ;  /* 0x0000000e0c107223 */ /* 0x000fe20000000009 */
[----:B--2---:R-:W-:Y:S05]  /*5fd0*/  @!P1 BRA `(.L_x_388) ;  /* 0x0000005000009947 */ /* 0x004fea0003800000 */
[----:B------:R-:W-:Y:S02]  /*5fe0*/  MOV R19, R7 ;  /* 0x0000000700137202 */ /* 0x000fe40000000f00 */
[----:B------:R-:W-:Y:S02]  /*5ff0*/  MOV R22, R40 ;  /* 0x0000002800167202 */ /* 0x000fe40000000f00 */
[----:B------:R-:W-:Y:S02]  /*6000*/  MOV R78, 0x6020 ;  /* 0x00006020004e7802 */ /* 0x000fe40000000f00 */
[----:B0-----:R-:W-:Y:S05]  /*6010*/  CALL.REL.NOINC `($__internal_7_$__cuda_sm3x_div_rn_noftz_f32_slowpath) ;  /* 0x0000151000007944 */ /* 0x001fea0003c00000 */
[----:B------:R-:W-:Y:S02]  /*6020*/  MOV R16, R19 ;  /* 0x0000001300107202 */ /* 0x000fe40000000f00 */
.L_x_388:
[----:B------:R-:W-:Y:S05]  /*6030*/  BSYNC B6 ;  /* 0x0000000000067941 */ /* 0x000fea0003800000 */
.L_x_387:
        /* <DEDUP_REMOVED lines=14> */
.L_x_390:
[----:B------:R-:W-:Y:S05]  /*6120*/  BSYNC B6 ;  /* 0x0000000000067941 */ /* 0x000fea0003800000 */
.L_x_389:
        /* <DEDUP_REMOVED lines=14> */
.L_x_391:
[----:B------:R-:W-:Y:S05]  /*6210*/  BSYNC B6 ;  /* 0x0000000000067941 */ /* 0x000fea0003800000 */
.L_x_386:
[----:B------:R-:W-:Y:S05]  /*6220*/  BSYNC B5 ;  /* 0x0000000000057941 */ /* 0x000fea0003800000 */
.L_x_385:
[----:B------:R-:W-:-:S04]  /*6230*/  FSETP.NEU.AND P1, PT, RZ, c[0x0][0x540], PT ;  /* 0x00015000ff007a0b */ /* 0x000fc80003f2d000 */
[----:B------:R-:W-:-:S05]  /*6240*/  FSEL R7, R8, 1, P1 ;  /* 0x3f80000008077808 */ /* 0x000fca0000800000 */
[C---:B------:R-:W-:Y:S01]  /*6250*/  FMUL R5, R7.reuse, R9 ;  /* 0x0000000907057220 */ /* 0x040fe20000400000 */
[C---:B------:R-:W-:Y:S01]  /*6260*/  FMUL R30, R7.reuse, R30 ;  /* 0x0000001e071e7220 */ /* 0x040fe20000400000 */
[C---:B------:R-:W-:Y:S01]  /*6270*/  FMUL R16, R7.reuse, R16 ;  /* 0x0000001007107220 */ /* 0x040fe20000400000 */
[----:B------:R-:W-:Y:S02]  /*6280*/  FMUL R40, R7, R40 ;  /* 0x0000002807287220 */ /* 0x000fe40000400000 */
.L_x_377:
[----:B------:R-:W-:Y:S05]  /*6290*/  BSYNC B4 ;  /* 0x0000000000047941 */ /* 0x000fea0003800000 */
.L_x_376:
[----:B------:R-:W-:Y:S02]  /*62a0*/  FSEL R5, R5, RZ, !P0 ;  /* 0x000000ff05057208 */ /* 0x000fe40004000000 */
[----:B------:R-:W-:Y:S02]  /*62b0*/  FSEL R30, R30, RZ, !P0 ;  /* 0x000000ff1e1e7208 */ /* 0x000fe40004000000 */
[----:B------:R-:W-:Y:S02]  /*62c0*/  FSEL R16, R16, RZ, !P0 ;  /* 0x000000ff10107208 */ /* 0x000fe40004000000 */
[----:B------:R-:W-:Y:S02]  /*62d0*/  FSEL R13, R13, RZ, !P0 ;  /* 0x000000ff0d0d7208 */ /* 0x000fe40004000000 */
[----:B------:R-:W-:-:S02]  /*62e0*/  FSEL R11, R11, RZ, !P0 ;  /* 0x000000ff0b0b7208 */ /* 0x000fc40004000000 */
[----:B------:R-:W-:Y:S02]  /*62f0*/  FSEL R10, R10, RZ, !P0 ;  /* 0x000000ff0a0a7208 */ /* 0x000fe40004000000 */
[----:B------:R-:W-:Y:S02]  /*6300*/  FSEL R17, R40, 1000000, !P0 ;  /* 0x4974240028117808 */ /* 0x000fe40004000000 */
.L_x_258:
[----:B------:R-:W-:Y:S05]  /*6310*/  BSYNC B1 ;  /* 0x0000000000017941 */ /* 0x000fea0003800000 */
.L_x_256:
[----:B------:R-:W-:Y:S01]  /*6320*/  FSEL R15, R17, 1000000, !P3 ;  /* 0x49742400110f7808 */ /* 0x000fe20005800000 */
[----:B------:R-:W-:Y:S01]  /*6330*/  BSSY B1, `(.L_x_392) ;  /* 0x0000089000017945 */ /* 0x000fe20003800000 */
[----:B------:R-:W-:Y:S02]  /*6340*/  FSEL R29, R5, RZ, !P3 ;  /* 0x000000ff051d7208 */ /* 0x000fe40005800000 */
[----:B------:R-:W-:Y:S02]  /*6350*/  FSETP.GEU.AND P0, PT, R15, R4, PT ;  /* 0x000000040f00720b */ /* 0x000fe40003f0e000 */
[----:B------:R-:W-:Y:S02]  /*6360*/  FSEL R30, R30, RZ, !P3 ;  /* 0x000000ff1e1e7208 */ /* 0x000fe40005800000 */
[----:B------:R-:W-:-:S02]  /*6370*/  FSEL R16, R16, RZ, !P3 ;  /* 0x000000ff10107208 */ /* 0x000fc40005800000 */
[----:B------:R-:W-:Y:S02]  /*6380*/  FSEL R31, R10, RZ, !P3 ;  /* 0x000000ff0a1f7208 */ /* 0x000fe40005800000 */
[----:B------:R-:W-:Y:S02]  /*6390*/  FSEL R24, R11, RZ, !P3 ;  /* 0x000000ff0b187208 */ /* 0x000fe40005800000 */
[----:B------:R-:W-:-:S03]  /*63a0*/  FSEL R33, R13, RZ, !P3 ;  /* 0x000000ff0d217208 */ /* 0x000fc60005800000 */
[----:B------:R-:W-:Y:S05]  /*63b0*/  @P0 BRA `(.L_x_393) ;  /* 0x0000080000000947 */ /* 0x000fea0003800000 */
[----:B------:R-:W1:Y:S01]  /*63c0*/  S2R R5, SR_LANEID ;  /* 0x0000000000057919 */ /* 0x000e620000000000 */
[----:B------:R-:W-:Y:S01]  /*63d0*/  VOTEU.ANY UR4, UPT, PT ;  /* 0x0000000000047886 */ /* 0x000fe200038e0100 */
[----:B------:R-:W-:Y:S01]  /*63e0*/  MOV R4, c[0x0][0x3f0] ;  /* 0x0000fc0000047a02 */ /* 0x000fe20000000f00 */
[----:B------:R-:W1:Y:S08]  /*63f0*/  FLO.U32 R14, UR4 ;  /* 0x00000004000e7d00 */ /* 0x000e7000080e0000 */
[----:B------:R-:W2:Y:S01]  /*6400*/  POPC R13, UR4 ;  /* 0x00000004000d7d09 */ /* 0x000ea20008000000 */
[----:B-1----:R-:W-:-:S02]  /*6410*/  ISETP.EQ.U32.AND P0, PT, R14, R5, PT ;  /* 0x000000050e00720c */ /* 0x002fc40003f02070 */
[----:B------:R-:W-:-:S11]  /*6420*/  MOV R5, c[0x0][0x3f4] ;  /* 0x0000fd0000057a02 */ /* 0x000fd60000000f00 */
[----:B--2---:R1:W2:Y:S01]  /*6430*/  @P0 ATOMG.E.ADD.STRONG.GPU PT, R27, [R4.64], R13 ;  /* 0x0000000d041b09a8 */ /* 0x0042a200081ee1d4 */
[----:B------:R-:W-:Y:S01]  /*6440*/  FMUL R7, R52, R30 ;  /* 0x0000001e34077220 */ /* 0x000fe20000400000 */
[----:B------:R-:W-:Y:S01]  /*6450*/  FMUL R9, R50, R16 ;  /* 0x0000001032097220 */ /* 0x000fe20000400000 */
[CC--:B------:R-:W-:Y:S01]  /*6460*/  FMUL R11, R48.reuse, R29.reuse ;  /* 0x0000001d300b7220 */ /* 0x0c0fe20000400000 */
[C---:B------:R-:W-:Y:S01]  /*6470*/  FFMA R2, -R15.reuse, R30, R2 ;  /* 0x0000001e0f027223 */ /* 0x040fe20000000102 */
[----:B------:R-:W-:Y:S01]  /*6480*/  FFMA R8, R48, R16, -R7 ;  /* 0x0000001030087223 */ /* 0x000fe20000000807 */
[----:B------:R-:W-:Y:S01]  /*6490*/  FFMA R10, R52, R29, -R9 ;  /* 0x0000001d340a7223 */ /* 0x000fe20000000809 */
[----:B------:R-:W-:Y:S01]  /*64a0*/  FFMA R12, R50, R30, -R11 ;  /* 0x0000001e320c7223 */ /* 0x000fe2000000080b */
[----:B------:R-:W-:Y:S01]  /*64b0*/  FFMA R6, -R15, R16, R3 ;  /* 0x000000100f067223 */ /* 0x000fe20000000103 */
[C---:B------:R-:W-:Y:S01]  /*64c0*/  FMUL R18, R53.reuse, R8 ;  /* 0x0000000835127220 */ /* 0x040fe20000400000 */
[C---:B------:R-:W-:Y:S01]  /*64d0*/  FMUL R20, R53.reuse, R10 ;  /* 0x0000000a35147220 */ /* 0x040fe20000400000 */
[----:B------:R-:W-:Y:S01]  /*64e0*/  FMUL R53, R53, R12 ;  /* 0x0000000c35357220 */ /* 0x000fe20000400000 */
[----:B-1----:R-:W-:Y:S01]  /*64f0*/  FMUL R4, R47, R24 ;  /* 0x000000182f047220 */ /* 0x002fe20000400000 */
[----:B------:R-:W1:Y:S01]  /*6500*/  S2R R12, SR_LTMASK ;  /* 0x00000000000c7919 */ /* 0x000e620000003900 */
[----:B------:R-:W-:Y:S01]  /*6510*/  FMUL R8, R46, R31 ;  /* 0x0000001f2e087220 */ /* 0x000fe20000400000 */
[C---:B------:R-:W-:Y:S01]  /*6520*/  FMUL R5, R45.reuse, R33 ;  /* 0x000000212d057220 */ /* 0x040fe20000400000 */
[----:B------:R-:W-:Y:S01]  /*6530*/  FFMA R13, R45, R31, -R4 ;  /* 0x0000001f2d0d7223 */ /* 0x000fe20000000804 */
[----:B------:R-:W-:Y:S01]  /*6540*/  FMUL R4, R47, R2 ;  /* 0x000000022f047220 */ /* 0x000fe20000400000 */
[----:B------:R-:W-:Y:S01]  /*6550*/  FFMA R0, -R15, R29, R0 ;  /* 0x0000001d0f007223 */ /* 0x000fe20000000100 */
[----:B------:R-:W-:Y:S01]  /*6560*/  FMUL R7, R48, R30 ;  /* 0x0000001e30077220 */ /* 0x000fe20000400000 */
[----:B------:R-:W-:Y:S01]  /*6570*/  FFMA R15, R47, R33, -R8 ;  /* 0x000000212f0f7223 */ /* 0x000fe20000000808 */
[C---:B------:R-:W-:Y:S01]  /*6580*/  FFMA R19, R46.reuse, R24, -R5 ;  /* 0x000000182e137223 */ /* 0x040fe20000000805 */
[----:B------:R-:W-:Y:S01]  /*6590*/  FMUL R8, R46, R6 ;  /* 0x000000062e087220 */ /* 0x000fe20000400000 */
[C---:B------:R-:W-:Y:S01]  /*65a0*/  FMUL R11, R45.reuse, R24 ;  /* 0x000000182d0b7220 */ /* 0x040fe20000400000 */
[----:B------:R-:W-:Y:S01]  /*65b0*/  FFMA R5, R45, R6, -R4 ;  /* 0x000000062d057223 */ /* 0x000fe20000000804 */
[----:B------:R-:W-:Y:S01]  /*65c0*/  FFMA R23, R50, R29, R7 ;  /* 0x0000001d32177223 */ /* 0x000fe20000000007 */
[-C--:B------:R-:W-:Y:S01]  /*65d0*/  FFMA R7, R47, R0.reuse, -R8 ;  /* 0x000000002f077223 */ /* 0x080fe20000000808 */
[C---:B------:R-:W-:Y:S01]  /*65e0*/  FMUL R9, R45.reuse, R0 ;  /* 0x000000002d097220 */ /* 0x040fe20000400000 */
[----:B------:R-:W-:Y:S01]  /*65f0*/  FMUL R8, R44, R5 ;  /* 0x000000052c087220 */ /* 0x000fe20000400000 */
[----:B------:R-:W-:Y:S01]  /*6600*/  FFMA R4, R46, R33, R11 ;  /* 0x000000212e047223 */ /* 0x000fe2000000000b */
[----:B------:R-:W-:Y:S01]  /*6610*/  FFMA R23, R52, R16, R23 ;  /* 0x0000001034177223 */ /* 0x000fe20000000017 */
[-C--:B------:R-:W-:Y:S01]  /*6620*/  FMUL R5, R45, R2.reuse ;  /* 0x000000022d057220 */ /* 0x080fe20000400000 */
[----:B------:R-:W-:Y:S01]  /*6630*/  FADD R3, R44, R44 ;  /* 0x0000002c2c037221 */ /* 0x000fe20000000000 */
[C---:B------:R-:W-:Y:S01]  /*6640*/  FFMA R9, R46.reuse, R2, -R9 ;  /* 0x000000022e097223 */ /* 0x040fe20000000809 */
[----:B------:R-:W-:Y:S01]  /*6650*/  FADD R23, R23, R23 ;  /* 0x0000001717177221 */ /* 0x000fe20000000000 */
[----:B------:R-:W-:Y:S01]  /*6660*/  FFMA R5, R46, R0, R5 ;  /* 0x000000002e057223 */ /* 0x000fe20000000005 */
[----:B------:R-:W-:Y:S01]  /*6670*/  FFMA R3, R44, R3, -1 ;  /* 0xbf8000002c037423 */ /* 0x000fe20000000003 */
[----:B-1----:R-:W-:Y:S01]  /*6680*/  LOP3.LUT R11, R12, UR4, RZ, 0xc0, !PT ;  /* 0x000000040c0b7c12 */ /* 0x002fe2000f8ec0ff */
[C---:B------:R-:W-:Y:S01]  /*6690*/  FMUL R13, R44.reuse, R13 ;  /* 0x0000000d2c0d7220 */ /* 0x040fe20000400000 */
[C---:B------:R-:W-:Y:S01]  /*66a0*/  FMUL R15, R44.reuse, R15 ;  /* 0x0000000f2c0f7220 */ /* 0x040fe20000400000 */
[C---:B------:R-:W-:Y:S01]  /*66b0*/  FMUL R25, R44.reuse, R19 ;  /* 0x000000132c197220 */ /* 0x040fe20000400000 */
[----:B------:R1:W3:Y:S01]  /*66c0*/  POPC R22, R11 ;  /* 0x0000000b00167309 */ /* 0x0002e20000000000 */
[C---:B------:R-:W-:Y:S01]  /*66d0*/  FMUL R10, R44.reuse, R7 ;  /* 0x000000072c0a7220 */ /* 0x040fe20000400000 */
[C---:B------:R-:W-:Y:S01]  /*66e0*/  FFMA R4, R47.reuse, R31, R4 ;  /* 0x0000001f2f047223 */ /* 0x040fe20000000004 */
[----:B------:R-:W-:Y:S01]  /*66f0*/  FMUL R44, R44, R9 ;  /* 0x000000092c2c7220 */ /* 0x000fe20000400000 */
[-C--:B------:R-:W-:Y:S01]  /*6700*/  FMUL R7, R50, R23.reuse ;  /* 0x0000001732077220 */ /* 0x080fe20000400000 */
[-C--:B------:R-:W-:Y:S01]  /*6710*/  FMUL R9, R48, R23.reuse ;  /* 0x0000001730097220 */ /* 0x080fe20000400000 */
[----:B------:R-:W-:Y:S01]  /*6720*/  FFMA R5, R47, R6, R5 ;  /* 0x000000062f057223 */ /* 0x000fe20000000005 */
[----:B------:R-:W-:Y:S01]  /*6730*/  FMUL R23, R52, R23 ;  /* 0x0000001734177220 */ /* 0x000fe20000400000 */
[----:B------:R-:W-:Y:S01]  /*6740*/  FADD R12, R4, R4 ;  /* 0x00000004040c7221 */ /* 0x000fe20000000000 */
[C---:B------:R-:W-:Y:S01]  /*6750*/  FFMA R7, R54.reuse, R29, R7 ;  /* 0x0000001d36077223 */ /* 0x040fe20000000007 */
[C---:B------:R-:W-:Y:S01]  /*6760*/  FFMA R9, R54.reuse, R30, R9 ;  /* 0x0000001e36097223 */ /* 0x040fe20000000009 */
[----:B------:R-:W-:Y:S01]  /*6770*/  FADD R4, R5, R5 ;  /* 0x0000000505047221 */ /* 0x000fe20000000000 */
[----:B------:R-:W-:Y:S01]  /*6780*/  FFMA R54, R54, R16, R23 ;  /* 0x0000001036367223 */ /* 0x000fe20000000017 */
[C---:B------:R-:W-:Y:S01]  /*6790*/  FMUL R16, R45.reuse, R12 ;  /* 0x0000000c2d107220 */ /* 0x040fe20000400000 */
[----:B------:R-:W-:Y:S01]  /*67a0*/  FFMA R29, R20, 2, R9 ;  /* 0x40000000141d7823 */ /* 0x000fe20000000009 */
[-C--:B------:R-:W-:Y:S01]  /*67b0*/  FMUL R5, R46, R4.reuse ;  /* 0x000000042e057220 */ /* 0x080fe20000400000 */
[----:B------:R-:W-:Y:S01]  /*67c0*/  FMUL R45, R45, R4 ;  /* 0x000000042d2d7220 */ /* 0x000fe20000400000 */
[-C--:B------:R-:W-:Y:S01]  /*67d0*/  FFMA R16, R24, R3.reuse, R16 ;  /* 0x0000000318107223 */ /* 0x080fe20000000010 */
[----:B-1----:R-:W-:Y:S01]  /*67e0*/  MOV R11, c[0x0][0x448] ;  /* 0x00011200000b7a02 */ /* 0x002fe20000000f00 */
[-C--:B------:R-:W-:Y:S01]  /*67f0*/  FFMA R5, R0, R3.reuse, R5 ;  /* 0x0000000300057223 */ /* 0x080fe20000000005 */
[----:B------:R-:W-:Y:S01]  /*6800*/  FFMA R45, R2, R3, R45 ;  /* 0x00000003022d7223 */ /* 0x000fe2000000002d */
[----:B------:R-:W-:Y:S01]  /*6810*/  FFMA R23, R15, 2, R16 ;  /* 0x400000000f177823 */ /* 0x000fe20000000010 */
[----:B------:R-:W-:Y:S01]  /*6820*/  MOV R49, c[0x0][0x528] ;  /* 0x00014a0000317a02 */ /* 0x000fe20000000f00 */
[----:B------:R-:W-:Y:S01]  /*6830*/  FFMA R5, R8, 2, R5 ;  /* 0x4000000008057823 */ /* 0x000fe20000000005 */
[----:B------:R-:W-:Y:S01]  /*6840*/  FFMA R10, R10, 2, R45 ;  /* 0x400000000a0a7823 */ /* 0x000fe2000000002d */
[----:B------:R-:W-:-:S02]  /*6850*/  FFMA R53, R53, 2, R54 ;  /* 0x4000000035357823 */ /* 0x000fc40000000036 */
[----:B------:R-:W-:Y:S01]  /*6860*/  FADD R15, R42, R5 ;  /* 0x000000052a0f7221 */ /* 0x000fe20000000000 */
[----:B------:R-:W-:Y:S01]  /*6870*/  MOV R5, c[0x0][0x4b8] ;  /* 0x00012e0000057a02 */ /* 0x000fe20000000f00 */
[----:B------:R-:W-:Y:S01]  /*6880*/  FADD R41, R41, R10 ;  /* 0x0000000a29297221 */ /* 0x000fe20000000000 */
[----:B--2---:R1:W3:Y:S02]  /*6890*/  SHFL.IDX PT, R27, R27, R14, 0x1f ;  /* 0x00001f0e1b1b7589 */ /* 0x0042e400000e0000 */
[-C--:B-1----:R-:W-:Y:S01]  /*68a0*/  FMUL R14, R46, R12.reuse ;  /* 0x0000000c2e0e7220 */ /* 0x082fe20000400000 */
[C---:B------:R-:W-:Y:S01]  /*68b0*/  FMUL R12, R47.reuse, R12 ;  /* 0x0000000c2f0c7220 */ /* 0x040fe20000400000 */
[----:B------:R-:W-:Y:S02]  /*68c0*/  FMUL R47, R47, R4 ;  /* 0x000000042f2f7220 */ /* 0x000fe40000400000 */
[-C--:B------:R-:W-:Y:S01]  /*68d0*/  FFMA R14, R33, R3.reuse, R14 ;  /* 0x00000003210e7223 */ /* 0x080fe2000000000e */
[-C--:B------:R-:W-:Y:S01]  /*68e0*/  FFMA R4, R31, R3.reuse, R12 ;  /* 0x000000031f047223 */ /* 0x080fe2000000000c */
[----:B------:R-:W-:Y:S01]  /*68f0*/  FFMA R47, R6, R3, R47 ;  /* 0x00000003062f7223 */ /* 0x000fe2000000002f */
[----:B------:R-:W-:Y:S01]  /*6900*/  MOV R3, c[0x0][0x480] ;  /* 0x0001200000037a02 */ /* 0x000fe20000000f00 */
[----:B------:R-:W-:Y:S01]  /*6910*/  FFMA R19, R13, 2, R14 ;  /* 0x400000000d137823 */ /* 0x000fe2000000000e */
[----:B------:R-:W-:Y:S01]  /*6920*/  FFMA R25, R25, 2, R4 ;  /* 0x4000000019197823 */ /* 0x000fe20000000004 */
[----:B------:R-:W-:Y:S01]  /*6930*/  FFMA R44, R44, 2, R47 ;  /* 0x400000002c2c7823 */ /* 0x000fe2000000002f */
[----:B---3--:R-:W-:Y:S01]  /*6940*/  IADD3 R12, R27, R22, RZ ;  /* 0x000000161b0c7210 */ /* 0x008fe20007ffe0ff */
[----:B------:R-:W-:Y:S01]  /*6950*/  FFMA R27, R18, 2, R7 ;  /* 0x40000000121b7823 */ /* 0x000fe20000000007 */
[----:B------:R-:W-:Y:S01]  /*6960*/  MOV R7, c[0x0][0x4f0] ;  /* 0x00013c0000077a02 */ /* 0x000fe20000000f00 */
[----:B------:R-:W-:Y:S01]  /*6970*/  FADD R43, R43, R44 ;  /* 0x0000002c2b2b7221 */ /* 0x000fe20000000000 */
[----:B------:R-:W-:Y:S01]  /*6980*/  SHF.R.S32.HI R0, RZ, 0x1f, R12 ;  /* 0x0000001fff007819 */ /* 0x000fe2000001140c */
[----:B------:R-:W-:-:S04]  /*6990*/  IMAD.WIDE.U32 R2, R12, R3, c[0x0][0x460] ;  /* 0x000118000c027625 */ /* 0x000fc800078e0003 */
[C---:B------:R-:W-:Y:S01]  /*69a0*/  IMAD R9, R0.reuse, c[0x0][0x480], RZ ;  /* 0x0001200000097a24 */ /* 0x040fe200078e02ff */
[----:B------:R-:W-:Y:S01]  /*69b0*/  MOV R8, R2 ;  /* 0x0000000200087202 */ /* 0x000fe20000000f00 */
[C---:B------:R-:W-:Y:S02]  /*69c0*/  IMAD R13, R0.reuse, c[0x0][0x4b8], RZ ;  /* 0x00012e00000d7a24 */ /* 0x040fe400078e02ff */
[C---:B------:R-:W-:Y:S02]  /*69d0*/  IMAD R33, R0.reuse, c[0x0][0x4f0], RZ ;  /* 0x00013c0000217a24 */ /* 0x040fe400078e02ff */
[C---:B------:R-:W-:Y:S02]  /*69e0*/  IMAD R45, R0.reuse, c[0x0][0x448], RZ ;  /* 0x00011200002d7a24 */ /* 0x040fe400078e02ff */
[----:B------:R-:W-:Y:S02]  /*69f0*/  IMAD R47, R0, c[0x0][0x528], RZ ;  /* 0x00014a00002f7a24 */ /* 0x000fe400078e02ff */
[----:B------:R-:W-:-:S02]  /*6a00*/  IMAD R9, R12, UR14, R9 ;  /* 0x0000000e0c097c24 */ /* 0x000fc4000f8e0209 */
[----:B------:R-:W-:-:S03]  /*6a10*/  IMAD.WIDE.U32 R4, R12, R5, c[0x0][0x498] ;  /* 0x000126000c047625 */ /* 0x000fc600078e0005 */
[----:B------:R-:W-:Y:S01]  /*6a20*/  IADD3 R9, R3, R9, RZ ;  /* 0x0000000903097210 */ /* 0x000fe20007ffe0ff */
[C---:B------:R-:W-:Y:S01]  /*6a30*/  IMAD R31, R12.reuse, UR15, R13 ;  /* 0x0000000f0c1f7c24 */ /* 0x040fe2000f8e020d */
[----:B------:R-:W-:Y:S01]  /*6a40*/  MOV R2, R4 ;  /* 0x0000000400027202 */ /* 0x000fe20000000f00 */
[C---:B------:R-:W-:Y:S02]  /*6a50*/  IMAD.WIDE.U32 R6, R12.reuse, R7, c[0x0][0x4d0] ;  /* 0x000134000c067625 */ /* 0x040fe400078e0007 */
[----:B------:R1:W-:Y:S01]  /*6a60*/  STG.E [R8.64], R39 ;  /* 0x0000002708007986 */ /* 0x0003e2000c101914 */
[----:B------:R-:W-:Y:S01]  /*6a70*/  IADD3 R3, R5, R31, RZ ;  /* 0x0000001f05037210 */ /* 0x000fe20007ffe0ff */
[C---:B------:R-:W-:Y:S01]  /*6a80*/  IMAD R33, R12.reuse, UR16, R33 ;  /* 0x000000100c217c24 */ /* 0x040fe2000f8e0221 */
[----:B------:R-:W-:Y:S01]  /*6a90*/  MOV R4, R6 ;  /* 0x0000000600047202 */ /* 0x000fe20000000f00 */
[C---:B------:R-:W-:Y:S02]  /*6aa0*/  IMAD.WIDE.U32 R10, R12.reuse, R11, c[0x0][0x428] ;  /* 0x00010a000c0a7625 */ /* 0x040fe400078e000b */
[----:B------:R1:W-:Y:S01]  /*6ab0*/  STG.E [R2.64], R15 ;  /* 0x0000000f02007986 */ /* 0x0003e2000c101914 */
[----:B------:R-:W-:Y:S01]  /*6ac0*/  IADD3 R5, R7, R33, RZ ;  /* 0x0000002107057210 */ /* 0x000fe20007ffe0ff */
[----:B------:R-:W-:-:S02]  /*6ad0*/  IMAD R45, R12, UR17, R45 ;  /* 0x000000110c2d7c24 */ /* 0x000fc4000f8e022d */
[C---:B------:R-:W-:Y:S01]  /*6ae0*/  IMAD R47, R12.reuse, UR18, R47 ;  /* 0x000000120c2f7c24 */ /* 0x040fe2000f8e022f */
[----:B------:R1:W-:Y:S01]  /*6af0*/  STG.E [R2.64+0x4], R41 ;  /* 0x0000042902007986 */ /* 0x0003e2000c101914 */
[----:B------:R-:W-:Y:S01]  /*6b00*/  IMAD.WIDE.U32 R12, R12, R49, c[0x0][0x508] ;  /* 0x000142000c0c7625 */ /* 0x000fe200078e0031 */
[----:B------:R-:W-:Y:S02]  /*6b10*/  IADD3 R11, R11, R45, RZ ;  /* 0x0000002d0b0b7210 */ /* 0x000fe40007ffe0ff */
[----:B------:R1:W-:Y:S02]  /*6b20*/  STG.E [R2.64+0x8], R43 ;  /* 0x0000082b02007986 */ /* 0x0003e4000c101914 */
[----:B------:R-:W-:Y:S02]  /*6b30*/  IADD3 R7, R13, R47, RZ ;  /* 0x0000002f0d077210 */ /* 0x000fe40007ffe0ff */
[----:B------:R-:W-:Y:S01]  /*6b40*/  MOV R6, R12 ;  /* 0x0000000c00067202 */ /* 0x000fe20000000f00 */
[----:B------:R1:W-:Y:S04]  /*6b50*/  STG.E [R4.64], R19 ;  /* 0x0000001304007986 */ /* 0x0003e8000c101914 */
[----:B------:R1:W-:Y:S04]  /*6b60*/  STG.E [R4.64+0x4], R23 ;  /* 0x0000041704007986 */ /* 0x0003e8000c101914 */
[----:B------:R1:W-:Y:S04]  /*6b70*/  STG.E [R4.64+0x8], R25 ;  /* 0x0000081904007986 */ /* 0x0003e8000c101914 */
[----:B------:R1:W-:Y:S04]  /*6b80*/  STG.E [R10.64], R38 ;  /* 0x000000260a007986 */ /* 0x0003e8000c101914 */
[----:B------:R1:W-:Y:S04]  /*6b90*/  STG.E [R6.64], R27 ;  /* 0x0000001b06007986 */ /* 0x0003e8000c101914 */
[----:B------:R1:W-:Y:S04]  /*6ba0*/  STG.E [R6.64+0x4], R29 ;  /* 0x0000041d06007986 */ /* 0x0003e8000c101914 */
[----:B------:R1:W-:Y:S02]  /*6bb0*/  STG.E [R6.64+0x8], R53 ;  /* 0x0000083506007986 */ /* 0x0003e4000c101914 */
.L_x_393:
[----:B------:R-:W-:Y:S05]  /*6bc0*/  BSYNC B1 ;  /* 0x0000000000017941 */ /* 0x000fea0003800000 */
.L_x_392:
[----:B------:R-:W-:-:S04]  /*6bd0*/  IADD3 R34, P0, R34, UR6, RZ ;  /* 0x0000000622227c10 */ /* 0x000fc8000ff1e0ff */
[----:B------:R-:W-:Y:S02]  /*6be0*/  IADD3.X R21, R21, UR19, RZ, P0, !PT ;  /* 0x0000001315157c10 */ /* 0x000fe400087fe4ff */
[----:B------:R-:W-:-:S04]  /*6bf0*/  ISETP.GE.U32.AND P0, PT, R34, c[0x0][0x178], PT ;  /* 0x00005e0022007a0c */ /* 0x000fc80003f06070 */
[----:B------:R-:W-:-:S13]  /*6c00*/  ISETP.GE.U32.AND.EX P0, PT, R21, c[0x0][0x17c], PT, P0 ;  /* 0x00005f0015007a0c */ /* 0x000fda0003f06100 */
[----:B------:R-:W-:Y:S01]  /*6c10*/  @P0 CALL.REL.NOINC `(.L_x_394) ;  /* 0x0000001000000944 */ /* 0x000fe20003c00000 */
[----:B------:R-:W-:Y:S05]  /*6c20*/  BRA `(.L_x_395) ;  /* 0xffff966000007947 */ /* 0x000fea000383ffff */
.L_x_394:
[----:B------:R-:W-:Y:S05]  /*6c30*/  BSYNC B0 ;  /* 0x0000000000007941 */ /* 0x000fea0003800000 */
.L_x_252:
[----:B------:R-:W-:Y:S05]  /*6c40*/  EXIT ;  /* 0x000000000000794d */ /* 0x000fea0003800000 */
        .weak           $__internal_4_$__cuda_sm20_div_u64
        .type           $__internal_4_$__cuda_sm20_div_u64,@function
        .size           $__internal_4_$__cuda_sm20_div_u64,($__internal_5_$__cuda_sm20_rcp_rn_f32_slowpath - $__internal_4_$__cuda_sm20_div_u64)
$__internal_4_$__cuda_sm20_div_u64:
        /* <DEDUP_REMOVED lines=15> */
[----:B------:R-:W-:Y:S01]  /*6d40*/  IMAD.HI.U32 R4, P1, R3, R7, R4 ;  /* 0x0000000703047227 */ /* 0x000fe20007820004 */
[----:B------:R-:W-:-:S04]  /*6d50*/  IADD3.X R0, R9, R3, RZ, P0, !PT ;  /* 0x0000000309007210 */ /* 0x000fc800007fe4ff */
[----:B------:R-:W-:-:S04]  /*6d60*/  IADD3 R5, P2, R11, R4, RZ ;  /* 0x000000040b057210 */ /* 0x000fc80007f5e0ff */
[----:B------:R-:W-:Y:S01]  /*6d70*/  IADD3.X R7, RZ, RZ, R0, P2, P1 ;  /* 0x000000ffff077210 */ /* 0x000fe200017e2400 */
[----:B------:R-:W-:-:S04]  /*6d80*/  IMAD.WIDE.U32 R2, R5, c[0x0][0x164], RZ ;  /* 0x0000590005027a25 */ /* 0x000fc800078e00ff */
        /* <DEDUP_REMOVED lines=22> */
[----:B------:R-:W-:Y:S01]  /*6ef0*/  IMAD R3, R5, UR5, R3 ;  /* 0x0000000505037c24 */ /* 0x000fe2000f8e0203 */
[----:B------:R-:W-:-:S03]  /*6f00*/  IADD3 R7, P1, -R2, R34, RZ ;  /* 0x0000002202077210 */ /* 0x000fc60007f3e1ff */
[----:B------:R-:W-:Y:S01]  /*6f10*/  IMAD R0, R0, c[0x0][0x164], R3 ;  /* 0x0000590000007a24 */ /* 0x000fe200078e0203 */
[----:B------:R-:W-:-:S04]  /*6f20*/  ISETP.GE.U32.AND P0, PT, R7, c[0x0][0x164], PT ;  /* 0x0000590007007a0c */ /* 0x000fc80003f06070 */
[----:B------:R-:W-:Y:S02]  /*6f30*/  IADD3.X R4, ~R0, R21, RZ, P1, !PT ;  /* 0x0000001500047210 */ /* 0x000fe40000ffe5ff */
[----:B------:R-:W-:Y:S02]  /*6f40*/  IADD3 R2, P1, R7, -c[0x0][0x164], RZ ;  /* 0x8000590007027a10 */ /* 0x000fe40007f3e0ff */
[C---:B------:R-:W-:Y:S02]  /*6f50*/  ISETP.GE.U32.AND.EX P0, PT, R4.reuse, UR5, PT, P0 ;  /* 0x0000000504007c0c */ /* 0x040fe4000bf06100 */
[----:B------:R-:W-:Y:S02]  /*6f60*/  IADD3.X R3, R4, ~UR5, RZ, P1, !PT ;  /* 0x8000000504037c10 */ /* 0x000fe40008ffe4ff */
[----:B------:R-:W-:Y:S02]  /*6f70*/  IADD3 R0, R5, 0x1, RZ ;  /* 0x0000000105007810 */ /* 0x000fe40007ffe0ff */
[----:B------:R-:W-:-:S02]  /*6f80*/  SEL R2, R2, R7, P0 ;  /* 0x0000000702027207 */ /* 0x000fc40000000000 */
[----:B------:R-:W-:Y:S02]  /*6f90*/  SEL R3, R3, R4, P0 ;  /* 0x0000000403037207 */ /* 0x000fe40000000000 */
[----:B------:R-:W-:Y:S02]  /*6fa0*/  SEL R5, R0, R5, P0 ;  /* 0x0000000500057207 */ /* 0x000fe40000000000 */
[----:B------:R-:W-:Y:S02]  /*6fb0*/  ISETP.GE.U32.AND P0, PT, R2, c[0x0][0x164], PT ;  /* 0x0000590002007a0c */ /* 0x000fe40003f06070 */
[----:B------:R-:W-:Y:S02]  /*6fc0*/  ISETP.NE.U32.AND P1, PT, RZ, c[0x0][0x164], PT ;  /* 0x00005900ff007a0c */ /* 0x000fe40003f25070 */
[----:B------:R-:W-:Y:S02]  /*6fd0*/  IADD3 R38, R5, 0x1, RZ ;  /* 0x0000000105267810 */ /* 0x000fe40007ffe0ff */
[----:B------:R-:W-:-:S02]  /*6fe0*/  ISETP.GE.U32.AND.EX P0, PT, R3, UR5, PT, P0 ;  /* 0x0000000503007c0c */ /* 0x000fc4000bf06100 */
[----:B------:R-:W-:Y:S02]  /*6ff0*/  MOV R2, R6 ;  /* 0x0000000600027202 */ /* 0x000fe40000000f00 */
[----:B------:R-:W-:Y:S02]  /*7000*/  MOV R3, 0x0 ;  /* 0x0000000000037802 */ /* 0x000fe40000000f00 */
[----:B------:R-:W-:Y:S02]  /*7010*/  ISETP.NE.AND.EX P1, PT, RZ, UR5, PT, P1 ;  /* 0x00000005ff007c0c */ /* 0x000fe4000bf25310 */
[----:B------:R-:W-:-:S04]  /*7020*/  SEL R38, R38, R5, P0 ;  /* 0x0000000526267207 */ /* 0x000fc80000000000 */
[----:B------:R-:W-:Y:S01]  /*7030*/  SEL R38, R38, 0xffffffff, P1 ;  /* 0xffffffff26267807 */ /* 0x000fe20000800000 */
[----:B------:R-:W-:Y:S06]  /*7040*/  RET.REL.NODEC R2 `(my_create_soft_contacts_cuda_kernel_forward) ;  /* 0xffff8fb002007950 */ /* 0x000fec0003c3ffff */
        .weak           $__internal_5_$__cuda_sm20_rcp_rn_f32_slowpath
        .type           $__internal_5_$__cuda_sm20_rcp_rn_f32_slowpath,@function
        .size           $__internal_5_$__cuda_sm20_rcp_rn_f32_slowpath,($__internal_6_$__cuda_sm20_sqrt_rn_f32_slowpath - $__internal_5_$__cuda_sm20_rcp_rn_f32_slowpath)
$__internal_5_$__cuda_sm20_rcp_rn_f32_slowpath:
[----:B------:R-:W-:Y:S01]  /*7050*/  SHF.L.U32 R19, R22, 0x1, RZ ;  /* 0x0000000116137819 */ /* 0x000fe200000006ff */
[----:B------:R-:W-:Y:S03]  /*7060*/  BSSY B3, `(.L_x_396) ;  /* 0x0000031000037945 */ /* 0x000fe60003800000 */
[----:B------:R-:W-:Y:S02]  /*7070*/  SHF.R.U32.HI R79, RZ, 0x18, R19 ;  /* 0x00000018ff4f7819 */ /* 0x000fe40000011613 */
[----:B------:R-:W-:Y:S02]  /*7080*/  MOV R19, R22 ;  /* 0x0000001600137202 */ /* 0x000fe40000000f00 */
        /* <DEDUP_REMOVED lines=12> */
.L_x_397:
        /* <DEDUP_REMOVED lines=33> */
.L_x_399:
[----:B------:R0:W1:Y:S02]  /*7360*/  MUFU.RCP R22, R19 ;  /* 0x0000001300167308 */ /* 0x0000640000001000 */
.L_x_398:
[----:B------:R-:W-:Y:S05]  /*7370*/  BSYNC B3 ;  /* 0x0000000000037941 */ /* 0x000fea0003800000 */
.L_x_396:
[----:B01----:R-:W-:Y:S02]  /*7380*/  MOV R19, R22 ;  /* 0x0000001600137202 */ /* 0x003fe40000000f00 */
[----:B------:R-:W-:Y:S02]  /*7390*/  MOV R22, R78 ;  /* 0x0000004e00167202 */ /* 0x000fe40000000f00 */
[----:B------:R-:W-:-:S04]  /*73a0*/  MOV R23, 0x0 ;  /* 0x0000000000177802 */ /* 0x000fc80000000f00 */
[----:B------:R-:W-:Y:S05]  /*73b0*/  RET.REL.NODEC R22 `(my_create_soft_contacts_cuda_kernel_forward) ;  /* 0xffff8c4016007950 */ /* 0x000fea0003c3ffff */
        .weak           $__internal_6_$__cuda_sm20_sqrt_rn_f32_slowpath
        .type           $__internal_6_$__cuda_sm20_sqrt_rn_f32_slowpath,@function
        .size           $__internal_6_$__cuda_sm20_sqrt_rn_f32_slowpath,($__internal_7_$__cuda_sm3x_div_rn_noftz_f32_slowpath - $__internal_6_$__cuda_sm20_sqrt_rn_f32_slowpath)
$__internal_6_$__cuda_sm20_sqrt_rn_f32_slowpath:
        /* <DEDUP_REMOVED lines=13> */
[----:B------:R-:W-:Y:S01]  /*7490*/  @P1 FMUL.FTZ R80, R22, 0.5 ;  /* 0x3f00000016501820 */ /* 0x000fe20000410000 */
[----:B------:R-:W-:Y:S02]  /*74a0*/  @!P1 MOV R22, R19 ;  /* 0x0000001300169202 */ /* 0x000fe40000000f00 */
[----:B------:R-:W-:-:S04]  /*74b0*/  @P1 FADD.FTZ R79, -R78, -RZ ;  /* 0x800000ff4e4f1221 */ /* 0x000fc80000010100 */
[----:B------:R-:W-:-:S04]  /*74c0*/  @P1 FFMA R79, R78, R79, R23 ;  /* 0x0000004f4e4f1223 */ /* 0x000fc80000000017 */
[----:B------:R-:W-:-:S04]  /*74d0*/  @P1 FFMA R79, R79, R80, R78 ;  /* 0x000000504f4f1223 */ /* 0x000fc8000000004e */
[----:B------:R-:W-:-:S05]  /*74e0*/  @P1 FMUL.FTZ R22, R79, 2.3283064365386962891e-10 ;  /* 0x2f8000004f161820 */ /* 0x000fca0000410000 */
.L_x_400:
[----:B------:R-:W-:Y:S02]  /*74f0*/  MOV R19, R22 ;  /* 0x0000001600137202 */ /* 0x000fe40000000f00 */
[----:B------:R-:W-:Y:S02]  /*7500*/  MOV R22, R81 ;  /* 0x0000005100167202 */ /* 0x000fe40000000f00 */
[----:B------:R-:W-:-:S04]  /*7510*/  MOV R23, 0x0 ;  /* 0x0000000000177802 */ /* 0x000fc80000000f00 */
[----:B------:R-:W-:Y:S05]  /*7520*/  RET.REL.NODEC R22 `(my_create_soft_contacts_cuda_kernel_forward) ;  /* 0xffff8ad016007950 */ /* 0x000fea0003c3ffff */
        .weak           $__internal_7_$__cuda_sm3x_div_rn_noftz_f32_slowpath
        .type           $__internal_7_$__cuda_sm3x_div_rn_noftz_f32_slowpath,@function
        .size           $__internal_7_$__cuda_sm3x_div_rn_noftz_f32_slowpath,(.L_x_1198 - $__internal_7_$__cuda_sm3x_div_rn_noftz_f32_slowpath)
$__internal_7_$__cuda_sm3x_div_rn_noftz_f32_slowpath:
        /* <DEDUP_REMOVED lines=34> */
.L_x_402:
[----:B------:R-:W-:Y:S01]  /*7750*/  LEA R79, R83, 0xc0800000, 0x17 ;  /* 0xc0800000534f7811 */ /* 0x000fe200078eb8ff */
[----:B------:R-:W-:Y:S03]  /*7760*/  BSSY B3, `(.L_x_407) ;  /* 0x0000036000037945 */ /* 0x000fe60003800000 */
[----:B------:R-:W-:Y:S02]  /*7770*/  IADD3 R79, -R79, R22, RZ ;  /* 0x000000164f4f7210 */ /* 0x000fe40007ffe1ff */
[----:B------:R-:W-:Y:S02]  /*7780*/  IADD3 R22, R81, -0x7f, RZ ;  /* 0xffffff8151167810 */ /* 0x000fe40007ffe0ff */
[----:B------:R-:W0:Y:S01]  /*7790*/  MUFU.RCP R80, R79 ;  /* 0x0000004f00507308 */ /* 0x000e220000001000 */
[----:B------:R-:W-:Y:S02]  /*77a0*/  FADD.FTZ R82, -R79, -RZ ;  /* 0x800000ff4f527221 */ /* 0x000fe40000010100 */
[C---:B------:R-:W-:Y:S01]  /*77b0*/  IMAD R19, R22.reuse, -0x800000, R19 ;  /* 0xff80000016137824 */ /* 0x040fe200078e0213 */
[----:B------:R-:W-:-:S04]  /*77c0*/  IADD3 R22, R22, 0x7f, -R83 ;  /* 0x0000007f16167810 */ /* 0x000fc80007ffe853 */
[----:B------:R-:W-:Y:S01]  /*77d0*/  IADD3 R22, R22, R23, RZ ;  /* 0x0000001716167210 */ /* 0x000fe20007ffe0ff */
[----:B0-----:R-:W-:-:S04]  /*77e0*/  FFMA R81, R80, R82, 1 ;  /* 0x3f80000050517423 */ /* 0x001fc80000000052 */
[----:B------:R-:W-:-:S04]  /*77f0*/  FFMA R85, R80, R81, R80 ;  /* 0x0000005150557223 */ /* 0x000fc80000000050 */
[----:B------:R-:W-:-:S04]  /*7800*/  FFMA R80, R19, R85, RZ ;  /* 0x0000005513507223 */ /* 0x000fc800000000ff */
[----:B------:R-:W-:-:S04]  /*7810*/  FFMA R81, R82, R80, R19 ;  /* 0x0000005052517223 */ /* 0x000fc80000000013 */
[----:B------:R-:W-:-:S04]  /*7820*/  FFMA R84, R85, R81, R80 ;  /* 0x0000005155547223 */ /* 0x000fc80000000050 */
[----:B------:R-:W-:-:S04]  /*7830*/  FFMA R81, R82, R84, R19 ;  /* 0x0000005452517223 */ /* 0x000fc80000000013 */
        /* <DEDUP_REMOVED lines=36> */
.L_x_409:
[----:B------:R-:W-:-:S04]  /*7a80*/  LOP3.LUT R80, R80, 0x80000000, RZ, 0xc0, !PT ;  /* 0x8000000050507812 */ /* 0x000fc800078ec0ff */
[----:B------:R-:W-:Y:S01]  /*7a90*/  LOP3.LUT R80, R80, 0x7f800000, RZ, 0xfc, !PT ;  /* 0x7f80000050507812 */ /* 0x000fe200078efcff */
[----:B------:R-:W-:Y:S05]  /*7aa0*/  BRA `(.L_x_410) ;  /* 0x0000001000007947 */ /* 0x000fea0003800000 */
.L_x_408:
[----:B------:R-:W-:Y:S02]  /*7ab0*/  LEA R80, R22, R80, 0x17 ;  /* 0x0000005016507211 */ /* 0x000fe400078eb8ff */
.L_x_410:
[----:B------:R-:W-:Y:S05]  /*7ac0*/  BSYNC B3 ;  /* 0x0000000000037941 */ /* 0x000fea0003800000 */
.L_x_407:
[----:B------:R-:W-:Y:S05]  /*7ad0*/  BRA `(.L_x_411) ;  /* 0x0000008000007947 */ /* 0x000fea0003800000 */
.L_x_406:
[----:B------:R-:W-:-:S04]  /*7ae0*/  LOP3.LUT R19, R22, 0x80000000, R19, 0x48, !PT ;  /* 0x8000000016137812 */ /* 0x000fc800078e4813 */
[----:B------:R-:W-:Y:S01]  /*7af0*/  LOP3.LUT R80, R19, 0x7f800000, RZ, 0xfc, !PT ;  /* 0x7f80000013507812 */ /* 0x000fe200078efcff */
[----:B------:R-:W-:Y:S05]  /*7b00*/  BRA `(.L_x_411) ;  /* 0x0000005000007947 */ /* 0x000fea0003800000 */
.L_x_405:
[----:B------:R-:W-:Y:S01]  /*7b10*/  LOP3.LUT R80, R22, 0x80000000, R19, 0x48, !PT ;  /* 0x8000000016507812 */ /* 0x000fe200078e4813 */
[----:B------:R-:W-:Y:S05]  /*7b20*/  BRA `(.L_x_411) ;  /* 0x0000003000007947 */ /* 0x000fea0003800000 */
.L_x_404:
[----:B------:R-:W0:Y:S01]  /*7b30*/  MUFU.RSQ R80, -QNAN ;  /* 0xffc0000000507908 */ /* 0x000e220000001400 */
[----:B------:R-:W-:Y:S05]  /*7b40*/  BRA `(.L_x_411) ;  /* 0x0000001000007947 */ /* 0x000fea0003800000 */
.L_x_403:
[----:B------:R-:W-:Y:S02]  /*7b50*/  FADD.FTZ R80, R19, R22 ;  /* 0x0000001613507221 */ /* 0x000fe40000010000 */
.L_x_411:
[----:B------:R-:W-:Y:S05]  /*7b60*/  BSYNC B2 ;  /* 0x0000000000027941 */ /* 0x000fea0003800000 */
.L_x_401:
[----:B------:R-:W-:Y:S02]  /*7b70*/  MOV R22, R78 ;  /* 0x0000004e00167202 */ /* 0x000fe40000000f00 */
[----:B------:R-:W-:Y:S02]  /*7b80*/  MOV R23, 0x0 ;  /* 0x0000000000177802 */ /* 0x000fe40000000f00 */
[----:B0-----:R-:W-:Y:S02]  /*7b90*/  MOV R19, R80 ;  /* 0x0000005000137202 */ /* 0x001fe40000000f00 */
[----:B------:R-:W-:Y:S05]  /*7ba0*/  RET.REL.NODEC R22 `(my_create_soft_contacts_cuda_kernel_forward) ;  /* 0xffff845016007950 */ /* 0x000fea0003c3ffff */
.L_x_412:
        /* <DEDUP_REMOVED lines=13> */
.L_x_1198:


//--------------------- .text.my_solve_particle_shape_contacts_cuda_kernel_backward --------------------------
	.section	.text.my_solve_particle_shape_contacts_cuda_kernel_backward,"ax",@progbits
	.sectioninfo	@"SHI_REGISTERS=105"
	.align	128
        .global         my_solve_particle_shape_contacts_cuda_kernel_backward
        .type           my_solve_particle_shape_contacts_cuda_kernel_backward,@function
        .size           my_solve_particle_shape_contacts_cuda_kernel_backward,(.L_x_1201 - my_solve_particle_shape_contacts_cuda_kernel_backward)
        .other          my_solve_particle_shape_contacts_cuda_kernel_backward,@"STO_CUDA_ENTRY STV_DEFAULT"
my_solve_particle_shape_contacts_cuda_kernel_backward:
.text.my_solve_particle_shape_contacts_cuda_kernel_backward:
[----:B------:R-:W-:Y:S02]  /*0000*/  MOV R1, c[0x0][0x28] ;  /* 0x00000a0000017a02 */ /* 0x000fe40000000f00 */
[----:B------:R-:W0:Y:S01]  /*0010*/  S2R R2, SR_TID.X ;  /* 0x0000000000027919 */ /* 0x000e220000002100 */
[----:B------:R-:W-:-:S03]  /*0020*/  MOV R3, RZ ;  /* 0x000000ff00037202 */ /* 0x000fc60000000f00 */
[----:B------:R-:W0:Y:S02]  /*0030*/  S2R R5, SR_CTAID.X ;  /* 0x0000000000057919 */ /* 0x000e240000002500 */
[----:B0-----:R-:W-:-:S05]  /*0040*/  IMAD.WIDE.U32 R2, R5, c[0x0][0x0], R2 ;  /* 0x0000000005027a25 */ /* 0x001fca00078e0002 */
[----:B------:R-:W-:-:S04]  /*0050*/  ISETP.GE.U32.AND P0, PT, R2, c[0x0][0x178], PT ;  /* 0x00005e0002007a0c */ /* 0x000fc80003f06070 */
[----:B------:R-:W-:-:S13]  /*0060*/  ISETP.GE.U32.AND.EX P0, PT, R3, c[0x0][0x17c], PT, P0 ;  /* 0x00005f0003007a0c */ /* 0x000fda0003f06100 */
[----:B------:R-:W-:Y:S05]  /*0070*/  @P0 EXIT ;  /* 0x000000000000094d */ /* 0x000fea0003800000 */
[----:B------:R-:W-:Y:S01]  /*0080*/  BSSY B1, `(.L_x_413) ;  /* 0x00006c1000017945 */ /* 0x000fe20003800000 */
[----:B------:R-:W-:Y:S01]  /*0090*/  MOV R20, R2 ;  /* 0x0000000200147202 */ /* 0x000fe20000000f00 */
[----:B------:R-:W-:Y:S01]  /*00a0*/  ULDC UR4, c[0x0][0x5a0] ;  /* 0x0001680000047ab9 */ /* 0x000fe20000000800 */
[----:B------:R-:W-:Y:S01]  /*00b0*/  MOV R21, R3 ;  /* 0x0000000300157202 */ /* 0x000fe20000000f00 */
        /* <DEDUP_REMOVED lines=25> */
[----:B------:R-:W-:Y:S02]  /*0250*/  USHF.R.S32.HI UR4, URZ, 0x1f, UR4 ;  /* 0x0000001f3f047899 */ /* 0x000fe40008011404 */
        /* <DEDUP_REMOVED lines=25> */
[----:B------:R-:W-:-:S02]  /*03f0*/  ULDC.64 UR32, c[0x0][0x118] ;  /* 0x0000460000207ab9 */ /* 0x000fc40000000a00 */
.L_x_497:
[----:B------:R-:W-:Y:S02]  /*0400*/  MOV R2, c[0x0][0x510] ;  /* 0x0001440000027a02 */ /* 0x000fe40000000f00 */
[----:B------:R-:W-:-:S05]  /*0410*/  MOV R3, c[0x0][0x514] ;  /* 0x0001450000037a02 */ /* 0x000fca0000000f00 */
[----:B------:R-:W2:Y:S01]  /*0420*/  LDG.E R2, [R2.64] ;  /* 0x0000002002027981 */ /* 0x000ea2000c1e1900 */
[----:B------:R-:W-:Y:S01]  /*0430*/  YIELD ;  /* 0x0000000000007946 */ /* 0x000fe20003800000 */
[----:B------:R-:W-:Y:S01]  /*0440*/  BSSY B0, `(.L_x_414) ;  /* 0x000067e000007945 */ /* 0x000fe20003800000 */
[----:B--2---:R-:W-:-:S04]  /*0450*/  IMNMX R5, R2, c[0x0][0x660], PT ;  /* 0x0001980002057a17 */ /* 0x004fc80003800200 */
[----:B------:R-:W-:-:S13]  /*0460*/  ISETP.GT.AND P0, PT, R5, R20, PT ;  /* 0x000000140500720c */ /* 0x000fda0003f04270 */
[----:B------:R-:W-:Y:S05]  /*0470*/  @!P0 BRA `(.L_x_415) ;  /* 0x000067a000008947 */ /* 0x000fea0003800000 */
[----:B------:R-:W-:Y:S02]  /*0480*/  SHF.R.S32.HI R55, RZ, 0x1f, R20 ;  /* 0x0000001fff377819 */ /* 0x000fe40000011414 */
[----:B------:R-:W-:-:S03]  /*0490*/  MOV R3, c[0x0][0x568] ;  /* 0x00015a0000037a02 */ /* 0x000fc60000000f00 */
[----:B------:R-:W-:Y:S02]  /*04a0*/  IMAD R5, R55, c[0x0][0x568], RZ ;  /* 0x00015a0037057a24 */ /* 0x000fe400078e02ff */
[----:B------:R-:W-:-:S04]  /*04b0*/  IMAD.WIDE.U32 R2, R20, R3, c[0x0][0x548] ;  /* 0x0001520014027625 */ /* 0x000fc800078e0003 */
[----:B------:R-:W-:Y:S01]  /*04c0*/  IMAD R5, R20, UR6, R5 ;  /* 0x0000000614057c24 */ /* 0x000fe2000f8e0205 */
[----:B------:R-:W-:-:S04]  /*04d0*/  MOV R4, R2 ;  /* 0x0000000200047202 */ /* 0x000fc80000000f00 */
[----:B------:R-:W-:-:S05]  /*04e0*/  IADD3 R5, R3, R5, RZ ;  /* 0x0000000503057210 */ /* 0x000fca0007ffe0ff */
[----:B------:R-:W2:Y:S01]  /*04f0*/  LDG.E R54, [R4.64] ;  /* 0x0000002004367981 */ /* 0x000ea2000c1e1900 */
[----:B------:R-:W-:Y:S01]  /*0500*/  MOV R3, c[0x0][0x5a0] ;  /* 0x0001680000037a02 */ /* 0x000fe20000000f00 */
[----:B------:R-:W-:Y:S01]  /*0510*/  IMAD R7, R55, c[0x0][0x5a0], RZ ;  /* 0x0001680037077a24 */ /* 0x000fe200078e02ff */
[----:B------:R-:W-:-:S03]  /*0520*/  MOV R11, c[0x0][0x280] ;  /* 0x0000a000000b7a02 */ /* 0x000fc60000000f00 */
[----:B------:R-:W-:-:S04]  /*0530*/  IMAD.WIDE.U32 R2, R20, R3, c[0x0][0x580] ;  /* 0x0001600014027625 */ /* 0x000fc800078e0003 */
[----:B------:R-:W-:-:S05]  /*0540*/  IMAD R7, R20, UR4, R7 ;  /* 0x0000000414077c24 */ /* 0x000fca000f8e0207 */
[----:B------:R-:W-:-:S05]  /*0550*/  IADD3 R3, R3, R7, RZ ;  /* 0x0000000703037210 */ /* 0x000fca0007ffe0ff */
[----:B------:R-:W3:Y:S01]  /*0560*/  LDG.E R22, [R2.64] ;  /* 0x0000002002167981 */ /* 0x000ee2000c1e1900 */
[----:B--2---:R-:W-:Y:S01]  /*0570*/  SHF.R.S32.HI R53, RZ, 0x1f, R54 ;  /* 0x0000001fff357819 */ /* 0x004fe20000011436 */
[----:B------:R-:W-:-:S04]  /*0580*/  IMAD.WIDE.U32 R6, R54, R11, c[0x0][0x260] ;  /* 0x0000980036067625 */ /* 0x000fc800078e000b */
[----:B------:R-:W-:-:S04]  /*0590*/  IMAD R9, R53, c[0x0][0x280], RZ ;  /* 0x0000a00035097a24 */ /* 0x000fc800078e02ff */
[----:B------:R-:W-:Y:S01]  /*05a0*/  IMAD R9, R54, UR7, R9 ;  /* 0x0000000736097c24 */ /* 0x000fe2000f8e0209 */
[----:B------:R-:W-:-:S04]  /*05b0*/  MOV R8, R6 ;  /* 0x0000000600087202 */ /* 0x000fc80000000f00 */
[----:B------:R-:W-:-:S05]  /*05c0*/  IADD3 R9, R7, R9, RZ ;  /* 0x0000000907097210 */ /* 0x000fca0007ffe0ff */
[----:B------:R-:W2:Y:S01]  /*05d0*/  LDG.E R8, [R8.64] ;  /* 0x0000002008087981 */ /* 0x000ea2000c1e1900 */
[----:B---3--:R-:W-:Y:S02]  /*05e0*/  SHF.R.S32.HI R4, RZ, 0x1f, R22 ;  /* 0x0000001fff047819 */ /* 0x008fe40000011416 */
[----:B------:R-:W-:-:S03]  /*05f0*/  MOV R7, c[0x0][0x3d0] ;  /* 0x0000f40000077a02 */ /* 0x000fc60000000f00 */
[----:B------:R-:W-:Y:S02]  /*0600*/  IMAD R5, R4, c[0x0][0x3d0], RZ ;  /* 0x0000f40004057a24 */ /* 0x000fe400078e02ff */
[----:B------:R-:W-:-:S04]  /*0610*/  IMAD.WIDE.U32 R6, R22, R7, c[0x0][0x3b0] ;  /* 0x0000ec0016067625 */ /* 0x000fc800078e0007 */
[----:B------:R-:W-:-:S05]  /*0620*/  IMAD R5, R22, UR5, R5 ;  /* 0x0000000516057c24 */ /* 0x000fca000f8e0205 */
[----:B------:R-:W-:Y:S02]  /*0630*/  IADD3 R7, R7, R5, RZ ;  /* 0x0000000507077210 */ /* 0x000fe40007ffe0ff */
[----:B--2---:R-:W-:-:S04]  /*0640*/  LOP3.LUT R0, R8, 0x1, RZ, 0xc0, !PT ;  /* 0x0000000108007812 */ /* 0x004fc800078ec0ff */
[----:B------:R-:W-:-:S13]  /*0650*/  ISETP.NE.U32.AND P0, PT, R0, 0x1, PT ;  /* 0x000000010000780c */ /* 0x000fda0003f05070 */
[----:B------:R-:W-:Y:S05]  /*0660*/  @P0 BRA `(.L_x_415) ;  /* 0x000065b000000947 */ /* 0x000fea0003800000 */
[----:B------:R-:W-:Y:S01]  /*0670*/  MOV R11, c[0x0][0x5d8] ;  /* 0x00017600000b7a02 */ /* 0x000fe20000000f00 */
[C---:B------:R-:W-:Y:S01]  /*0680*/  IMAD R0, R55.reuse, c[0x0][0x5d8], RZ ;  /* 0x0001760037007a24 */ /* 0x040fe200078e02ff */
[----:B------:R-:W-:Y:S01]  /*0690*/  MOV R13, c[0x0][0x648] ;  /* 0x00019200000d7a02 */ /* 0x000fe20000000f00 */
[----:B------:R-:W-:Y:S01]  /*06a0*/  IMAD R2, R55, c[0x0][0x648], RZ ;  /* 0x0001920037027a24 */ /* 0x000fe200078e02ff */
[----:B------:R-:W-:Y:S01]  /*06b0*/  SHF.R.S32.HI R3, RZ, 0x1f, R11 ;  /* 0x0000001fff037819 */ /* 0x000fe2000001140b */
[----:B------:R0:W2:Y:S01]  /*06c0*/  LDG.E R51, [R6.64] ;  /* 0x0000002006337981 */ /* 0x0000a2000c1e1900 */
[----:B------:R-:W-:Y:S02]  /*06d0*/  SHF.R.S32.HI R5, RZ, 0x1f, R13 ;  /* 0x0000001fff057819 */ /* 0x000fe4000001140d */
[----:B------:R-:W-:Y:S01]  /*06e0*/  MOV R15, c[0x0][0x248] ;  /* 0x00009200000f7a02 */ /* 0x000fe20000000f00 */
[----:B------:R-:W-:Y:S01]  /*06f0*/  IMAD R17, R20, R3, R0 ;  /* 0x0000000314117224 */ /* 0x000fe200078e0200 */
[----:B------:R-:W-:-:S02]  /*0700*/  MOV R3, c[0x0][0x1a0] ;  /* 0x0000680000037a02 */ /* 0x000fc40000000f00 */
[----:B------:R-:W-:Y:S01]  /*0710*/  MOV R9, c[0x0][0x1d8] ;  /* 0x0000760000097a02 */ /* 0x000fe20000000f00 */
[----:B------:R-:W-:Y:S01]  /*0720*/  IMAD R19, R20, R5, R2 ;  /* 0x0000000514137224 */ /* 0x000fe200078e0202 */
[----:B------:R-:W-:Y:S01]  /*0730*/  SHF.R.S32.HI R45, RZ, 0x1f, R15 ;  /* 0x0000001fff2d7819 */ /* 0x000fe2000001140f */
[C---:B------:R-:W-:Y:S01]  /*0740*/  IMAD R12, R53.reuse, c[0x0][0x248], RZ ;  /* 0x00009200350c7a24 */ /* 0x040fe200078e02ff */
[----:B------:R-:W-:Y:S01]  /*0750*/  SHF.R.S32.HI R49, RZ, 0x1f, R3 ;  /* 0x0000001fff317819 */ /* 0x000fe20000011403 */
[C---:B------:R-:W-:Y:S01]  /*0760*/  IMAD R0, R53.reuse, c[0x0][0x1a0], RZ ;  /* 0x0000680035007a24 */ /* 0x040fe200078e02ff */
[----:B------:R-:W-:Y:S01]  /*0770*/  SHF.R.S32.HI R47, RZ, 0x1f, R9 ;  /* 0x0000001fff2f7819 */ /* 0x000fe20000011409 */
[----:B------:R-:W-:Y:S02]  /*0780*/  IMAD R5, R53, c[0x0][0x1d8], RZ ;  /* 0x0000760035057a24 */ /* 0x000fe400078e02ff */
[C---:B------:R-:W-:Y:S02]  /*0790*/  IMAD R23, R54.reuse, R45, R12 ;  /* 0x0000002d36177224 */ /* 0x040fe400078e020c */
[----:B------:R-:W-:-:S04]  /*07a0*/  IMAD.WIDE.U32 R2, R54, R3, c[0x0][0x180] ;  /* 0x0000600036027625 */ /* 0x000fc800078e0003 */
[----:B------:R-:W-:-:S04]  /*07b0*/  IMAD.WIDE.U32 R8, R54, R9, c[0x0][0x1b8] ;  /* 0x00006e0036087625 */ /* 0x000fc800078e0009 */
[C---:B0-----:R-:W-:Y:S02]  /*07c0*/  IMAD R7, R54.reuse, R49, R0 ;  /* 0x0000003136077224 */ /* 0x041fe400078e0200 */
[C---:B------:R-:W-:Y:S02]  /*07d0*/  IMAD R5, R54.reuse, R47, R5 ;  /* 0x0000002f36057224 */ /* 0x040fe400078e0205 */
[----:B------:R-:W-:-:S04]  /*07e0*/  IMAD.WIDE.U32 R14, R54, R15, c[0x0][0x228] ;  /* 0x00008a00360e7625 */ /* 0x000fc800078e000f */
[----:B------:R-:W-:Y:S01]  /*07f0*/  IMAD.WIDE.U32 R12, R20, R13, c[0x0][0x628] ;  /* 0x00018a00140c7625 */ /* 0x000fe200078e000d */
[----:B------:R-:W-:Y:S02]  /*0800*/  IADD3 R7, R3, R7, RZ ;  /* 0x0000000703077210 */ /* 0x000fe40007ffe0ff */
[----:B------:R-:W-:Y:S02]  /*0810*/  IADD3 R9, R9, R5, RZ ;  /* 0x0000000509097210 */ /* 0x000fe40007ffe0ff */
[----:B------:R-:W-:Y:S02]  /*0820*/  IADD3 R15, R15, R23, RZ ;  /* 0x000000170f0f7210 */ /* 0x000fe40007ffe0ff */
[----:B------:R-:W-:Y:S01]  /*0830*/  IADD3 R13, R13, R19, RZ ;  /* 0x000000130d0d7210 */ /* 0x000fe20007ffe0ff */
[----:B------:R0:W5:Y:S01]  /*0840*/  LDG.E R58, [R8.64] ;  /* 0x00000020083a7981 */ /* 0x000162000c1e1900 */
[----:B------:R-:W-:-:S03]  /*0850*/  MOV R6, R2 ;  /* 0x0000000200067202 */ /* 0x000fc60000000f00 */
[----:B------:R0:W5:Y:S04]  /*0860*/  LDG.E R61, [R8.64+0x4] ;  /* 0x00000420083d7981 */ /* 0x000168000c1e1900 */
[----:B------:R0:W5:Y:S04]  /*0870*/  LDG.E R31, [R6.64] ;  /* 0x00000020061f7981 */ /* 0x000168000c1e1900 */
[----:B------:R0:W5:Y:S04]  /*0880*/  LDG.E R24, [R6.64+0x4] ;  /* 0x0000042006187981 */ /* 0x000168000c1e1900 */
[----:B------:R0:W5:Y:S04]  /*0890*/  LDG.E R35, [R6.64+0x8] ;  /* 0x0000082006237981 */ /* 0x000168000c1e1900 */
[----:B------:R0:W5:Y:S04]  /*08a0*/  LDG.E R59, [R8.64+0x8] ;  /* 0x00000820083b7981 */ /* 0x000168000c1e1900 */
[----:B------:R0:W5:Y:S04]  /*08b0*/  LDG.E R29, [R14.64] ;  /* 0x000000200e1d7981 */ /* 0x000168000c1e1900 */
[----:B------:R0:W5:Y:S04]  /*08c0*/  LDG.E R3, [R12.64] ;  /* 0x000000200c037981 */ /* 0x000168000c1e1900 */
[----:B------:R0:W5:Y:S04]  /*08d0*/  LDG.E R2, [R12.64+0x4] ;  /* 0x000004200c027981 */ /* 0x000168000c1e1900 */
[----:B------:R0:W5:Y:S01]  /*08e0*/  LDG.E R0, [R12.64+0x8] ;  /* 0x000008200c007981 */ /* 0x000162000c1e1900 */
[----:B------:R-:W-:Y:S01]  /*08f0*/  IMAD.WIDE.U32 R10, R20, R11, c[0x0][0x5b8] ;  /* 0x00016e00140a7625 */ /* 0x000fe200078e000b */
[----:B------:R-:W-:Y:S04]  /*0900*/  BSSY B2, `(.L_x_416) ;  /* 0x0000023000027945 */ /* 0x000fe80003800000 */
[----:B------:R-:W-:Y:S01]  /*0910*/  IADD3 R11, R11, R17, RZ ;  /* 0x000000110b0b7210 */ /* 0x000fe20007ffe0ff */
[----:B------:R-:W-:Y:S01]  /*0920*/  CS2R R42, SRZ ;  /* 0x00000000002a7805 */ /* 0x000fe2000001ff00 */
[----:B------:R-:W-:Y:S01]  /*0930*/  MOV R46, 0x3f800000 ;  /* 0x3f800000002e7802 */ /* 0x000fe20000000f00 */
[----:B------:R-:W-:Y:S01]  /*0940*/  CS2R R40, SRZ ;  /* 0x0000000000287805 */ /* 0x000fe2000001ff00 */
[----:B------:R-:W-:Y:S01]  /*0950*/  MOV R44, RZ ;  /* 0x000000ff002c7202 */ /* 0x000fe20000000f00 */
[----:B------:R1:W5:Y:S01]  /*0960*/  LDG.E R52, [R10.64] ;  /* 0x000000200a347981 */ /* 0x000362000c1e1900 */
[----:B------:R-:W-:-:S02]  /*0970*/  MOV R5, RZ ;  /* 0x000000ff00057202 */ /* 0x000fc40000000f00 */
[----:B------:R-:W-:Y:S01]  /*0980*/  MOV R39, RZ ;  /* 0x000000ff00277202 */ /* 0x000fe20000000f00 */
[----:B------:R1:W5:Y:S04]  /*0990*/  LDG.E R50, [R10.64+0x4] ;  /* 0x000004200a327981 */ /* 0x000368000c1e1900 */
[----:B------:R1:W5:Y:S02]  /*09a0*/  LDG.E R48, [R10.64+0x8] ;  /* 0x000008200a307981 */ /* 0x000364000c1e1900 */
[----:B-1----:R-:W-:Y:S01]  /*09b0*/  CS2R R10, SRZ ;  /* 0x00000000000a7805 */ /* 0x002fe2000001ff00 */
[----:B--2---:R-:W-:Y:S02]  /*09c0*/  ISETP.GE.AND P2, PT, R51, RZ, PT ;  /* 0x000000ff3300720c */ /* 0x004fe40003f46270 */
[----:B------:R-:W-:-:S11]  /*09d0*/  SHF.R.S32.HI R38, RZ, 0x1f, R51 ;  /* 0x0000001fff267819 */ /* 0x000fd60000011433 */
[----:B------:R-:W-:Y:S05]  /*09e0*/  @!P2 BRA `(.L_x_417) ;  /* 0x000001400000a947 */ /* 0x000fea0003800000 */
[C---:B0-----:R-:W-:Y:S01]  /*09f0*/  IMAD R6, R38.reuse, c[0x0][0x2b8], RZ ;  /* 0x0000ae0026067a24 */ /* 0x041fe200078e02ff */
[----:B------:R-:W-:Y:S01]  /*0a00*/  MOV R10, c[0x0][0x2b8] ;  /* 0x0000ae00000a7a02 */ /* 0x000fe20000000f00 */
[----:B------:R-:W-:Y:S01]  /*0a10*/  IMAD R8, R38, c[0x0][0x328], RZ ;  /* 0x0000ca0026087a24 */ /* 0x000fe200078e02ff */
[----:B------:R-:W-:Y:S01]  /*0a20*/  MOV R12, c[0x0][0x328] ;  /* 0x0000ca00000c7a02 */ /* 0x000fe20000000f00 */
[C---:B------:R-:W-:Y:S02]  /*0a30*/  IMAD R5, R51.reuse, UR8, R6 ;  /* 0x0000000833057c24 */ /* 0x040fe4000f8e0206 */
[C---:B------:R-:W-:Y:S02]  /*0a40*/  IMAD R11, R51.reuse, UR9, R8 ;  /* 0x00000009330b7c24 */ /* 0x040fe4000f8e0208 */
[----:B------:R-:W-:-:S04]  /*0a50*/  IMAD.WIDE.U32 R6, R51, R10, c[0x0][0x298] ;  /* 0x0000a60033067625 */ /* 0x000fc800078e000a */
[----:B------:R-:W-:Y:S01]  /*0a60*/  IMAD.WIDE.U32 R8, R51, R12, c[0x0][0x308] ;  /* 0x0000c20033087625 */ /* 0x000fe200078e000c */
[----:B------:R-:W-:-:S04]  /*0a70*/  IADD3 R7, R7, R5, RZ ;  /* 0x0000000507077210 */ /* 0x000fc80007ffe0ff */
[----:B------:R-:W-:Y:S01]  /*0a80*/  IADD3 R9, R9, R11, RZ ;  /* 0x0000000b09097210 */ /* 0x000fe20007ffe0ff */
[----:B------:R0:W5:Y:S04]  /*0a90*/  LDG.E R46, [R6.64+0x18] ;  /* 0x00001820062e7981 */ /* 0x000168000c1e1900 */
[----:B------:R0:W5:Y:S04]  /*0aa0*/  LDG.E R42, [R8.64] ;  /* 0x00000020082a7981 */ /* 0x000168000c1e1900 */
[----:B------:R0:W5:Y:S04]  /*0ab0*/  LDG.E R43, [R8.64+0x4] ;  /* 0x00000420082b7981 */ /* 0x000168000c1e1900 */
[----:B------:R0:W5:Y:S04]  /*0ac0*/  LDG.E R44, [R8.64+0x8] ;  /* 0x00000820082c7981 */ /* 0x000168000c1e1900 */
[----:B------:R0:W5:Y:S04]  /*0ad0*/  LDG.E R39, [R6.64+0x14] ;  /* 0x0000142006277981 */ /* 0x000168000c1e1900 */
[----:B------:R0:W5:Y:S04]  /*0ae0*/  LDG.E R40, [R6.64+0x10] ;  /* 0x0000102006287981 */ /* 0x000168000c1e1900 */
[----:B------:R0:W5:Y:S04]  /*0af0*/  LDG.E R41, [R6.64+0xc] ;  /* 0x00000c2006297981 */ /* 0x000168000c1e1900 */
[----:B------:R0:W5:Y:S04]  /*0b00*/  LDG.E R11, [R6.64+0x8] ;  /* 0x00000820060b7981 */ /* 0x000168000c1e1900 */
[----:B------:R0:W5:Y:S04]  /*0b10*/  LDG.E R10, [R6.64+0x4] ;  /* 0x00000420060a7981 */ /* 0x000168000c1e1900 */
[----:B------:R0:W5:Y:S02]  /*0b20*/  LDG.E R5, [R6.64] ;  /* 0x0000002006057981 */ /* 0x000164000c1e1900 */
.L_x_417:
[----:B0-----:R-:W-:Y:S05]  /*0b30*/  BSYNC B2 ;  /* 0x0000000000027941 */ /* 0x001fea0003800000 */
.L_x_416:
[----:B-----5:R-:W-:Y:S01]  /*0b40*/  FSEL R8, R43, RZ, P2 ;  /* 0x000000ff2b087208 */ /* 0x020fe20001000000 */
[----:B------:R-:W-:Y:S01]  /*0b50*/  FADD R13, R46, R46 ;  /* 0x0000002e2e0d7221 */ /* 0x000fe20000000000 */
[----:B------:R-:W-:Y:S01]  /*0b60*/  FSEL R6, R42, RZ, P2 ;  /* 0x000000ff2a067208 */ /* 0x000fe20001000000 */
[----:B------:R-:W-:Y:S01]  /*0b70*/  BSSY B2, `(.L_x_418) ;  /* 0x000048d000027945 */ /* 0x000fe20003800000 */
[----:B------:R-:W-:Y:S01]  /*0b80*/  FSEL R12, R44, RZ, P2 ;  /* 0x000000ff2c0c7208 */ /* 0x000fe20001000000 */
[----:B------:R-:W-:Y:S01]  /*0b90*/  FMUL R7, R8, R40 ;  /* 0x0000002808077220 */ /* 0x000fe20000400000 */
[----:B------:R-:W-:Y:S01]  /*0ba0*/  FFMA R13, R13, R46, -1 ;  /* 0xbf8000000d0d7423 */ /* 0x000fe2000000002e */
[-C--:B------:R-:W-:Y:S01]  /*0bb0*/  FMUL R15, R6, R40.reuse ;  /* 0x00000028060f7220 */ /* 0x080fe20000400000 */
[----:B------:R-:W-:Y:S01]  /*0bc0*/  FMUL R17, R8, R39 ;  /* 0x0000002708117220 */ /* 0x000fe20000400000 */
[-C--:B------:R-:W-:Y:S01]  /*0bd0*/  FFMA R7, R6, R41.reuse, R7 ;  /* 0x0000002906077223 */ /* 0x080fe20000000007 */
[-C--:B------:R-:W-:Y:S01]  /*0be0*/  FMUL R9, R12, R41.reuse ;  /* 0x000000290c097220 */ /* 0x080fe20000400000 */
[----:B------:R-:W-:Y:S01]  /*0bf0*/  FFMA R27, R8, R41, -R15 ;  /* 0x00000029081b7223 */ /* 0x000fe2000000080f */
[-C--:B------:R-:W-:Y:S01]  /*0c00*/  FMUL R15, R52, R40.reuse ;  /* 0x00000028340f7220 */ /* 0x080fe20000400000 */
[-C--:B------:R-:W-:Y:S01]  /*0c10*/  FFMA R7, R12, R39.reuse, R7 ;  /* 0x000000270c077223 */ /* 0x080fe20000000007 */
[----:B------:R-:W-:Y:S01]  /*0c20*/  FFMA R23, R6, R39, -R9 ;  /* 0x0000002706177223 */ /* 0x000fe20000000809 */
[----:B------:R-:W-:Y:S01]  /*0c30*/  FMUL R9, R48, R41 ;  /* 0x0000002930097220 */ /* 0x000fe20000400000 */
[-C--:B------:R-:W-:Y:S01]  /*0c40*/  FFMA R19, R12, R40.reuse, -R17 ;  /* 0x000000280c137223 */ /* 0x080fe20000000811 */
[----:B------:R-:W-:Y:S01]  /*0c50*/  FADD R14, R7, R7 ;  /* 0x00000007070e7221 */ /* 0x000fe20000000000 */
[-C--:B------:R-:W-:Y:S01]  /*0c60*/  FMUL R7, R50, R40.reuse ;  /* 0x0000002832077220 */ /* 0x080fe20000400000 */
[----:B------:R-:W-:Y:S01]  /*0c70*/  FFMA R9, R52, R39, -R9 ;  /* 0x0000002734097223 */ /* 0x000fe20000000809 */
[-C--:B------:R-:W-:Y:S01]  /*0c80*/  FFMA R17, R50, R41.reuse, -R15 ;  /* 0x0000002932117223 */ /* 0x080fe2000000080f */
[-C--:B------:R-:W-:Y:S01]  /*0c90*/  FMUL R16, R14, R41.reuse ;  /* 0x000000290e107220 */ /* 0x080fe20000400000 */
[----:B------:R-:W-:Y:S01]  /*0ca0*/  FFMA R7, R52, R41, R7 ;  /* 0x0000002934077223 */ /* 0x000fe20000000007 */
[----:B------:R-:W-:Y:S01]  /*0cb0*/  FMUL R18, R14, R40 ;  /* 0x000000280e127220 */ /* 0x000fe20000400000 */
[----:B------:R-:W-:Y:S01]  /*0cc0*/  FMUL R9, R9, R46 ;  /* 0x0000002e09097220 */ /* 0x000fe20000400000 */
[C---:B------:R-:W-:Y:S01]  /*0cd0*/  FFMA R16, R13.reuse, R6, R16 ;  /* 0x000000060d107223 */ /* 0x040fe20000000010 */
[-C--:B------:R-:W-:Y:S01]  /*0ce0*/  FFMA R7, R48, R39.reuse, R7 ;  /* 0x0000002730077223 */ /* 0x080fe20000000007 */
[----:B------:R-:W-:Y:S01]  /*0cf0*/  FFMA R18, R13, R8, R18 ;  /* 0x000000080d127223 */ /* 0x000fe20000000012 */
[----:B------:R-:W-:Y:S01]  /*0d00*/  FMUL R23, R23, R46 ;  /* 0x0000002e17177220 */ /* 0x000fe20000400000 */
[-C--:B------:R-:W-:Y:S01]  /*0d10*/  FMUL R25, R14, R39.reuse ;  /* 0x000000270e197220 */ /* 0x080fe20000400000 */
[----:B------:R-:W-:Y:S01]  /*0d20*/  FADD R6, R7, R7 ;  /* 0x0000000707067221 */ /* 0x000fe20000000000 */
[-C--:B------:R-:W-:Y:S01]  /*0d30*/  FMUL R7, R50, R39.reuse ;  /* 0x0000002732077220 */ /* 0x080fe20000400000 */
[----:B------:R-:W-:Y:S01]  /*0d40*/  FFMA R23, R23, 2, R18 ;  /* 0x4000000017177823 */ /* 0x000fe20000000012 */
[----:B------:R-:W-:Y:S01]  /*0d50*/  FFMA R25, R13, R12, R25 ;  /* 0x0000000c0d197223 */ /* 0x000fe20000000019 */
[-C--:B------:R-:W-:Y:S01]  /*0d60*/  FMUL R8, R6, R40.reuse ;  /* 0x0000002806087220 */ /* 0x080fe20000400000 */
[----:B------:R-:W-:Y:S01]  /*0d70*/  FFMA R7, R48, R40, -R7 ;  /* 0x0000002830077223 */ /* 0x000fe20000000807 */
[C---:B------:R-:W-:Y:S01]  /*0d80*/  FMUL R15, R6.reuse, R39 ;  /* 0x00000027060f7220 */ /* 0x040fe20000400000 */
[----:B------:R-:W-:Y:S01]  /*0d90*/  FMUL R19, R19, R46 ;  /* 0x0000002e13137220 */ /* 0x000fe20000400000 */
[----:B------:R-:W-:Y:S01]  /*0da0*/  FFMA R8, R13, R50, R8 ;  /* 0x000000320d087223 */ /* 0x000fe20000000008 */
[----:B------:R-:W-:Y:S01]  /*0db0*/  FMUL R7, R7, R46 ;  /* 0x0000002e07077220 */ /* 0x000fe20000400000 */
[----:B------:R-:W-:Y:S01]  /*0dc0*/  FFMA R15, R13, R48, R15 ;  /* 0x000000300d0f7223 */ /* 0x000fe2000000000f */
[-C--:B------:R-:W-:Y:S01]  /*0dd0*/  FMUL R12, R27, R46.reuse ;  /* 0x0000002e1b0c7220 */ /* 0x080fe20000400000 */
[----:B------:R-:W-:Y:S01]  /*0de0*/  FFMA R9, R9, 2, R8 ;  /* 0x4000000009097823 */ /* 0x000fe20000000008 */
[----:B------:R-:W-:Y:S01]  /*0df0*/  FMUL R8, R6, R41 ;  /* 0x0000002906087220 */ /* 0x000fe20000400000 */
[----:B------:R-:W-:Y:S01]  /*0e00*/  FMUL R6, R17, R46 ;  /* 0x0000002e11067220 */ /* 0x000fe20000400000 */
[----:B------:R-:W-:Y:S01]  /*0e10*/  FFMA R16, R19, 2, R16 ;  /* 0x4000000013107823 */ /* 0x000fe20000000010 */
[----:B------:R-:W-:Y:S01]  /*0e20*/  FADD R9, R9, R10 ;  /* 0x0000000a09097221 */ /* 0x000fe20000000000 */
[----:B------:R-:W-:Y:S01]  /*0e30*/  FFMA R8, R13, R52, R8 ;  /* 0x000000340d087223 */ /* 0x000fe20000000008 */
[----:B------:R-:W-:Y:S01]  /*0e40*/  FFMA R6, R6, 2, R15 ;  /* 0x4000000006067823 */ /* 0x000fe2000000000f */
[----:B------:R-:W-:Y:S01]  /*0e50*/  FADD R10, R23, R10 ;  /* 0x0000000a170a7221 */ /* 0x000fe20000000000 */
[----:B------:R-:W-:Y:S01]  /*0e60*/  FADD R37, R24, -R9 ;  /* 0x8000000918257221 */ /* 0x000fe20000000000 */
[----:B------:R-:W-:Y:S01]  /*0e70*/  FFMA R8, R7, 2, R8 ;  /* 0x4000000007087823 */ /* 0x000fe20000000008 */
[----:B------:R-:W-:Y:S01]  /*0e80*/  FADD R6, R6, R11 ;  /* 0x0000000b06067221 */ /* 0x000fe20000000000 */
[----:B------:R-:W-:Y:S01]  /*0e90*/  FADD R33, R9, -R10 ;  /* 0x8000000a09217221 */ /* 0x000fe20000000000 */
[----:B------:R-:W-:Y:S01]  /*0ea0*/  FMUL R7, R37, R2 ;  /* 0x0000000225077220 */ /* 0x000fe20000400000 */
[----:B------:R-:W-:Y:S01]  /*0eb0*/  FADD R8, R8, R5 ;  /* 0x0000000508087221 */ /* 0x000fe20000000000 */
[----:B------:R-:W-:Y:S01]  /*0ec0*/  FADD R35, R35, -R6 ;  /* 0x8000000623237221 */ /* 0x000fe20000000000 */
[----:B------:R-:W-:Y:S01]  /*0ed0*/  FFMA R12, R12, 2, R25 ;  /* 0x400000000c0c7823 */ /* 0x000fe20000000019 */
[----:B------:R-:W-:Y:S01]  /*0ee0*/  FADD R5, R16, R5 ;  /* 0x0000000510057221 */ /* 0x000fe20000000000 */
[----:B------:R-:W-:Y:S01]  /*0ef0*/  FADD R36, R31, -R8 ;  /* 0x800000081f247221 */ /* 0x000fe20000000000 */
[----:B------:R-:W-:Y:S01]  /*0f00*/  MOV R16, RZ ;  /* 0x000000ff00107202 */ /* 0x000fe20000000f00 */
[----:B------:R-:W-:Y:S01]  /*0f10*/  FADD R11, R12, R11 ;  /* 0x0000000b0c0b7221 */ /* 0x000fe20000000000 */
[----:B------:R-:W-:Y:S01]  /*0f20*/  FADD R34, R8, -R5 ;  /* 0x8000000508227221 */ /* 0x000fe20000000000 */
[----:B------:R-:W-:Y:S01]  /*0f30*/  FFMA R14, R36, R3, R7 ;  /* 0x00000003240e7223 */ /* 0x000fe20000000007 */
[----:B------:R-:W-:Y:S01]  /*0f40*/  MOV R25, RZ ;  /* 0x000000ff00197202 */ /* 0x000fe20000000f00 */
[----:B------:R-:W-:Y:S01]  /*0f50*/  FADD R32, R6, -R11 ;  /* 0x8000000b06207221 */ /* 0x000fe20000000000 */
[----:B------:R-:W-:Y:S01]  /*0f60*/  MOV R5, RZ ;  /* 0x000000ff00057202 */ /* 0x000fe20000000f00 */
[----:B------:R-:W-:Y:S01]  /*0f70*/  FFMA R14, R35, R0, R14 ;  /* 0x00000000230e7223 */ /* 0x000fe2000000000e */
[----:B------:R-:W-:Y:S01]  /*0f80*/  CS2R R6, SRZ ;  /* 0x0000000000067805 */ /* 0x000fe2000001ff00 */
[----:B------:R-:W-:Y:S01]  /*0f90*/  MOV R12, RZ ;  /* 0x000000ff000c7202 */ /* 0x000fe20000000f00 */
[----:B------:R-:W-:Y:S01]  /*0fa0*/  CS2R R10, SRZ ;  /* 0x00000000000a7805 */ /* 0x000fe2000001ff00 */
[----:B------:R-:W-:Y:S01]  /*0fb0*/  FADD R9, R14, -R29 ;  /* 0x8000001d0e097221 */ /* 0x000fe20000000000 */
[----:B------:R-:W-:-:S02]  /*0fc0*/  MOV R14, RZ ;  /* 0x000000ff000e7202 */ /* 0x000fc40000000f00 */
[----:B------:R-:W-:Y:S02]  /*0fd0*/  MOV R8, RZ ;  /* 0x000000ff00087202 */ /* 0x000fe40000000f00 */
[----:B------:R-:W-:Y:S02]  /*0fe0*/  FSETP.GT.AND P0, PT, R9, c[0x0][0x504], PT ;  /* 0x0001410009007a0b */ /* 0x000fe40003f04000 */
[----:B------:R-:W-:Y:S02]  /*0ff0*/  MOV R79, RZ ;  /* 0x000000ff004f7202 */ /* 0x000fe40000000f00 */
[----:B------:R-:W-:Y:S02]  /*1000*/  MOV R81, RZ ;  /* 0x000000ff00517202 */ /* 0x000fe40000000f00 */
[----:B------:R-:W-:Y:S02]  /*1010*/  MOV R83, RZ ;  /* 0x000000ff00537202 */ /* 0x000fe40000000f00 */
[----:B------:R-:W-:-:S05]  /*1020*/  MOV R85, RZ ;  /* 0x000000ff00557202 */ /* 0x000fca0000000f00 */
[----:B------:R-:W-:Y:S05]  /*1030*/  @P0 BRA `(.L_x_419) ;  /* 0x0000440000000947 */ /* 0x000fea0003800000 */
[----:B------:R-:W-:Y:S01]  /*1040*/  @P2 IMAD R6, R38, c[0x0][0x2f0], RZ ;  /* 0x0000bc0026062a24 */ /* 0x000fe200078e02ff */
[----:B------:R-:W-:Y:S01]  /*1050*/  @P2 MOV R8, c[0x0][0x2f0] ;  /* 0x0000bc0000082a02 */ /* 0x000fe20000000f00 */
[----:B------:R-:W-:Y:S01]  /*1060*/  CS2R R30, SRZ ;  /* 0x00000000001e7805 */ /* 0x000fe2000001ff00 */
[----:B------:R-:W-:Y:S01]  /*1070*/  MOV R15, c[0x0][0x610] ;  /* 0x00018400000f7a02 */ /* 0x000fe20000000f00 */
[C---:B------:R-:W-:Y:S01]  /*1080*/  @P2 IMAD R11, R51.reuse, UR12, R6 ;  /* 0x0000000c330b2c24 */ /* 0x040fe2000f8e0206 */
[----:B------:R-:W-:Y:S01]  /*1090*/  MOV R29, RZ ;  /* 0x000000ff001d7202 */ /* 0x000fe20000000f00 */
[----:B------:R-:W-:Y:S01]  /*10a0*/  @P2 IMAD.WIDE.U32 R6, R51, R8, c[0x0][0x2d0] ;  /* 0x0000b40033062625 */ /* 0x000fe200078e0008 */
[----:B------:R-:W-:-:S03]  /*10b0*/  SHF.R.S32.HI R5, RZ, 0x1f, R15 ;  /* 0x0000001fff057819 */ /* 0x000fc6000001140f */
[----:B------:R-:W-:Y:S01]  /*10c0*/  IMAD R8, R55, c[0x0][0x610], RZ ;  /* 0x0001840037087a24 */ /* 0x000fe200078e02ff */
[----:B------:R-:W-:Y:S01]  /*10d0*/  @P2 IADD3 R7, R7, R11, RZ ;  /* 0x0000000b07072210 */ /* 0x000fe20007ffe0ff */
[----:B------:R-:W-:-:S04]  /*10e0*/  IMAD.WIDE.U32 R10, R20, R15, c[0x0][0x5f0] ;  /* 0x00017c00140a7625 */ /* 0x000fc800078e000f */
[----:B------:R-:W-:Y:S01]  /*10f0*/  IMAD R5, R20, R5, R8 ;  /* 0x0000000514057224 */ /* 0x000fe200078e0208 */
[----:B------:R-:W2:Y:S04]  /*1100*/  @P2 LDG.E R30, [R6.64] ;  /* 0x00000020061e2981 */ /* 0x000ea8000c1e1900 */
[----:B------:R-:W-:Y:S01]  /*1110*/  IADD3 R11, R11, R5, RZ ;  /* 0x000000050b0b7210 */ /* 0x000fe20007ffe0ff */
[----:B------:R-:W3:Y:S04]  /*1120*/  @P2 LDG.E R31, [R6.64+0x8] ;  /* 0x00000820061f2981 */ /* 0x000ee8000c1e1900 */
[----:B------:R0:W4:Y:S01]  /*1130*/  LDG.E R80, [R10.64+0x4] ;  /* 0x000004200a507981 */ /* 0x000122000c1e1900 */
[----:B------:R-:W-:-:S03]  /*1140*/  MOV R12, RZ ;  /* 0x000000ff000c7202 */ /* 0x000fc60000000f00 */
[----:B------:R0:W3:Y:S01]  /*1150*/  LDG.E R78, [R10.64] ;  /* 0x000000200a4e7981 */ /* 0x0000e2000c1e1900 */
[----:B------:R-:W-:-:S03]  /*1160*/  MOV R8, RZ ;  /* 0x000000ff00087202 */ /* 0x000fc60000000f00 */
[----:B------:R0:W3:Y:S04]  /*1170*/  LDG.E R76, [R10.64+0x8] ;  /* 0x000008200a4c7981 */ /* 0x0000e8000c1e1900 */
[----:B------:R3:W3:Y:S04]  /*1180*/  @P2 LDG.E R29, [R6.64+0x4] ;  /* 0x00000420061d2981 */ /* 0x0006e8000c1e1900 */
[----:B------:R3:W3:Y:S04]  /*1190*/  @P2 LDG.E R12, [R6.64+0x10] ;  /* 0x00001020060c2981 */ /* 0x0006e8000c1e1900 */
[----:B------:R3:W3:Y:S01]  /*11a0*/  @P2 LDG.E R8, [R6.64+0xc] ;  /* 0x00000c2006082981 */ /* 0x0006e2000c1e1900 */
[----:B------:R-:W-:-:S06]  /*11b0*/  MOV R16, RZ ;  /* 0x000000ff00107202 */ /* 0x000fcc0000000f00 */
[----:B------:R3:W3:Y:S01]  /*11c0*/  @P2 LDG.E R16, [R6.64+0x14] ;  /* 0x0000142006102981 */ /* 0x0006e2000c1e1900 */
[----:B------:R-:W-:Y:S02]  /*11d0*/  ULDC UR30, c[0x0][0x4b0] ;  /* 0x00012c00001e7ab9 */ /* 0x000fe40000000800 */
[----:B------:R-:W-:Y:S01]  /*11e0*/  USHF.R.S32.HI UR30, URZ, 0x1f, UR30 ;  /* 0x0000001f3f1e7899 */ /* 0x000fe2000801141e */
[----:B------:R-:W-:-:S05]  /*11f0*/  IMAD R15, R53, c[0x0][0x210], RZ ;  /* 0x00008400350f7a24 */ /* 0x000fca00078e02ff */
[----:B------:R-:W-:Y:S02]  /*1200*/  IMAD R5, R22, UR30, RZ ;  /* 0x0000001e16057c24 */ /* 0x000fe4000f8e02ff */
[----:B------:R-:W-:-:S04]  /*1210*/  IMAD.WIDE.U32 R24, R54, c[0x0][0x210], RZ ;  /* 0x0000840036187a25 */ /* 0x000fc800078e00ff */
[----:B------:R-:W-:Y:S02]  /*1220*/  IMAD R15, R54, UR11, R15 ;  /* 0x0000000b360f7c24 */ /* 0x000fe4000f8e020f */
[----:B------:R-:W-:-:S04]  /*1230*/  IMAD.WIDE.U32 R22, R22, c[0x0][0x4b0], RZ ;  /* 0x00012c0016167a25 */ /* 0x000fc800078e00ff */
[----:B------:R-:W-:Y:S01]  /*1240*/  IMAD R5, R4, c[0x0][0x4b0], R5 ;  /* 0x00012c0004057a24 */ /* 0x000fe200078e0205 */
[----:B------:R-:W-:Y:S02]  /*1250*/  IADD3 R14, P1, R24, c[0x0][0x1f0], RZ ;  /* 0x00007c00180e7a10 */ /* 0x000fe40007f3e0ff */
[----:B------:R-:W-:Y:S02]  /*1260*/  IADD3 R74, R25, R15, RZ ;  /* 0x0000000f194a7210 */ /* 0x000fe40007ffe0ff */
[----:B------:R-:W-:Y:S02]  /*1270*/  IADD3 R4, P0, R22, c[0x0][0x490], RZ ;  /* 0x0001240016047a10 */ /* 0x000fe40007f1e0ff */
[----:B------:R-:W-:Y:S02]  /*1280*/  IADD3 R28, R23, R5, RZ ;  /* 0x00000005171c7210 */ /* 0x000fe40007ffe0ff */
[----:B------:R-:W-:Y:S02]  /*1290*/  IADD3.X R15, R74, c[0x0][0x1f4], RZ, P1, !PT ;  /* 0x00007d004a0f7a10 */ /* 0x000fe40000ffe4ff */
[----:B------:R-:W-:-:S03]  /*12a0*/  IADD3.X R5, R28, c[0x0][0x494], RZ, P0, !PT ;  /* 0x000125001c057a10 */ /* 0x000fc600007fe4ff */
[----:B0-----:R0:W5:Y:S04]  /*12b0*/  LDG.E R11, [R14.64] ;  /* 0x000000200e0b7981 */ /* 0x001168000c1e1900 */
[----:B------:R1:W5:Y:S01]  /*12c0*/  LDG.E R10, [R4.64] ;  /* 0x00000020040a7981 */ /* 0x000362000c1e1900 */
[----:B------:R-:W-:Y:S01]  /*12d0*/  BSSY B3, `(.L_x_420) ;  /* 0x0000076000037945 */ /* 0x000fe20003800000 */
[----:B------:R-:W-:Y:S01]  /*12e0*/  CS2R R72, SRZ ;  /* 0x0000000000487805 */ /* 0x000fe2000001ff00 */
        /* <DEDUP_REMOVED lines=10> */
[----:B--2---:R-:W-:Y:S01]  /*1390*/  FMUL R17, R32, R30 ;  /* 0x0000001e20117220 */ /* 0x004fe20000400000 */
[----:B----4-:R-:W-:Y:S01]  /*13a0*/  FMUL R19, R80, R40 ;  /* 0x0000002850137220 */ /* 0x010fe20000400000 */
[----:B---3--:R-:W-:-:S02]  /*13b0*/  FMUL R7, R33, R31 ;  /* 0x0000001f21077220 */ /* 0x008fc40000400000 */
[----:B------:R-:W-:Y:S01]  /*13c0*/  FFMA R17, R34, R31, -R17 ;  /* 0x0000001f22117223 */ /* 0x000fe20000000811 */
[----:B------:R-:W-:-:S04]  /*13d0*/  FFMA R19, R78, R41, R19 ;  /* 0x000000294e137223 */ /* 0x000fc80000000013 */
[-C--:B------:R-:W-:Y:S01]  /*13e0*/  FFMA R19, R76, R39.reuse, R19 ;  /* 0x000000274c137223 */ /* 0x080fe20000000013 */
[----:B-1----:R-:W-:Y:S01]  /*13f0*/  FMUL R5, R80, R39 ;  /* 0x0000002750057220 */ /* 0x002fe20000400000 */
[----:B0-----:R-:W-:Y:S01]  /*1400*/  FMUL R15, R76, R41 ;  /* 0x000000294c0f7220 */ /* 0x001fe20000400000 */
[-C--:B------:R-:W-:Y:S01]  /*1410*/  FFMA R7, R32, R29.reuse, -R7 ;  /* 0x0000001d20077223 */ /* 0x080fe20000000807 */
[----:B------:R-:W-:Y:S01]  /*1420*/  FMUL R6, R34, R29 ;  /* 0x0000001d22067220 */ /* 0x000fe20000400000 */
[----:B------:R-:W-:Y:S01]  /*1430*/  FADD R4, R19, R19 ;  /* 0x0000001313047221 */ /* 0x000fe20000000000 */
[----:B------:R-:W-:Y:S01]  /*1440*/  FADD R12, R17, R12 ;  /* 0x0000000c110c7221 */ /* 0x000fe20000000000 */
[-C--:B------:R-:W-:Y:S01]  /*1450*/  FMUL R17, R78, R40.reuse ;  /* 0x000000284e117220 */ /* 0x080fe20000400000 */
[----:B------:R-:W-:Y:S01]  /*1460*/  FFMA R5, R76, R40, -R5 ;  /* 0x000000284c057223 */ /* 0x000fe20000000805 */
[----:B------:R-:W-:Y:S01]  /*1470*/  FADD R8, R7, R8 ;  /* 0x0000000807087221 */ /* 0x000fe20000000000 */
[----:B------:R-:W-:Y:S01]  /*1480*/  FFMA R7, R33, R30, -R6 ;  /* 0x0000001e21077223 */ /* 0x000fe20000000806 */
[----:B------:R-:W-:Y:S01]  /*1490*/  FFMA R27, R80, R41, -R17 ;  /* 0x00000029501b7223 */ /* 0x000fe20000000811 */
[----:B------:R-:W-:Y:S01]  /*14a0*/  FFMA R17, R78, R39, -R15 ;  /* 0x000000274e117223 */ /* 0x000fe2000000080f */
[C---:B------:R-:W-:Y:S01]  /*14b0*/  FMUL R6, R4.reuse, R41 ;  /* 0x0000002904067220 */ /* 0x040fe20000400000 */
[C---:B------:R-:W-:Y:S01]  /*14c0*/  FMUL R19, R4.reuse, R39 ;  /* 0x0000002704137220 */ /* 0x040fe20000400000 */
[----:B------:R-:W-:Y:S01]  /*14d0*/  FMUL R15, R4, R40 ;  /* 0x00000028040f7220 */ /* 0x000fe20000400000 */
[-C--:B------:R-:W-:Y:S01]  /*14e0*/  FMUL R14, R27, R46.reuse ;  /* 0x0000002e1b0e7220 */ /* 0x080fe20000400000 */
[----:B------:R-:W-:Y:S01]  /*14f0*/  FMUL R5, R5, R46 ;  /* 0x0000002e05057220 */ /* 0x000fe20000400000 */
[C---:B------:R-:W-:Y:S01]  /*1500*/  FFMA R6, R13.reuse, R78, R6 ;  /* 0x0000004e0d067223 */ /* 0x040fe20000000006 */
[----:B------:R-:W-:Y:S01]  /*1510*/  FFMA R19, R13, R76, R19 ;  /* 0x0000004c0d137223 */ /* 0x000fe20000000013 */
[----:B------:R-:W-:Y:S01]  /*1520*/  FMUL R4, R17, R46 ;  /* 0x0000002e11047220 */ /* 0x000fe20000400000 */
[----:B------:R-:W-:Y:S01]  /*1530*/  FFMA R15, R13, R80, R15 ;  /* 0x000000500d0f7223 */ /* 0x000fe2000000000f */
[----:B------:R-:W-:Y:S01]  /*1540*/  FADD R7, R7, R16 ;  /* 0x0000001007077221 */ /* 0x000fe20000000000 */
[----:B------:R-:W-:Y:S01]  /*1550*/  FFMA R5, R5, 2, R6 ;  /* 0x4000000005057823 */ /* 0x000fe20000000006 */
[----:B------:R-:W-:Y:S01]  /*1560*/  FFMA R14, R14, 2, R19 ;  /* 0x400000000e0e7823 */ /* 0x000fe20000000013 */
[----:B------:R-:W-:-:S02]  /*1570*/  FFMA R17, R4, 2, R15 ;  /* 0x4000000004117823 */ /* 0x000fc4000000000f */
[----:B------:R-:W-:Y:S01]  /*1580*/  FADD R15, R8, R5 ;  /* 0x00000005080f7221 */ /* 0x000fe20000000000 */
[----:B------:R-:W-:Y:S01]  /*1590*/  FADD R14, R7, R14 ;  /* 0x0000000e070e7221 */ /* 0x000fe20000000000 */
[----:B------:R-:W-:Y:S01]  /*15a0*/  FADD R12, R12, R17 ;  /* 0x000000110c0c7221 */ /* 0x000fe20000000000 */
[----:B------:R-:W-:Y:S01]  /*15b0*/  MOV R8, RZ ;  /* 0x000000ff00087202 */ /* 0x000fe20000000f00 */
[----:B------:R-:W-:Y:S01]  /*15c0*/  CS2R R6, SRZ ;  /* 0x0000000000067805 */ /* 0x000fe2000001ff00 */
[----:B------:R-:W-:Y:S01]  /*15d0*/  CS2R R4, SRZ ;  /* 0x0000000000047805 */ /* 0x000fe2000001ff00 */
[----:B------:R-:W-:Y:S05]  /*15e0*/  @!P2 BRA `(.L_x_421) ;  /* 0x000004400000a947 */ /* 0x000fea0003800000 */
[----:B------:R-:W-:Y:S01]  /*15f0*/  IMAD R4, R38, c[0x0][0x398], RZ ;  /* 0x0000e60026047a24 */ /* 0x000fe200078e02ff */
[----:B------:R-:W-:-:S03]  /*1600*/  MOV R6, c[0x0][0x398] ;  /* 0x0000e60000067a02 */ /* 0x000fc60000000f00 */
[C---:B------:R-:W-:Y:S02]  /*1610*/  IMAD R7, R51.reuse, UR14, R4 ;  /* 0x0000000e33077c24 */ /* 0x040fe4000f8e0204 */
[----:B------:R-:W-:-:S05]  /*1620*/  IMAD.WIDE.U32 R4, R51, R6, c[0x0][0x378] ;  /* 0x0000de0033047625 */ /* 0x000fca00078e0006 */
[----:B------:R-:W-:-:S05]  /*1630*/  IADD3 R5, R5, R7, RZ ;  /* 0x0000000705057210 */ /* 0x000fca0007ffe0ff */
[----:B------:R0:W2:Y:S01]  /*1640*/  LDG.E R75, [R4.64+0x10] ;  /* 0x00001020044b7981 */ /* 0x0000a2000c1e1900 */
[----:B------:R-:W-:-:S03]  /*1650*/  IMAD R6, R38, c[0x0][0x360], RZ ;  /* 0x0000d80026067a24 */ /* 0x000fc600078e02ff */
[----:B------:R0:W3:Y:S04]  /*1660*/  LDG.E R69, [R4.64+0x4] ;  /* 0x0000042004457981 */ /* 0x0000e8000c1e1900 */
[----:B------:R0:W4:Y:S01]  /*1670*/  LDG.E R84, [R4.64+0xc] ;  /* 0x00000c2004547981 */ /* 0x000122000c1e1900 */
[----:B------:R-:W-:-:S03]  /*1680*/  MOV R8, c[0x0][0x360] ;  /* 0x0000d80000087a02 */ /* 0x000fc60000000f00 */
[----:B------:R0:W4:Y:S04]  /*1690*/  LDG.E R71, [R4.64+0x1c] ;  /* 0x00001c2004477981 */ /* 0x000128000c1e1900 */
[----:B------:R0:W4:Y:S04]  /*16a0*/  LDG.E R82, [R4.64] ;  /* 0x0000002004527981 */ /* 0x000128000c1e1900 */
[----:B------:R0:W4:Y:S01]  /*16b0*/  LDG.E R77, [R4.64+0x14] ;  /* 0x00001420044d7981 */ /* 0x000122000c1e1900 */
[----:B------:R-:W-:-:S03]  /*16c0*/  IMAD R17, R51, UR15, R6 ;  /* 0x0000000f33117c24 */ /* 0x000fc6000f8e0206 */
[----:B------:R0:W4:Y:S01]  /*16d0*/  LDG.E R72, [R4.64+0x18] ;  /* 0x0000182004487981 */ /* 0x000122000c1e1900 */
[----:B------:R-:W-:-:S03]  /*16e0*/  IMAD.WIDE.U32 R6, R51, R8, c[0x0][0x340] ;  /* 0x0000d00033067625 */ /* 0x000fc600078e0008 */
[----:B------:R0:W4:Y:S04]  /*16f0*/  LDG.E R70, [R4.64+0x8] ;  /* 0x0000082004467981 */ /* 0x000128000c1e1900 */
[----:B------:R0:W4:Y:S01]  /*1700*/  LDG.E R73, [R4.64+0x20] ;  /* 0x0000202004497981 */ /* 0x000122000c1e1900 */
[----:B------:R-:W-:-:S05]  /*1710*/  IADD3 R7, R7, R17, RZ ;  /* 0x0000001107077210 */ /* 0x000fca0007ffe0ff */
[----:B------:R1:W4:Y:S01]  /*1720*/  LDG.E R27, [R6.64] ;  /* 0x00000020061b7981 */ /* 0x000322000c1e1900 */
[----:B------:R-:W-:Y:S01]  /*1730*/  FMUL R67, R34, R0 ;  /* 0x0000000022437220 */ /* 0x000fe20000400000 */
[C---:B------:R-:W-:Y:S01]  /*1740*/  FMUL R66, R32.reuse, R2 ;  /* 0x0000000220427220 */ /* 0x040fe20000400000 */
[CC--:B------:R-:W-:Y:S01]  /*1750*/  FMUL R17, R33.reuse, R3.reuse ;  /* 0x0000000321117220 */ /* 0x0c0fe20000400000 */
[----:B------:R-:W-:Y:S01]  /*1760*/  MOV R65, R46 ;  /* 0x0000002e00417202 */ /* 0x000fe20000000f00 */
[----:B------:R-:W-:Y:S01]  /*1770*/  FFMA R67, R32, R3, -R67 ;  /* 0x0000000320437223 */ /* 0x000fe20000000843 */
[----:B------:R-:W-:Y:S01]  /*1780*/  FFMA R66, R33, R0, -R66 ;  /* 0x0000000021427223 */ /* 0x000fe20000000842 */
[----:B------:R-:W-:Y:S01]  /*1790*/  FFMA R68, R34, R2, -R17 ;  /* 0x0000000222447223 */ /* 0x000fe20000000811 */
[-C--:B------:R-:W-:Y:S01]  /*17a0*/  MOV R64, R39.reuse ;  /* 0x0000002700407202 */ /* 0x080fe20000000f00 */
[CC--:B------:R-:W-:Y:S01]  /*17b0*/  FMUL R19, R67.reuse, R40.reuse ;  /* 0x0000002843137220 */ /* 0x0c0fe20000400000 */
[C---:B0-----:R-:W-:Y:S01]  /*17c0*/  FMUL R5, R67.reuse, R39 ;  /* 0x0000002743057220 */ /* 0x041fe20000400000 */
[-C--:B------:R-:W-:Y:S01]  /*17d0*/  FMUL R17, R68, R41.reuse ;  /* 0x0000002944117220 */ /* 0x080fe20000400000 */
[CC--:B------:R-:W-:Y:S01]  /*17e0*/  FMUL R18, R66.reuse, R40.reuse ;  /* 0x0000002842127220 */ /* 0x0c0fe20000400000 */
[----:B------:R-:W-:Y:S01]  /*17f0*/  FFMA R4, R66, R41, R19 ;  /* 0x0000002942047223 */ /* 0x000fe20000000013 */
[----:B------:R-:W-:Y:S01]  /*1800*/  FFMA R5, R68, R40, -R5 ;  /* 0x0000002844057223 */ /* 0x000fe20000000805 */
[----:B------:R-:W-:Y:S01]  /*1810*/  FFMA R17, R66, R39, -R17 ;  /* 0x0000002742117223 */ /* 0x000fe20000000811 */
[----:B------:R-:W-:Y:S01]  /*1820*/  FFMA R19, R67, R41, -R18 ;  /* 0x0000002943137223 */ /* 0x000fe20000000812 */
[----:B------:R-:W-:Y:S01]  /*1830*/  FFMA R4, R68, R39, R4 ;  /* 0x0000002744047223 */ /* 0x000fe20000000004 */
[-C--:B-1----:R-:W-:Y:S01]  /*1840*/  FMUL R6, R5, R46.reuse ;  /* 0x0000002e05067220 */ /* 0x082fe20000400000 */
[----:B------:R-:W-:Y:S01]  /*1850*/  FMUL R16, R17, R46 ;  /* 0x0000002e11107220 */ /* 0x000fe20000400000 */
[----:B------:R-:W-:Y:S01]  /*1860*/  MOV R63, R40 ;  /* 0x00000028003f7202 */ /* 0x000fe20000000f00 */
[----:B------:R-:W-:Y:S01]  /*1870*/  FADD R4, R4, R4 ;  /* 0x0000000404047221 */ /* 0x000fe20000000000 */
[-C--:B------:R-:W-:Y:S01]  /*1880*/  FFMA R8, R5, R46.reuse, R6 ;  /* 0x0000002e05087223 */ /* 0x080fe20000000006 */
[-C--:B------:R-:W-:Y:S01]  /*1890*/  FFMA R17, R17, R46.reuse, R16 ;  /* 0x0000002e11117223 */ /* 0x080fe20000000010 */
[C---:B------:R-:W-:Y:S01]  /*18a0*/  FMUL R16, R19.reuse, R46 ;  /* 0x0000002e13107220 */ /* 0x040fe20000400000 */
[C---:B------:R-:W-:Y:S01]  /*18b0*/  FMUL R6, R4.reuse, R40 ;  /* 0x0000002804067220 */ /* 0x040fe20000400000 */
[C---:B------:R-:W-:Y:S01]  /*18c0*/  FMUL R5, R4.reuse, R41 ;  /* 0x0000002904057220 */ /* 0x040fe20000400000 */
[----:B------:R-:W-:Y:S01]  /*18d0*/  FMUL R7, R4, R39 ;  /* 0x0000002704077220 */ /* 0x000fe20000400000 */
[----:B------:R-:W-:Y:S01]  /*18e0*/  FFMA R16, R19, R46, R16 ;  /* 0x0000002e13107223 */ /* 0x000fe20000000010 */
[C---:B------:R-:W-:Y:S01]  /*18f0*/  FFMA R6, R13.reuse, R67, R6 ;  /* 0x000000430d067223 */ /* 0x040fe20000000006 */
[C---:B------:R-:W-:Y:S01]  /*1900*/  FFMA R5, R13.reuse, R66, R5 ;  /* 0x000000420d057223 */ /* 0x040fe20000000005 */
[----:B------:R-:W-:Y:S01]  /*1910*/  FFMA R13, R13, R68, R7 ;  /* 0x000000440d0d7223 */ /* 0x000fe20000000007 */
[----:B------:R-:W-:Y:S01]  /*1920*/  MOV R62, R41 ;  /* 0x00000029003e7202 */ /* 0x000fe20000000f00 */
[----:B------:R-:W-:Y:S01]  /*1930*/  FADD R6, R6, -R17 ;  /* 0x8000001106067221 */ /* 0x000fe20000000000 */
[----:B------:R-:W-:Y:S01]  /*1940*/  FADD R7, R5, -R8 ;  /* 0x8000000805077221 */ /* 0x000fe20000000000 */
[----:B------:R-:W-:-:S02]  /*1950*/  FADD R8, R13, -R16 ;  /* 0x800000100d087221 */ /* 0x000fc40000000000 */
[C---:B--2---:R-:W-:Y:S01]  /*1960*/  FMUL R4, R6.reuse, R75 ;  /* 0x0000004b06047220 */ /* 0x044fe20000400000 */
[----:B---3--:R-:W-:-:S03]  /*1970*/  FMUL R5, R6, R69 ;  /* 0x0000004506057220 */ /* 0x008fc60000400000 */
[C---:B----4-:R-:W-:Y:S01]  /*1980*/  FFMA R17, R7.reuse, R84, R4 ;  /* 0x0000005407117223 */ /* 0x050fe20000000004 */
[----:B------:R-:W-:Y:S01]  /*1990*/  FMUL R13, R6, R71 ;  /* 0x00000047060d7220 */ /* 0x000fe20000400000 */
[C---:B------:R-:W-:Y:S02]  /*19a0*/  FFMA R5, R7.reuse, R82, R5 ;  /* 0x0000005207057223 */ /* 0x040fe40000000005 */
[----:B------:R-:W-:Y:S01]  /*19b0*/  FFMA R60, R8, R77, R17 ;  /* 0x0000004d083c7223 */ /* 0x000fe20000000011 */
[----:B------:R-:W-:-:S03]  /*19c0*/  FFMA R16, R7, R72, R13 ;  /* 0x0000004807107223 */ /* 0x000fc6000000000d */
[----:B------:R-:W-:Y:S01]  /*19d0*/  FMUL R18, R6, R60 ;  /* 0x0000003c06127220 */ /* 0x000fe20000400000 */
[C---:B------:R-:W-:Y:S01]  /*19e0*/  FFMA R4, R8.reuse, R70, R5 ;  /* 0x0000004608047223 */ /* 0x040fe20000000005 */
[----:B------:R-:W-:-:S03]  /*19f0*/  FFMA R5, R8, R73, R16 ;  /* 0x0000004908057223 */ /* 0x000fc60000000010 */
[----:B------:R-:W-:-:S04]  /*1a00*/  FFMA R18, R7, R4, R18 ;  /* 0x0000000407127223 */ /* 0x000fc80000000012 */
[----:B------:R-:W-:-:S04]  /*1a10*/  FFMA R18, R8, R5, R18 ;  /* 0x0000000508127223 */ /* 0x000fc80000000012 */
[----:B------:R-:W-:Y:S02]  /*1a20*/  FADD R56, R18, R27 ;  /* 0x0000001b12387221 */ /* 0x000fe40000000000 */
.L_x_421:
[----:B------:R-:W-:Y:S05]  /*1a30*/  BSYNC B3 ;  /* 0x0000000000037941 */ /* 0x000fea0003800000 */
.L_x_420:
[----:B-----5:R-:W-:Y:S01]  /*1a40*/  FMUL R13, RZ, R11 ;  /* 0x0000000bff0d7220 */ /* 0x020fe20000400000 */
[----:B------:R-:W-:Y:S01]  /*1a50*/  FADD R61, R61, -R12 ;  /* 0x8000000c3d3d7221 */ /* 0x000fe20000000000 */
[----:B------:R-:W-:Y:S01]  /*1a60*/  FADD R58, R58, -R15 ;  /* 0x8000000f3a3a7221 */ /* 0x000fe20000000000 */
[----:B------:R-:W-:Y:S01]  /*1a70*/  FADD R59, R59, -R14 ;  /* 0x8000000e3b3b7221 */ /* 0x000fe20000000000 */
[----:B------:R-:W-:Y:S01]  /*1a80*/  FADD R10, R10, c[0x0][0x500] ;  /* 0x000140000a0a7621 */ /* 0x000fe20000000000 */
[----:B------:R-:W-:Y:S01]  /*1a90*/  FSEL R90, R13, R56, !P2 ;  /* 0x000000380d5a7208 */ /* 0x000fe20005000000 */
[----:B------:R-:W-:Y:S01]  /*1aa0*/  FMUL R12, R2, R61 ;  /* 0x0000003d020c7220 */ /* 0x000fe20000400000 */
[----:B------:R-:W-:Y:S01]  /*1ab0*/  BSSY B3, `(.L_x_422) ;  /* 0x00001bb000037945 */ /* 0x000fe20003800000 */
[----:B------:R-:W-:Y:S01]  /*1ac0*/  FMUL R10, R10, 0.5 ;  /* 0x3f0000000a0a7820 */ /* 0x000fe20000400000 */
[----:B------:R-:W-:Y:S01]  /*1ad0*/  MOV R86, RZ ;  /* 0x000000ff00567202 */ /* 0x000fe20000000f00 */
[----:B------:R-:W-:Y:S01]  /*1ae0*/  FADD R90, R11, R90 ;  /* 0x0000005a0b5a7221 */ /* 0x000fe20000000000 */
[C---:B------:R-:W-:Y:S01]  /*1af0*/  FFMA R57, R3.reuse, R58, R12 ;  /* 0x0000003a03397223 */ /* 0x040fe2000000000c */
[----:B------:R-:W-:Y:S01]  /*1b00*/  CS2R R18, SRZ ;  /* 0x0000000000127805 */ /* 0x000fe2000001ff00 */
[----:B------:R-:W-:Y:S01]  /*1b10*/  CS2R R26, SRZ ;  /* 0x00000000001a7805 */ /* 0x000fe2000001ff00 */
[----:B------:R-:W-:Y:S01]  /*1b20*/  MOV R88, RZ ;  /* 0x000000ff00587202 */ /* 0x000fe20000000f00 */
[----:B------:R-:W-:Y:S01]  /*1b30*/  FFMA R57, R0, R59, R57 ;  /* 0x0000003b00397223 */ /* 0x000fe20000000039 */
[----:B------:R-:W-:Y:S01]  /*1b40*/  FSETP.NEU.AND P1, PT, R90, RZ, PT ;  /* 0x000000ff5a00720b */ /* 0x000fe20003f2d000 */
[----:B------:R-:W-:Y:S01]  /*1b50*/  CS2R R92, SRZ ;  /* 0x00000000005c7805 */ /* 0x000fe2000001ff00 */
[----:B------:R-:W-:Y:S01]  /*1b60*/  MOV R79, RZ ;  /* 0x000000ff004f7202 */ /* 0x000fe20000000f00 */
[-C--:B------:R-:W-:Y:S01]  /*1b70*/  FFMA R13, -R3, R57.reuse, R58 ;  /* 0x00000039030d7223 */ /* 0x080fe2000000013a */
[----:B------:R-:W-:Y:S01]  /*1b80*/  FSETP.GEU.AND P0, PT, |R57|, c[0x0][0x508], PT ;  /* 0x0001420039007a0b */ /* 0x000fe20003f0e200 */
[-C--:B------:R-:W-:Y:S01]  /*1b90*/  FFMA R12, -R2, R57.reuse, R61 ;  /* 0x00000039020c7223 */ /* 0x080fe2000000013d */
[----:B------:R-:W-:Y:S01]  /*1ba0*/  MOV R81, RZ ;  /* 0x000000ff00517202 */ /* 0x000fe20000000f00 */
[----:B------:R-:W-:Y:S01]  /*1bb0*/  FFMA R17, -R0, R57, R59 ;  /* 0x0000003900117223 */ /* 0x000fe2000000013b */
[----:B------:R-:W-:-:S02]  /*1bc0*/  MOV R83, RZ ;  /* 0x000000ff00537202 */ /* 0x000fc40000000f00 */
[----:B------:R-:W-:Y:S02]  /*1bd0*/  MOV R85, RZ ;  /* 0x000000ff00557202 */ /* 0x000fe40000000f00 */
[----:B------:R-:W-:Y:S02]  /*1be0*/  MOV R14, RZ ;  /* 0x000000ff000e7202 */ /* 0x000fe40000000f00 */
[----:B------:R-:W-:Y:S02]  /*1bf0*/  MOV R16, RZ ;  /* 0x000000ff00107202 */ /* 0x000fe40000000f00 */
[----:B------:R-:W-:Y:S01]  /*1c00*/  FSEL R10, R10, c[0x0][0x50c], P0 ;  /* 0x000143000a0a7a08 */ /* 0x000fe20000000000 */
[----:B------:R-:W-:Y:S05]  /*1c10*/  @!P1 BRA `(.L_x_423) ;  /* 0x00001a4000009947 */ /* 0x000fea0003800000 */
[----:B------:R-:W-:Y:S01]  /*1c20*/  FMUL R14, R12, R12 ;  /* 0x0000000c0c0e7220 */ /* 0x000fe20000400000 */
[----:B------:R-:W-:Y:S03]  /*1c30*/  BSSY B4, `(.L_x_424) ;  /* 0x000000f000047945 */ /* 0x000fe60003800000 */
[----:B------:R-:W-:-:S04]  /*1c40*/  FFMA R14, R13, R13, R14 ;  /* 0x0000000d0d0e7223 */ /* 0x000fc8000000000e */
[----:B------:R-:W-:-:S04]  /*1c50*/  FFMA R15, R17, R17, R14 ;  /* 0x00000011110f7223 */ /* 0x000fc8000000000e */
[----:B------:R0:W1:Y:S01]  /*1c60*/  MUFU.RSQ R14, R15 ;  /* 0x0000000f000e7308 */ /* 0x0000620000001400 */
[----:B------:R-:W-:-:S04]  /*1c70*/  IADD3 R16, R15, -0xd000000, RZ ;  /* 0xf30000000f107810 */ /* 0x000fc80007ffe0ff */
[----:B------:R-:W-:Y:S01]  /*1c80*/  ISETP.GT.U32.AND P0, PT, R16, 0x727fffff, PT ;  /* 0x727fffff1000780c */ /* 0x000fe20003f04070 */
[----:B------:R-:W-:-:S12]  /*1c90*/  FMUL R16, R9, R10 ;  /* 0x0000000a09107220 */ /* 0x000fd80000400000 */
[----:B------:R-:W-:Y:S05]  /*1ca0*/  @!P0 BRA `(.L_x_425) ;  /* 0x0000003000008947 */ /* 0x000fea0003800000 */
[----:B01----:R-:W-:Y:S02]  /*1cb0*/  MOV R79, 0x1cd0 ;  /* 0x00001cd0004f7802 */ /* 0x003fe40000000f00 */
[----:B------:R-:W-:Y:S05]  /*1cc0*/  CALL.REL.NOINC `($__internal_9_$__cuda_sm20_sqrt_rn_f32_slowpath) ;  /* 0x0000534000007944 */ /* 0x000fea0003c00000 */
[----:B------:R-:W-:Y:S05]  /*1cd0*/  BRA `(.L_x_426) ;  /* 0x0000004000007947 */ /* 0x000fea0003800000 */
.L_x_425:
[----:B01----:R-:W-:Y:S01]  /*1ce0*/  FMUL.FTZ R88, R15, R14 ;  /* 0x0000000e0f587220 */ /* 0x003fe20000410000 */
[----:B------:R-:W-:-:S03]  /*1cf0*/  FMUL.FTZ R14, R14, 0.5 ;  /* 0x3f0000000e0e7820 */ /* 0x000fc60000410000 */
[----:B------:R-:W-:-:S04]  /*1d00*/  FFMA R15, -R88, R88, R15 ;  /* 0x00000058580f7223 */ /* 0x000fc8000000010f */
[----:B------:R-:W-:Y:S02]  /*1d10*/  FFMA R88, R15, R14, R88 ;  /* 0x0000000e0f587223 */ /* 0x000fe40000000058 */
.L_x_426:
[----:B------:R-:W-:Y:S05]  /*1d20*/  BSYNC B4 ;  /* 0x0000000000047941 */ /* 0x000fea0003800000 */
.L_x_424:
[----:B------:R-:W-:Y:S01]  /*1d30*/  FSETP.GT.AND P0, PT, R88, RZ, PT ;  /* 0x000000ff5800720b */ /* 0x000fe20003f04000 */
[----:B------:R-:W-:Y:S01]  /*1d40*/  FADD R15, RZ, -R88 ;  /* 0x80000058ff0f7221 */ /* 0x000fe20000000000 */
[----:B------:R-:W-:Y:S01]  /*1d50*/  BSSY B6, `(.L_x_427) ;  /* 0x0000033000067945 */ /* 0x000fe20003800000 */
[----:B------:R-:W-:Y:S02]  /*1d60*/  MOV R14, RZ ;  /* 0x000000ff000e7202 */ /* 0x000fe40000000f00 */
[----:B------:R-:W-:Y:S01]  /*1d70*/  MOV R85, RZ ;  /* 0x000000ff00557202 */ /* 0x000fe20000000f00 */
[----:B------:R-:W-:Y:S01]  /*1d80*/  FMUL R15, R15, c[0x0][0x664] ;  /* 0x000199000f0f7a20 */ /* 0x000fe20000400000 */
[----:B------:R-:W-:Y:S02]  /*1d90*/  MOV R87, RZ ;  /* 0x000000ff00577202 */ /* 0x000fe40000000f00 */
[----:B------:R-:W-:-:S04]  /*1da0*/  MOV R89, RZ ;  /* 0x000000ff00597202 */ /* 0x000fc80000000f00 */
        /* <DEDUP_REMOVED lines=11> */
[----:B------:R-:W-:Y:S02]  /*1e60*/  MOV R94, 0x1e80 ;  /* 0x00001e80005e7802 */ /* 0x000fe40000000f00 */
[----:B------:R-:W-:Y:S05]  /*1e70*/  CALL.REL.NOINC `($__internal_10_$__cuda_sm3x_div_rn_noftz_f32_slowpath) ;  /* 0x0000530000007944 */ /* 0x000fea0003c00000 */
[----:B0-----:R-:W-:Y:S02]  /*1e80*/  MOV R89, R17 ;  /* 0x0000001100597202 */ /* 0x001fe40000000f00 */
.L_x_430:
[----:B------:R-:W-:Y:S05]  /*1e90*/  BSYNC B7 ;  /* 0x0000000000077941 */ /* 0x000fea0003800000 */
.L_x_429:
        /* <DEDUP_REMOVED lines=12> */
[----:B------:R-:W-:Y:S05]  /*1f60*/  CALL.REL.NOINC `($__internal_10_$__cuda_sm3x_div_rn_noftz_f32_slowpath) ;  /* 0x0000521000007944 */ /* 0x000fea0003c00000 */
[----:B0-----:R-:W-:Y:S02]  /*1f70*/  MOV R87, R17 ;  /* 0x0000001100577202 */ /* 0x001fe40000000f00 */
.L_x_432:
[----:B------:R-:W-:Y:S05]  /*1f80*/  BSYNC B7 ;  /* 0x0000000000077941 */ /* 0x000fea0003800000 */
.L_x_431:
        /* <DEDUP_REMOVED lines=14> */
.L_x_433:
[----:B------:R-:W-:Y:S05]  /*2070*/  BSYNC B7 ;  /* 0x0000000000077941 */ /* 0x000fea0003800000 */
.L_x_428:
[----:B------:R-:W-:Y:S05]  /*2080*/  BSYNC B6 ;  /* 0x0000000000067941 */ /* 0x000fea0003800000 */
.L_x_427:
[----:B------:R-:W0:Y:S01]  /*2090*/  MUFU.RCP R17, R90 ;  /* 0x0000005a00117308 */ /* 0x000e220000001000 */
[C---:B------:R-:W-:Y:S01]  /*20a0*/  FSETP.GT.AND P3, PT, R16.reuse, R15, PT ;  /* 0x0000000f1000720b */ /* 0x040fe20003f64000 */
[----:B------:R-:W-:Y:S01]  /*20b0*/  FMUL R13, R3, R9 ;  /* 0x00000009030d7220 */ /* 0x000fe20000400000 */
[----:B------:R-:W-:Y:S02]  /*20c0*/  BSSY B6, `(.L_x_434) ;  /* 0x0000013000067945 */ /* 0x000fe40003800000 */
[----:B------:R-:W-:Y:S01]  /*20d0*/  FSEL R12, R16, R15, P3 ;  /* 0x0000000f100c7208 */ /* 0x000fe20001800000 */
[----:B------:R-:W-:-:S04]  /*20e0*/  FMUL R15, R2, R9 ;  /* 0x00000009020f7220 */ /* 0x000fc80000400000 */
[C---:B------:R-:W-:Y:S01]  /*20f0*/  FFMA R13, R12.reuse, R85, -R13 ;  /* 0x000000550c0d7223 */ /* 0x040fe2000000080d */
[----:B------:R-:W-:-:S03]  /*2100*/  FFMA R15, R12, R87, -R15 ;  /* 0x000000570c0f7223 */ /* 0x000fc6000000080f */
[----:B------:R-:W1:Y:S01]  /*2110*/  FCHK P0, R13, R90 ;  /* 0x0000005a0d007302 */ /* 0x000e620000000000 */
[----:B0-----:R-:W-:-:S04]  /*2120*/  FFMA R16, -R90, R17, 1 ;  /* 0x3f8000005a107423 */ /* 0x001fc80000000111 */
[----:B------:R-:W-:Y:S01]  /*2130*/  FFMA R18, R17, R16, R17 ;  /* 0x0000001011127223 */ /* 0x000fe20000000011 */
[----:B------:R-:W-:-:S03]  /*2140*/  FMUL R16, R0, R9 ;  /* 0x0000000900107220 */ /* 0x000fc60000400000 */
[----:B------:R-:W-:Y:S01]  /*2150*/  FFMA R91, R13, R18, RZ ;  /* 0x000000120d5b7223 */ /* 0x000fe200000000ff */
[----:B------:R-:W-:-:S03]  /*2160*/  FFMA R16, R12, R89, -R16 ;  /* 0x000000590c107223 */ /* 0x000fc60000000810 */
[----:B------:R-:W-:-:S04]  /*2170*/  FFMA R17, -R90, R91, R13 ;  /* 0x0000005b5a117223 */ /* 0x000fc8000000010d */
[----:B------:R-:W-:Y:S01]  /*2180*/  FFMA R91, R18, R17, R91 ;  /* 0x00000011125b7223 */ /* 0x000fe2000000005b */
[----:B-1----:R-:W-:Y:S05]  /*2190*/  @!P0 BRA `(.L_x_435) ;  /* 0x0000005000008947 */ /* 0x002fea0003800000 */
[----:B------:R-:W-:Y:S02]  /*21a0*/  MOV R17, R13 ;  /* 0x0000000d00117202 */ /* 0x000fe40000000f00 */
[----:B------:R-:W-:Y:S02]  /*21b0*/  MOV R18, R90 ;  /* 0x0000005a00127202 */ /* 0x000fe40000000f00 */
[----:B------:R-:W-:Y:S02]  /*21c0*/  MOV R94, 0x21e0 ;  /* 0x000021e0005e7802 */ /* 0x000fe40000000f00 */
[----:B------:R-:W-:Y:S05]  /*21d0*/  CALL.REL.NOINC `($__internal_10_$__cuda_sm3x_div_rn_noftz_f32_slowpath) ;  /* 0x00004fa000007944 */ /* 0x000fea0003c00000 */
[----:B0-----:R-:W-:Y:S02]  /*21e0*/  MOV R91, R17 ;  /* 0x00000011005b7202 */ /* 0x001fe40000000f00 */
.L_x_435:
[----:B------:R-:W-:Y:S05]  /*21f0*/  BSYNC B6 ;  /* 0x0000000000067941 */ /* 0x000fea0003800000 */
.L_x_434:
        /* <DEDUP_REMOVED lines=14> */
.L_x_437:
[----:B------:R-:W-:Y:S05]  /*22e0*/  BSYNC B6 ;  /* 0x0000000000067941 */ /* 0x000fea0003800000 */
.L_x_436:
        /* <DEDUP_REMOVED lines=14> */
.L_x_439:
[----:B------:R-:W-:Y:S05]  /*23d0*/  BSYNC B6 ;  /* 0x0000000000067941 */ /* 0x000fea0003800000 */
.L_x_438:
[----:B------:R-:W-:Y:S01]  /*23e0*/  BSSY B4, `(.L_x_440) ;  /* 0x0000052000047945 */ /* 0x000fe20003800000 */
[----:B------:R-:W-:Y:S01]  /*23f0*/  FMUL R91, R91, c[0x0][0x668] ;  /* 0x00019a005b5b7a20 */ /* 0x000fe20000400000 */
[----:B------:R-:W-:Y:S01]  /*2400*/  FMUL R92, R92, c[0x0][0x668] ;  /* 0x00019a005c5c7a20 */ /* 0x000fe20000400000 */
[----:B------:R-:W-:Y:S01]  /*2410*/  FMUL R93, R93, c[0x0][0x668] ;  /* 0x00019a005d5d7a20 */ /* 0x000fe20000400000 */
[----:B------:R-:W-:Y:S02]  /*2420*/  MOV R94, RZ ;  /* 0x000000ff005e7202 */ /* 0x000fe40000000f00 */
[----:B------:R-:W-:-:S02]  /*2430*/  MOV R18, RZ ;  /* 0x000000ff00127202 */ /* 0x000fc40000000f00 */
[----:B------:R-:W-:Y:S02]  /*2440*/  MOV R79, RZ ;  /* 0x000000ff004f7202 */ /* 0x000fe40000000f00 */
[----:B------:R-:W-:Y:S02]  /*2450*/  MOV R81, RZ ;  /* 0x000000ff00517202 */ /* 0x000fe40000000f00 */
[----:B------:R-:W-:Y:S01]  /*2460*/  MOV R83, RZ ;  /* 0x000000ff00537202 */ /* 0x000fe20000000f00 */
[----:B------:R-:W-:Y:S05]  /*2470*/  @!P2 BRA `(.L_x_441) ;  /* 0x000004800000a947 */ /* 0x000fea0003800000 */
        /* <DEDUP_REMOVED lines=8> */
[----:B------:R-:W2:Y:S04]  /*2500*/  LDG.E R14, [R18.64] ;  /* 0x00000020120e7981 */ /* 0x000ea8000c1e1900 */
[----:B------:R-:W3:Y:S04]  /*2510*/  LDG.E R17, [R18.64+0x4] ;  /* 0x0000042012117981 */ /* 0x000ee8000c1e1900 */
[----:B------:R-:W4:Y:S04]  /*2520*/  LDG.E R26, [R18.64+0x8] ;  /* 0x00000820121a7981 */ /* 0x000f28000c1e1900 */
[----:B------:R-:W5:Y:S04]  /*2530*/  LDG.E R27, [R18.64+0xc] ;  /* 0x00000c20121b7981 */ /* 0x000f68000c1e1900 */
[----:B------:R-:W5:Y:S04]  /*2540*/  LDG.E R79, [R18.64+0x10] ;  /* 0x00001020124f7981 */ /* 0x000f68000c1e1900 */
[----:B------:R-:W5:Y:S01]  /*2550*/  LDG.E R81, [R18.64+0x14] ;  /* 0x0000142012517981 */ /* 0x000f62000c1e1900 */
[----:B--2---:R-:W-:Y:S01]  /*2560*/  FADD R14, RZ, -R14 ;  /* 0x8000000eff0e7221 */ /* 0x004fe20000000000 */
[----:B---3--:R-:W-:Y:S01]  /*2570*/  FADD R17, RZ, -R17 ;  /* 0x80000011ff117221 */ /* 0x008fe20000000000 */
[----:B----4-:R-:W-:Y:S01]  /*2580*/  FADD R26, RZ, -R26 ;  /* 0x8000001aff1a7221 */ /* 0x010fe20000000000 */
[----:B-----5:R-:W-:Y:S01]  /*2590*/  FADD R27, RZ, -R27 ;  /* 0x8000001bff1b7221 */ /* 0x020fe20000000000 */
[----:B------:R-:W-:Y:S01]  /*25a0*/  FADD R79, RZ, -R79 ;  /* 0x8000004fff4f7221 */ /* 0x000fe20000000000 */
[----:B------:R-:W-:Y:S01]  /*25b0*/  FADD R81, RZ, -R81 ;  /* 0x80000051ff517221 */ /* 0x000fe20000000000 */
[----:B------:R-:W-:Y:S05]  /*25c0*/  BRA `(.L_x_443) ;  /* 0x0000018000007947 */ /* 0x000fea0003800000 */
.L_x_442:
[----:B------:R-:W-:-:S04]  /*25d0*/  ISETP.NE.U32.AND P0, PT, RZ, c[0x0][0x6b0], PT ;  /* 0x0001ac00ff007a0c */ /* 0x000fc80003f05070 */
[----:B------:R-:W-:-:S13]  /*25e0*/  ISETP.NE.AND.EX P0, PT, RZ, c[0x0][0x6b4], PT, P0 ;  /* 0x0001ad00ff007a0c */ /* 0x000fda0003f05300 */
[----:B------:R-:W-:Y:S01]  /*25f0*/  @P0 MOV R18, c[0x0][0x6c8] ;  /* 0x0001b20000120a02 */ /* 0x000fe20000000f00 */
[----:B------:R-:W-:-:S04]  /*2600*/  @P0 IMAD R14, R38, c[0x0][0x6c8], RZ ;  /* 0x0001b200260e0a24 */ /* 0x000fc800078e02ff */
[C---:B------:R-:W-:Y:S02]  /*2610*/  @P0 IMAD R17, R51.reuse, UR25, R14 ;  /* 0x0000001933110c24 */ /* 0x040fe4000f8e020e */
[----:B------:R-:W-:-:S05]  /*2620*/  @P0 IMAD.WIDE.U32 R18, R51, R18, c[0x0][0x6b0] ;  /* 0x0001ac0033120625 */ /* 0x000fca00078e0012 */
[----:B------:R-:W-:-:S05]  /*2630*/  @P0 IADD3 R19, R19, R17, RZ ;  /* 0x0000001113130210 */ /* 0x000fca0007ffe0ff */
[----:B------:R-:W2:Y:S04]  /*2640*/  @P0 LDG.E R17, [R18.64] ;  /* 0x0000002012110981 */ /* 0x000ea8000c1e1900 */
[----:B------:R-:W3:Y:S04]  /*2650*/  @P0 LDG.E R83, [R18.64+0x4] ;  /* 0x0000042012530981 */ /* 0x000ee8000c1e1900 */
[----:B------:R-:W4:Y:S04]  /*2660*/  @P0 LDG.E R94, [R18.64+0x8] ;  /* 0x00000820125e0981 */ /* 0x000f28000c1e1900 */
[----:B------:R-:W5:Y:S04]  /*2670*/  @P0 LDG.E R95, [R18.64+0xc] ;  /* 0x00000c20125f0981 */ /* 0x000f68000c1e1900 */
[----:B------:R-:W5:Y:S04]  /*2680*/  @P0 LDG.E R96, [R18.64+0x10] ;  /* 0x0000102012600981 */ /* 0x000f68000c1e1900 */
[----:B------:R-:W5:Y:S01]  /*2690*/  @P0 LDG.E R97, [R18.64+0x14] ;  /* 0x0000142012610981 */ /* 0x000f62000c1e1900 */
[----:B------:R-:W-:Y:S01]  /*26a0*/  MOV R14, RZ ;  /* 0x000000ff000e7202 */ /* 0x000fe20000000f00 */
[----:B------:R-:W-:Y:S01]  /*26b0*/  CS2R R26, SRZ ;  /* 0x00000000001a7805 */ /* 0x000fe2000001ff00 */
[----:B------:R-:W-:-:S02]  /*26c0*/  MOV R79, RZ ;  /* 0x000000ff004f7202 */ /* 0x000fc40000000f00 */
[----:B------:R-:W-:Y:S01]  /*26d0*/  MOV R81, RZ ;  /* 0x000000ff00517202 */ /* 0x000fe20000000f00 */
[----:B--2---:R-:W-:Y:S01]  /*26e0*/  @P0 FADD R14, RZ, -R17 ;  /* 0x80000011ff0e0221 */ /* 0x004fe20000000000 */
[----:B------:R-:W-:Y:S01]  /*26f0*/  MOV R17, RZ ;  /* 0x000000ff00117202 */ /* 0x000fe20000000f00 */
[----:B---3--:R-:W-:Y:S01]  /*2700*/  @P0 FADD R17, RZ, -R83 ;  /* 0x80000053ff110221 */ /* 0x008fe20000000000 */
[----:B----4-:R-:W-:Y:S01]  /*2710*/  @P0 FADD R26, RZ, -R94 ;  /* 0x8000005eff1a0221 */ /* 0x010fe20000000000 */
[----:B-----5:R-:W-:Y:S01]  /*2720*/  @P0 FADD R27, RZ, -R95 ;  /* 0x8000005fff1b0221 */ /* 0x020fe20000000000 */
[----:B------:R-:W-:Y:S01]  /*2730*/  @P0 FADD R79, RZ, -R96 ;  /* 0x80000060ff4f0221 */ /* 0x000fe20000000000 */
[----:B------:R-:W-:Y:S01]  /*2740*/  @P0 FADD R81, RZ, -R97 ;  /* 0x80000061ff510221 */ /* 0x000fe20000000000 */
.L_x_443:
[----:B------:R-:W-:Y:S01]  /*2750*/  FADD R19, RZ, R26 ;  /* 0x0000001aff137221 */ /* 0x000fe20000000000 */
[----:B------:R-:W-:Y:S01]  /*2760*/  FADD R26, RZ, R14 ;  /* 0x0000000eff1a7221 */ /* 0x000fe20000000000 */
[C---:B------:R-:W-:Y:S01]  /*2770*/  FMUL R18, R11.reuse, R91 ;  /* 0x0000005b0b127220 */ /* 0x040fe20000400000 */
[----:B------:R-:W-:Y:S01]  /*2780*/  FADD R83, RZ, R17 ;  /* 0x00000011ff537221 */ /* 0x000fe20000000000 */
[C---:B------:R-:W-:Y:S01]  /*2790*/  FMUL R17, R11.reuse, R93 ;  /* 0x0000005d0b117220 */ /* 0x040fe20000400000 */
[----:B------:R-:W-:Y:S01]  /*27a0*/  FMUL R97, R32, R26 ;  /* 0x0000001a20617220 */ /* 0x000fe20000400000 */
[----:B------:R-:W-:Y:S01]  /*27b0*/  FMUL R94, R18, R19 ;  /* 0x00000013125e7220 */ /* 0x000fe20000400000 */
[----:B------:R-:W-:Y:S01]  /*27c0*/  FMUL R14, R11, R92 ;  /* 0x0000005c0b0e7220 */ /* 0x000fe20000400000 */
[C---:B------:R-:W-:Y:S01]  /*27d0*/  FMUL R95, R17.reuse, R83 ;  /* 0x00000053115f7220 */ /* 0x040fe20000400000 */
[CC--:B------:R-:W-:Y:S01]  /*27e0*/  FFMA R96, R34.reuse, R19.reuse, -R97 ;  /* 0x0000001322607223 */ /* 0x0c0fe20000000861 */
[-C--:B------:R-:W-:Y:S01]  /*27f0*/  FFMA R17, R17, R26.reuse, -R94 ;  /* 0x0000001a11117223 */ /* 0x080fe2000000085e */
[C---:B------:R-:W-:Y:S01]  /*2800*/  FMUL R97, R33.reuse, R19 ;  /* 0x0000001321617220 */ /* 0x040fe20000400000 */
[----:B------:R-:W-:Y:S01]  /*2810*/  FMUL R94, R34, R83 ;  /* 0x00000053225e7220 */ /* 0x000fe20000400000 */
[C---:B------:R-:W-:Y:S01]  /*2820*/  FFMA R95, R14.reuse, R19, -R95 ;  /* 0x000000130e5f7223 */ /* 0x040fe2000000085f */
[-C--:B------:R-:W-:Y:S01]  /*2830*/  FMUL R19, R14, R26.reuse ;  /* 0x0000001a0e137220 */ /* 0x080fe20000400000 */
[----:B------:R-:W-:Y:S01]  /*2840*/  FADD R14, RZ, R27 ;  /* 0x0000001bff0e7221 */ /* 0x000fe20000000000 */
[-C--:B------:R-:W-:Y:S01]  /*2850*/  FFMA R97, R32, R83.reuse, -R97 ;  /* 0x0000005320617223 */ /* 0x080fe20000000861 */
[----:B------:R-:W-:Y:S01]  /*2860*/  FFMA R26, R33, R26, -R94 ;  /* 0x0000001a211a7223 */ /* 0x000fe2000000085e */
[----:B------:R-:W-:Y:S01]  /*2870*/  FADD R79, RZ, R79 ;  /* 0x0000004fff4f7221 */ /* 0x000fe20000000000 */
[----:B------:R-:W-:Y:S01]  /*2880*/  FADD R81, RZ, R81 ;  /* 0x00000051ff517221 */ /* 0x000fe20000000000 */
[----:B------:R-:W-:Y:S01]  /*2890*/  FFMA R19, R18, R83, -R19 ;  /* 0x0000005312137223 */ /* 0x000fe20000000813 */
[----:B------:R-:W-:Y:S01]  /*28a0*/  FADD R18, R97, R14 ;  /* 0x0000000e61127221 */ /* 0x000fe20000000000 */
[----:B------:R-:W-:Y:S01]  /*28b0*/  FADD R94, R96, R79 ;  /* 0x0000004f605e7221 */ /* 0x000fe20000000000 */
[----:B------:R-:W-:Y:S01]  /*28c0*/  FADD R14, R26, R81 ;  /* 0x000000511a0e7221 */ /* 0x000fe20000000000 */
[----:B------:R-:W-:Y:S01]  /*28d0*/  FADD R83, RZ, R95 ;  /* 0x0000005fff537221 */ /* 0x000fe20000000000 */
[----:B------:R-:W-:Y:S01]  /*28e0*/  FADD R81, RZ, R17 ;  /* 0x00000011ff517221 */ /* 0x000fe20000000000 */
[----:B------:R-:W-:-:S02]  /*28f0*/  FADD R79, RZ, R19 ;  /* 0x00000013ff4f7221 */ /* 0x000fc40000000000 */
.L_x_441:
[----:B------:R-:W-:Y:S05]  /*2900*/  BSYNC B4 ;  /* 0x0000000000047941 */ /* 0x000fea0003800000 */
.L_x_440:
        /* <DEDUP_REMOVED lines=10> */
[----:B------:R-:W4:Y:S01]  /*29b0*/  LDG.E R95, [R26.64+0x8] ;  /* 0x000008201a5f7981 */ /* 0x000f22000c1e1900 */
[----:B--2---:R-:W-:Y:S01]  /*29c0*/  FADD R18, R18, R17 ;  /* 0x0000001112127221 */ /* 0x004fe20000000000 */
[----:B---3--:R-:W-:Y:S01]  /*29d0*/  FADD R94, R94, R19 ;  /* 0x000000135e5e7221 */ /* 0x008fe20000000000 */
[----:B----4-:R-:W-:Y:S01]  /*29e0*/  FADD R14, R14, R95 ;  /* 0x0000005f0e0e7221 */ /* 0x010fe20000000000 */
[----:B------:R-:W-:Y:S05]  /*29f0*/  BRA `(.L_x_445) ;  /* 0x000000e000007947 */ /* 0x000fea0003800000 */
.L_x_444:
        /* <DEDUP_REMOVED lines=13> */
[----:B----4-:R-:W-:-:S03]  /*2ad0*/  FADD R14, R14, R95 ;  /* 0x0000005f0e0e7221 */ /* 0x010fc60000000000 */
.L_x_445:
[C---:B------:R-:W-:Y:S01]  /*2ae0*/  FFMA R19, R11.reuse, R94, RZ ;  /* 0x0000005e0b137223 */ /* 0x040fe200000000ff */
[----:B------:R-:W-:Y:S01]  /*2af0*/  FMUL R98, R90, R90 ;  /* 0x0000005a5a627220 */ /* 0x000fe20000400000 */
[C---:B------:R-:W-:Y:S01]  /*2b00*/  FFMA R17, R11.reuse, R18, RZ ;  /* 0x000000120b117223 */ /* 0x040fe200000000ff */
[----:B------:R-:W-:Y:S01]  /*2b10*/  FFMA R11, R11, R14, RZ ;  /* 0x0000000e0b0b7223 */ /* 0x000fe200000000ff */
[----:B------:R-:W-:Y:S01]  /*2b20*/  FFMA R27, R19, c[0x0][0x668], RZ ;  /* 0x00019a00131b7a23 */ /* 0x000fe200000000ff */
[----:B------:R-:W0:Y:S01]  /*2b30*/  MUFU.RCP R96, R98 ;  /* 0x0000006200607308 */ /* 0x000e220000001000 */
[----:B------:R-:W-:Y:S01]  /*2b40*/  FFMA R97, R17, c[0x0][0x668], RZ ;  /* 0x00019a0011617a23 */ /* 0x000fe200000000ff */
[----:B------:R-:W-:Y:S01]  /*2b50*/  FFMA R95, R11, c[0x0][0x668], RZ ;  /* 0x00019a000b5f7a23 */ /* 0x000fe200000000ff */
[----:B------:R-:W-:Y:S01]  /*2b60*/  FMUL R26, R15, R27 ;  /* 0x0000001b0f1a7220 */ /* 0x000fe20000400000 */
[----:B------:R-:W-:Y:S01]  /*2b70*/  FMUL R92, R92, R94 ;  /* 0x0000005e5c5c7220 */ /* 0x000fe20000400000 */
[----:B------:R-:W-:Y:S02]  /*2b80*/  BSSY B6, `(.L_x_446) ;  /* 0x0000011000067945 */ /* 0x000fe40003800000 */
[----:B------:R-:W-:Y:S01]  /*2b90*/  FFMA R17, R13, R97, R26 ;  /* 0x000000610d117223 */ /* 0x000fe2000000001a */
[----:B------:R-:W-:-:S03]  /*2ba0*/  FFMA R92, R91, R18, R92 ;  /* 0x000000125b5c7223 */ /* 0x000fc6000000005c */
[----:B------:R-:W-:Y:S01]  /*2bb0*/  FFMA R17, R16, R95, R17 ;  /* 0x0000005f10117223 */ /* 0x000fe20000000011 */
[----:B------:R-:W-:Y:S01]  /*2bc0*/  FFMA R93, R93, R14, R92 ;  /* 0x0000000e5d5d7223 */ /* 0x000fe2000000005c */
[----:B------:R-:W-:Y:S02]  /*2bd0*/  MOV R14, RZ ;  /* 0x000000ff000e7202 */ /* 0x000fe40000000f00 */
        /* <DEDUP_REMOVED lines=9> */
[----:B------:R-:W-:Y:S05]  /*2c70*/  CALL.REL.NOINC `($__internal_10_$__cuda_sm3x_div_rn_noftz_f32_slowpath) ;  /* 0x0000450000007944 */ /* 0x000fea0003c00000 */
[----:B0-----:R-:W-:Y:S02]  /*2c80*/  MOV R15, R17 ;  /* 0x00000011000f7202 */ /* 0x001fe40000000f00 */
.L_x_447:
[----:B------:R-:W-:Y:S05]  /*2c90*/  BSYNC B6 ;  /* 0x0000000000067941 */ /* 0x000fea0003800000 */
.L_x_446:
        /* <DEDUP_REMOVED lines=14> */
.L_x_449:
[----:B------:R-:W-:Y:S05]  /*2d80*/  BSYNC B6 ;  /* 0x0000000000067941 */ /* 0x000fea0003800000 */
.L_x_448:
        /* <DEDUP_REMOVED lines=15> */
.L_x_451:
[----:B------:R-:W-:Y:S05]  /*2e80*/  BSYNC B6 ;  /* 0x0000000000067941 */ /* 0x000fea0003800000 */
.L_x_450:
[----:B------:R-:W0:Y:S01]  /*2e90*/  MUFU.RCP R13, R90 ;  /* 0x0000005a000d7308 */ /* 0x000e220000001000 */
[----:B------:R-:W-:Y:S07]  /*2ea0*/  BSSY B6, `(.L_x_452) ;  /* 0x000000e000067945 */ /* 0x000fee0003800000 */
[----:B------:R-:W1:Y:S01]  /*2eb0*/  FCHK P0, R95, R90 ;  /* 0x0000005a5f007302 */ /* 0x000e620000000000 */
[----:B0-----:R-:W-:-:S04]  /*2ec0*/  FFMA R16, -R90, R13, 1 ;  /* 0x3f8000005a107423 */ /* 0x001fc8000000010d */
[----:B------:R-:W-:Y:S01]  /*2ed0*/  FFMA R13, R13, R16, R13 ;  /* 0x000000100d0d7223 */ /* 0x000fe2000000000d */
[----:B------:R-:W-:-:S03]  /*2ee0*/  FADD R16, RZ, R92 ;  /* 0x0000005cff107221 */ /* 0x000fc60000000000 */
        /* <DEDUP_REMOVED lines=9> */
.L_x_453:
[----:B------:R-:W-:Y:S05]  /*2f80*/  BSYNC B6 ;  /* 0x0000000000067941 */ /* 0x000fea0003800000 */
.L_x_452:
[----:B------:R-:W-:Y:S01]  /*2f90*/  FSETP.GT.AND P0, PT, R88, RZ, PT ;  /* 0x000000ff5800720b */ /* 0x000fe20003f04000 */
[----:B------:R-:W-:Y:S01]  /*2fa0*/  FMUL R18, R16, R87 ;  /* 0x0000005710127220 */ /* 0x000fe20000400000 */
[----:B------:R-:W-:Y:S01]  /*2fb0*/  FADD R13, RZ, R27 ;  /* 0x0000001bff0d7221 */ /* 0x000fe20000000000 */
[----:B------:R-:W-:Y:S01]  /*2fc0*/  BSSY B4, `(.L_x_454) ;  /* 0x0000026000047945 */ /* 0x000fe20003800000 */
[C---:B------:R-:W-:Y:S01]  /*2fd0*/  FFMA R94, R12.reuse, R11, RZ ;  /* 0x0000000b0c5e7223 */ /* 0x040fe200000000ff */
[----:B------:R-:W-:Y:S01]  /*2fe0*/  FFMA R26, R11, R85, R18 ;  /* 0x000000550b1a7223 */ /* 0x000fe20000000012 */
[C---:B------:R-:W-:Y:S01]  /*2ff0*/  FFMA R18, R12.reuse, R16, RZ ;  /* 0x000000100c127223 */ /* 0x040fe200000000ff */
[----:B------:R-:W-:Y:S01]  /*3000*/  FFMA R90, R12, R13, RZ ;  /* 0x0000000d0c5a7223 */ /* 0x000fe200000000ff */
[----:B------:R-:W-:Y:S01]  /*3010*/  MOV R16, RZ ;  /* 0x000000ff00107202 */ /* 0x000fe20000000f00 */
[----:B------:R-:W-:Y:S01]  /*3020*/  FFMA R17, R13, R89, R26 ;  /* 0x000000590d117223 */ /* 0x000fe2000000001a */
[----:B------:R-:W-:-:S03]  /*3030*/  MOV R26, RZ ;  /* 0x000000ff001a7202 */ /* 0x000fc60000000f00 */
[----:B------:R-:W-:Y:S05]  /*3040*/  @!P0 BRA `(.L_x_455) ;  /* 0x000001d000008947 */ /* 0x000fea0003800000 */
[----:B------:R-:W-:Y:S01]  /*3050*/  IADD3 R11, R88, 0x1800000, RZ ;  /* 0x01800000580b7810 */ /* 0x000fe20007ffe0ff */
[----:B------:R-:W-:Y:S03]  /*3060*/  BSSY B5, `(.L_x_456) ;  /* 0x000000c000057945 */ /* 0x000fe60003800000 */
[----:B------:R-:W-:-:S04]  /*3070*/  LOP3.LUT R11, R11, 0x7f800000, RZ, 0xc0, !PT ;  /* 0x7f8000000b0b7812 */ /* 0x000fc800078ec0ff */
[----:B------:R-:W-:-:S13]  /*3080*/  ISETP.GT.U32.AND P0, PT, R11, 0x1ffffff, PT ;  /* 0x01ffffff0b00780c */ /* 0x000fda0003f04070 */
[----:B------:R-:W-:Y:S05]  /*3090*/  @P0 BRA `(.L_x_457) ;  /* 0x0000004000000947 */ /* 0x000fea0003800000 */
[----:B------:R-:W-:Y:S02]  /*30a0*/  MOV R12, R88 ;  /* 0x00000058000c7202 */ /* 0x000fe40000000f00 */
[----:B------:R-:W-:Y:S02]  /*30b0*/  MOV R95, 0x30d0 ;  /* 0x000030d0005f7802 */ /* 0x000fe40000000f00 */
[----:B------:R-:W-:Y:S05]  /*30c0*/  CALL.REL.NOINC `($__internal_8_$__cuda_sm20_rcp_rn_f32_slowpath) ;  /* 0x00003be000007944 */ /* 0x000fea0003c00000 */
[----:B------:R-:W-:Y:S05]  /*30d0*/  BRA `(.L_x_458) ;  /* 0x0000004000007947 */ /* 0x000fea0003800000 */
.L_x_457:
[----:B------:R-:W0:Y:S02]  /*30e0*/  MUFU.RCP R12, R88 ;  /* 0x00000058000c7308 */ /* 0x000e240000001000 */
[----:B0-----:R-:W-:-:S04]  /*30f0*/  FFMA R11, R12, R88, -1 ;  /* 0xbf8000000c0b7423 */ /* 0x001fc80000000058 */
[----:B------:R-:W-:-:S04]  /*3100*/  FADD.FTZ R11, -R11, -RZ ;  /* 0x800000ff0b0b7221 */ /* 0x000fc80000010100 */
[----:B------:R-:W-:Y:S02]  /*3110*/  FFMA R11, R12, R11, R12 ;  /* 0x0000000b0c0b7223 */ /* 0x000fe4000000000c */
.L_x_458:
[----:B------:R-:W-:Y:S05]  /*3120*/  BSYNC B5 ;  /* 0x0000000000057941 */ /* 0x000fea0003800000 */
.L_x_456:
        /* <DEDUP_REMOVED lines=15> */
.L_x_455:
[----:B------:R-:W-:Y:S05]  /*3220*/  BSYNC B4 ;  /* 0x0000000000047941 */ /* 0x000fea0003800000 */
.L_x_454:
[----:B------:R-:W-:Y:S01]  /*3230*/  FSETP.GT.AND P0, PT, R88, RZ, PT ;  /* 0x000000ff5800720b */ /* 0x000fe20003f04000 */
[----:B------:R-:W-:Y:S01]  /*3240*/  FADD R17, RZ, R17 ;  /* 0x00000011ff117221 */ /* 0x000fe20000000000 */
[----:B------:R-:W-:Y:S04]  /*3250*/  BSSY B6, `(.L_x_459) ;  /* 0x0000036000067945 */ /* 0x000fe80003800000 */
[C---:B------:R-:W-:Y:S02]  /*3260*/  FSEL R11, R17.reuse, RZ, !P3 ;  /* 0x000000ff110b7208 */ /* 0x040fe40005800000 */
[----:B------:R-:W-:-:S03]  /*3270*/  FSEL R12, R17, RZ, P3 ;  /* 0x000000ff110c7208 */ /* 0x000fc60001800000 */
[----:B------:R-:W-:Y:S02]  /*3280*/  FFMA R11, R11, c[0x0][0x664], RZ ;  /* 0x000199000b0b7a23 */ /* 0x000fe400000000ff */
[----:B------:R-:W-:Y:S05]  /*3290*/  @!P0 BRA `(.L_x_460) ;  /* 0x0000031000008947 */ /* 0x000fea0003800000 */
[----:B------:R-:W0:Y:S01]  /*32a0*/  MUFU.RCP R13, R88 ;  /* 0x00000058000d7308 */ /* 0x000e220000001000 */
[----:B------:R-:W-:Y:S01]  /*32b0*/  FFMA R17, -R3, R57, R58 ;  /* 0x0000003903117223 */ /* 0x000fe2000000013a */
[----:B------:R-:W-:Y:S01]  /*32c0*/  BSSY B7, `(.L_x_461) ;  /* 0x000000d000077945 */ /* 0x000fe20003800000 */
[----:B------:R-:W-:-:S05]  /*32d0*/  FADD R11, RZ, -R11 ;  /* 0x8000000bff0b7221 */ /* 0x000fca0000000000 */
        /* <DEDUP_REMOVED lines=11> */
.L_x_462:
[----:B------:R-:W-:Y:S05]  /*3390*/  BSYNC B7 ;  /* 0x0000000000077941 */ /* 0x000fea0003800000 */
.L_x_461:
[----:B------:R-:W0:Y:S01]  /*33a0*/  MUFU.RCP R19, R88 ;  /* 0x0000005800137308 */ /* 0x000e220000001000 */
[----:B------:R-:W-:Y:S01]  /*33b0*/  FFMA R17, -R2, R57, R61 ;  /* 0x0000003902117223 */ /* 0x000fe2000000013d */
[----:B------:R-:W-:Y:S06]  /*33c0*/  BSSY B7, `(.L_x_463) ;  /* 0x000000c000077945 */ /* 0x000fec0003800000 */
        /* <DEDUP_REMOVED lines=11> */
.L_x_464:
[----:B------:R-:W-:Y:S05]  /*3480*/  BSYNC B7 ;  /* 0x0000000000077941 */ /* 0x000fea0003800000 */
.L_x_463:
        /* <DEDUP_REMOVED lines=14> */
.L_x_466:
[----:B------:R-:W-:Y:S05]  /*3570*/  BSYNC B7 ;  /* 0x0000000000077941 */ /* 0x000fea0003800000 */
.L_x_465:
[C---:B------:R-:W-:Y:S01]  /*3580*/  FFMA R16, R11.reuse, R13, R16 ;  /* 0x0000000d0b107223 */ /* 0x040fe20000000010 */
[C---:B------:R-:W-:Y:S01]  /*3590*/  FFMA R26, R11.reuse, R85, R26 ;  /* 0x000000550b1a7223 */ /* 0x040fe2000000001a */
[----:B------:R-:W-:Y:S02]  /*35a0*/  FFMA R14, R11, R19, R14 ;  /* 0x000000130b0e7223 */ /* 0x000fe4000000000e */
.L_x_460:
[----:B------:R-:W-:Y:S05]  /*35b0*/  BSYNC B6 ;  /* 0x0000000000067941 */ /* 0x000fea0003800000 */
.L_x_459:
[----:B------:R-:W-:Y:S01]  /*35c0*/  FADD R19, RZ, R27 ;  /* 0x0000001bff137221 */ /* 0x000fe20000000000 */
[----:B------:R-:W-:Y:S01]  /*35d0*/  FADD R27, RZ, R92 ;  /* 0x0000005cff1b7221 */ /* 0x000fe20000000000 */
[----:B------:R-:W-:Y:S01]  /*35e0*/  FADD R88, RZ, R91 ;  /* 0x0000005bff587221 */ /* 0x000fe20000000000 */
[----:B------:R-:W-:Y:S01]  /*35f0*/  FADD R93, RZ, R93 ;  /* 0x0000005dff5d7221 */ /* 0x000fe20000000000 */
[----:B------:R-:W-:Y:S01]  /*3600*/  FADD R92, RZ, -R15 ;  /* 0x8000000fff5c7221 */ /* 0x000fe20000000000 */
[-C--:B------:R-:W-:Y:S01]  /*3610*/  FFMA R85, R10, R12.reuse, RZ ;  /* 0x0000000c0a557223 */ /* 0x080fe200000000ff */
[----:B------:R-:W-:Y:S01]  /*3620*/  FFMA R18, R9, R12, RZ ;  /* 0x0000000c09127223 */ /* 0x000fe200000000ff */
[----:B------:R-:W-:Y:S01]  /*3630*/  FADD R88, RZ, -R88 ;  /* 0x80000058ff587221 */ /* 0x000fe20000000000 */
[----:B------:R-:W-:Y:S01]  /*3640*/  FADD R27, RZ, -R27 ;  /* 0x8000001bff1b7221 */ /* 0x000fe20000000000 */
[----:B------:R-:W-:-:S02]  /*3650*/  FADD R19, RZ, -R19 ;  /* 0x80000013ff137221 */ /* 0x000fc40000000000 */
.L_x_423:
[----:B------:R-:W-:Y:S05]  /*3660*/  BSYNC B3 ;  /* 0x0000000000037941 */ /* 0x000fea0003800000 */
.L_x_422:
[----:B------:R-:W-:Y:S01]  /*3670*/  BSSY B3, `(.L_x_467) ;  /* 0x00000d0000037945 */ /* 0x000fe20003800000 */
[----:B------:R-:W-:Y:S01]  /*3680*/  FADD R10, R92, R93 ;  /* 0x0000005d5c0a7221 */ /* 0x000fe20000000000 */
[----:B------:R-:W-:Y:S01]  /*3690*/  FADD R11, RZ, R92 ;  /* 0x0000005cff0b7221 */ /* 0x000fe20000000000 */
[----:B------:R-:W-:Y:S01]  /*36a0*/  MOV R90, RZ ;  /* 0x000000ff005a7202 */ /* 0x000fe20000000f00 */
[----:B------:R-:W-:Y:S01]  /*36b0*/  CS2R R12, SRZ ;  /* 0x00000000000c7805 */ /* 0x000fe2000001ff00 */
[----:B------:R-:W-:-:S02]  /*36c0*/  MOV R92, RZ ;  /* 0x000000ff005c7202 */ /* 0x000fc40000000f00 */
[----:B------:R-:W-:Y:S02]  /*36d0*/  MOV R17, RZ ;  /* 0x000000ff00117202 */ /* 0x000fe40000000f00 */
[----:B------:R-:W-:Y:S01]  /*36e0*/  MOV R15, RZ ;  /* 0x000000ff000f7202 */ /* 0x000fe20000000f00 */
[----:B------:R-:W-:Y:S05]  /*36f0*/  @!P2 BRA `(.L_x_468) ;  /* 0x00000c700000a947 */ /* 0x000fea0003800000 */
[----:B------:R-:W-:Y:S01]  /*3700*/  ISETP.NE.U32.AND P0, PT, RZ, c[0x0][0x8a0], PT ;  /* 0x00022800ff007a0c */ /* 0x000fe20003f05070 */
[C---:B------:R-:W-:Y:S01]  /*3710*/  FFMA R15, R11.reuse, R6, RZ ;  /* 0x000000060b0f7223 */ /* 0x040fe200000000ff */
[C---:B------:R-:W-:Y:S01]  /*3720*/  FFMA R13, R11.reuse, R7, RZ ;  /* 0x000000070b0d7223 */ /* 0x040fe200000000ff */
[----:B------:R-:W-:Y:S01]  /*3730*/  FFMA R17, R11, R8, RZ ;  /* 0x000000080b117223 */ /* 0x000fe200000000ff */
[----:B------:R-:W-:Y:S01]  /*3740*/  ISETP.NE.AND.EX P0, PT, RZ, c[0x0][0x8a4], PT, P0 ;  /* 0x00022900ff007a0c */ /* 0x000fe20003f05300 */
[C---:B------:R-:W-:Y:S01]  /*3750*/  FMUL R84, R15.reuse, R84 ;  /* 0x000000540f547220 */ /* 0x040fe20000400000 */
[C---:B------:R-:W-:Y:S01]  /*3760*/  FMUL R12, R15.reuse, R75 ;  /* 0x0000004b0f0c7220 */ /* 0x040fe20000400000 */
[----:B------:R-:W-:Y:S01]  /*3770*/  FMUL R77, R15, R77 ;  /* 0x0000004d0f4d7220 */ /* 0x000fe20000400000 */
[----:B------:R-:W-:Y:S01]  /*3780*/  FFMA R60, R11, R60, RZ ;  /* 0x0000003c0b3c7223 */ /* 0x000fe200000000ff */
[C---:B------:R-:W-:Y:S01]  /*3790*/  FFMA R84, R13.reuse, R82, R84 ;  /* 0x000000520d547223 */ /* 0x040fe20000000054 */
[C---:B------:R-:W-:Y:S01]  /*37a0*/  FFMA R12, R13.reuse, R69, R12 ;  /* 0x000000450d0c7223 */ /* 0x040fe2000000000c */
[----:B------:R-:W-:Y:S01]  /*37b0*/  FFMA R70, R13, R70, R77 ;  /* 0x000000460d467223 */ /* 0x000fe2000000004d */
[----:B------:R-:W-:Y:S01]  /*37c0*/  FFMA R4, R11, R4, RZ ;  /* 0x000000040b047223 */ /* 0x000fe200000000ff */
[C---:B------:R-:W-:Y:S01]  /*37d0*/  FFMA R69, R17.reuse, R72, R84 ;  /* 0x0000004811457223 */ /* 0x040fe20000000054 */
[C---:B------:R-:W-:Y:S01]  /*37e0*/  FFMA R71, R17.reuse, R71, R12 ;  /* 0x0000004711477223 */ /* 0x040fe2000000000c */
[----:B------:R-:W-:Y:S01]  /*37f0*/  FFMA R70, R17, R73, R70 ;  /* 0x0000004911467223 */ /* 0x000fe20000000046 */
[----:B------:R-:W-:Y:S01]  /*3800*/  FFMA R5, R11, R5, RZ ;  /* 0x000000050b057223 */ /* 0x000fe200000000ff */
[CC--:B------:R-:W-:Y:S01]  /*3810*/  FFMA R77, R15.reuse, R7.reuse, RZ ;  /* 0x000000070f4d7223 */ /* 0x0c0fe200000000ff */
[C---:B------:R-:W-:Y:S01]  /*3820*/  FFMA R87, R15.reuse, R6, RZ ;  /* 0x000000060f577223 */ /* 0x040fe200000000ff */
[----:B------:R-:W-:Y:S01]  /*3830*/  FFMA R89, R15, R8, RZ ;  /* 0x000000080f597223 */ /* 0x000fe200000000ff */
[CC--:B------:R-:W-:Y:S01]  /*3840*/  FFMA R91, R17.reuse, R7.reuse, RZ ;  /* 0x00000007115b7223 */ /* 0x0c0fe200000000ff */
[-C--:B------:R-:W-:Y:S01]  /*3850*/  FFMA R93, R17, R6.reuse, RZ ;  /* 0x00000006115d7223 */ /* 0x080fe200000000ff */
[C---:B------:R-:W-:Y:S01]  /*3860*/  FFMA R15, R13.reuse, R7, RZ ;  /* 0x000000070d0f7223 */ /* 0x040fe200000000ff */
[C---:B------:R-:W-:Y:S01]  /*3870*/  FFMA R73, R13.reuse, R6, RZ ;  /* 0x000000060d497223 */ /* 0x040fe200000000ff */
[-C--:B------:R-:W-:Y:S01]  /*3880*/  FFMA R75, R13, R8.reuse, RZ ;  /* 0x000000080d4b7223 */ /* 0x080fe200000000ff */
[----:B------:R-:W-:Y:S01]  /*3890*/  FFMA R17, R17, R8, RZ ;  /* 0x0000000811117223 */ /* 0x000fe200000000ff */
[----:B------:R-:W-:Y:S01]  /*38a0*/  FADD R6, R4, R69 ;  /* 0x0000004504067221 */ /* 0x000fe20000000000 */
[----:B------:R-:W-:Y:S01]  /*38b0*/  FADD R7, R60, R71 ;  /* 0x000000473c077221 */ /* 0x000fe20000000000 */
[----:B------:R-:W-:Y:S01]  /*38c0*/  FADD R8, R5, R70 ;  /* 0x0000004605087221 */ /* 0x000fe20000000000 */
[----:B------:R-:W-:Y:S05]  /*38d0*/  @!P0 BRA `(.L_x_469) ;  /* 0x0000007000008947 */ /* 0x000fea0003800000 */
[----:B------:R-:W-:Y:S01]  /*38e0*/  IMAD R4, R38, c[0x0][0x8c0], RZ ;  /* 0x0002300026047a24 */ /* 0x000fe200078e02ff */
[----:B------:R-:W-:-:S03]  /*38f0*/  MOV R12, c[0x0][0x8c0] ;  /* 0x00023000000c7a02 */ /* 0x000fc60000000f00 */
[C---:B------:R-:W-:Y:S02]  /*3900*/  IMAD R13, R51.reuse, UR28, R4 ;  /* 0x0000001c330d7c24 */ /* 0x040fe4000f8e0204 */
[----:B------:R-:W-:-:S05]  /*3910*/  IMAD.WIDE.U32 R4, R51, R12, c[0x0][0x8a0] ;  /* 0x0002280033047625 */ /* 0x000fca00078e000c */
[----:B------:R-:W-:-:S05]  /*3920*/  IADD3 R5, R5, R13, RZ ;  /* 0x0000000d05057210 */ /* 0x000fca0007ffe0ff */
[----:B------:R0:W-:Y:S01]  /*3930*/  RED.E.ADD.F32.FTZ.RN.STRONG.GPU [R4.64], R11 ;  /* 0x0000000b0400798e */ /* 0x0001e2000c10e7a0 */
[----:B------:R-:W-:Y:S05]  /*3940*/  BRA `(.L_x_470) ;  /* 0x0000009000007947 */ /* 0x000fea0003800000 */
.L_x_469:
        /* <DEDUP_REMOVED lines=8> */
[----:B------:R0:W-:Y:S02]  /*39d0*/  RED.E.ADD.F32.FTZ.RN.STRONG.GPU [R4.64], R11 ;  /* 0x0000000b0400798e */ /* 0x0001e4000c10e7a0 */
.L_x_470:
        /* <DEDUP_REMOVED lines=14> */
[----:B------:R0:W-:Y:S04]  /*3ac0*/  RED.E.ADD.F32.FTZ.RN.STRONG.GPU [R4.64+0x18], R91 ;  /* 0x0000185b0400798e */ /* 0x0001e8000c10e7a0 */
[----:B------:R0:W-:Y:S04]  /*3ad0*/  RED.E.ADD.F32.FTZ.RN.STRONG.GPU [R4.64+0x1c], R93 ;  /* 0x00001c5d0400798e */ /* 0x0001e8000c10e7a0 */
[----:B------:R0:W-:Y:S01]  /*3ae0*/  RED.E.ADD.F32.FTZ.RN.STRONG.GPU [R4.64+0x20], R17 ;  /* 0x000020110400798e */ /* 0x0001e2000c10e7a0 */
[----:B------:R-:W-:Y:S05]  /*3af0*/  BRA `(.L_x_472) ;  /* 0x0000011000007947 */ /* 0x000fea0003800000 */
.L_x_471:
[----:B------:R-:W-:-:S04]  /*3b00*/  ISETP.NE.U32.AND P0, PT, RZ, c[0x0][0x380], PT ;  /* 0x0000e000ff007a0c */ /* 0x000fc80003f05070 */
[----:B------:R-:W-:-:S13]  /*3b10*/  ISETP.NE.AND.EX P0, PT, RZ, c[0x0][0x384], PT, P0 ;  /* 0x0000e100ff007a0c */ /* 0x000fda0003f05300 */
[----:B------:R-:W-:Y:S05]  /*3b20*/  @!P0 BRA `(.L_x_472) ;  /* 0x000000e000008947 */ /* 0x000fea0003800000 */
[----:B0-----:R-:W-:Y:S01]  /*3b30*/  MOV R4, c[0x0][0x398] ;  /* 0x0000e60000047a02 */ /* 0x001fe20000000f00 */
        /* <DEDUP_REMOVED lines=12> */
[----:B------:R0:W-:Y:S02]  /*3c00*/  RED.E.ADD.F32.FTZ.RN.STRONG.GPU [R4.64+0x20], R17 ;  /* 0x000020110400798e */ /* 0x0001e4000c10e7a0 */
.L_x_472:
[-C--:B0-----:R-:W-:Y:S01]  /*3c10*/  FMUL R5, R62, R68.reuse ;  /* 0x000000443e057220 */ /* 0x081fe20000400000 */
[CC--:B------:R-:W-:Y:S01]  /*3c20*/  FMUL R4, R63.reuse, R68.reuse ;  /* 0x000000443f047220 */ /* 0x0c0fe20000400000 */
[CC--:B------:R-:W-:Y:S01]  /*3c30*/  FMUL R60, R64.reuse, R68.reuse ;  /* 0x00000044403c7220 */ /* 0x0c0fe20000400000 */
[----:B------:R-:W-:Y:S01]  /*3c40*/  FMUL R70, R64, R65 ;  /* 0x0000004140467220 */ /* 0x000fe20000400000 */
[CC--:B------:R-:W-:Y:S01]  /*3c50*/  FFMA R12, R62.reuse, R68.reuse, R5 ;  /* 0x000000443e0c7223 */ /* 0x0c0fe20000000005 */
[-C--:B------:R-:W-:Y:S01]  /*3c60*/  FFMA R17, R63, R68.reuse, R4 ;  /* 0x000000443f117223 */ /* 0x080fe20000000004 */
[C---:B------:R-:W-:Y:S01]  /*3c70*/  FMUL R5, R62.reuse, R67 ;  /* 0x000000433e057220 */ /* 0x040fe20000400000 */
[----:B------:R-:W-:Y:S01]  /*3c80*/  FMUL R68, R65, R68 ;  /* 0x0000004441447220 */ /* 0x000fe20000400000 */
[CC--:B------:R-:W-:Y:S01]  /*3c90*/  FMUL R4, R63.reuse, R66.reuse ;  /* 0x000000423f047220 */ /* 0x0c0fe20000400000 */
[----:B------:R-:W-:Y:S01]  /*3ca0*/  FMUL R75, R62, R63 ;  /* 0x0000003f3e4b7220 */ /* 0x000fe20000400000 */
[CC--:B------:R-:W-:Y:S01]  /*3cb0*/  FMUL R69, R64.reuse, R67.reuse ;  /* 0x0000004340457220 */ /* 0x0c0fe20000400000 */
[----:B------:R-:W-:Y:S01]  /*3cc0*/  FMUL R15, R64, R66 ;  /* 0x00000042400f7220 */ /* 0x000fe20000400000 */
[-C--:B------:R-:W-:Y:S01]  /*3cd0*/  FMUL R71, R62, R64.reuse ;  /* 0x000000403e477220 */ /* 0x080fe20000400000 */
[CC--:B------:R-:W-:Y:S01]  /*3ce0*/  FMUL R72, R63.reuse, R64.reuse ;  /* 0x000000403f487220 */ /* 0x0c0fe20000400000 */
[----:B------:R-:W-:Y:S01]  /*3cf0*/  FMUL R77, R64, R64 ;  /* 0x00000040404d7220 */ /* 0x000fe20000400000 */
[----:B------:R-:W-:Y:S01]  /*3d00*/  FFMA R13, R62, R67, R5 ;  /* 0x000000433e0d7223 */ /* 0x000fe20000000005 */
[CC--:B------:R-:W-:Y:S01]  /*3d10*/  FFMA R4, R63.reuse, R66.reuse, R4 ;  /* 0x000000423f047223 */ /* 0x0c0fe20000000004 */
[----:B------:R-:W-:Y:S01]  /*3d20*/  FADD R5, R68, R68 ;  /* 0x0000004444057221 */ /* 0x000fe20000000000 */
[----:B------:R-:W-:Y:S01]  /*3d30*/  FFMA R70, R64, R65, R70 ;  /* 0x0000004140467223 */ /* 0x000fe20000000046 */
[----:B------:R-:W-:Y:S01]  /*3d40*/  FFMA R75, R62, R63, R75 ;  /* 0x0000003f3e4b7223 */ /* 0x000fe2000000004b */
[C---:B------:R-:W-:Y:S01]  /*3d50*/  FFMA R69, R64.reuse, R67, R69 ;  /* 0x0000004340457223 */ /* 0x040fe20000000045 */
[----:B------:R-:W-:Y:S01]  /*3d60*/  FFMA R15, R64, R66, R15 ;  /* 0x00000042400f7223 */ /* 0x000fe2000000000f */
[-C--:B------:R-:W-:Y:S01]  /*3d70*/  FFMA R73, R62, R64.reuse, R71 ;  /* 0x000000403e497223 */ /* 0x080fe20000000047 */
[-C--:B------:R-:W-:Y:S01]  /*3d80*/  FFMA R86, R63, R64.reuse, R72 ;  /* 0x000000403f567223 */ /* 0x080fe20000000048 */
[----:B------:R-:W-:Y:S01]  /*3d90*/  FFMA R90, R64, R64, R77 ;  /* 0x00000040405a7223 */ /* 0x000fe2000000004d */
[C---:B------:R-:W-:Y:S01]  /*3da0*/  FADD R64, R5.reuse, R4 ;  /* 0x0000000405407221 */ /* 0x040fe20000000000 */
[--C-:B------:R-:W-:Y:S01]  /*3db0*/  FADD R5, R5, -R13.reuse ;  /* 0x8000000d05057221 */ /* 0x100fe20000000000 */
[----:B------:R-:W-:Y:S01]  /*3dc0*/  FADD R87, R4, -R13 ;  /* 0x8000000d04577221 */ /* 0x000fe20000000000 */
[C-C-:B------:R-:W-:Y:S01]  /*3dd0*/  FADD R4, R70.reuse, -R75.reuse ;  /* 0x8000004b46047221 */ /* 0x140fe20000000000 */
[----:B------:R-:W-:Y:S01]  /*3de0*/  FADD R13, R70, R75 ;  /* 0x0000004b460d7221 */ /* 0x000fe20000000000 */
[C---:B------:R-:W-:Y:S01]  /*3df0*/  FMUL R70, R63.reuse, R65 ;  /* 0x000000413f467220 */ /* 0x040fe20000400000 */
[C---:B------:R-:W-:Y:S01]  /*3e00*/  FMUL R82, R63.reuse, R63 ;  /* 0x0000003f3f527220 */ /* 0x040fe20000400000 */
[CC--:B------:R-:W-:Y:S01]  /*3e10*/  FMUL R71, R62.reuse, R65.reuse ;  /* 0x000000413e477220 */ /* 0x0c0fe20000400000 */
[CC--:B------:R-:W-:Y:S01]  /*3e20*/  FMUL R77, R62.reuse, R62.reuse ;  /* 0x0000003e3e4d7220 */ /* 0x0c0fe20000400000 */
[C---:B------:R-:W-:Y:S01]  /*3e30*/  FFMA R72, R63.reuse, R65, R70 ;  /* 0x000000413f487223 */ /* 0x040fe20000000046 */
[C---:B------:R-:W-:Y:S01]  /*3e40*/  FFMA R84, R63.reuse, R63, R82 ;  /* 0x0000003f3f547223 */ /* 0x040fe20000000052 */
[----:B------:R-:W-:Y:S01]  /*3e50*/  FMUL R70, R63, R67 ;  /* 0x000000433f467220 */ /* 0x000fe20000400000 */
[CC--:B------:R-:W-:Y:S01]  /*3e60*/  FFMA R75, R62.reuse, R65.reuse, R71 ;  /* 0x000000413e4b7223 */ /* 0x0c0fe20000000047 */
[C---:B------:R-:W-:Y:S01]  /*3e70*/  FFMA R82, R62.reuse, R62, R77 ;  /* 0x0000003e3e527223 */ /* 0x040fe2000000004d */
[-C--:B------:R-:W-:Y:S01]  /*3e80*/  FMUL R62, R62, R66.reuse ;  /* 0x000000423e3e7220 */ /* 0x080fe20000400000 */
[C---:B------:R-:W-:Y:S01]  /*3e90*/  FMUL R71, R65.reuse, R65 ;  /* 0x0000004141477220 */ /* 0x040fe20000400000 */
[----:B------:R-:W-:Y:S01]  /*3ea0*/  FADD R63, R70, R70 ;  /* 0x00000046463f7221 */ /* 0x000fe20000000000 */
[C---:B------:R-:W-:Y:S01]  /*3eb0*/  FMUL R66, R65.reuse, R66 ;  /* 0x0000004241427220 */ /* 0x040fe20000400000 */
[----:B------:R-:W-:Y:S01]  /*3ec0*/  FMUL R67, R65, R67 ;  /* 0x0000004341437220 */ /* 0x000fe20000400000 */
[----:B------:R-:W-:Y:S01]  /*3ed0*/  FADD R65, R62, R62 ;  /* 0x0000003e3e417221 */ /* 0x000fe20000000000 */
[C---:B------:R-:W-:Y:S01]  /*3ee0*/  FFMA R82, R71.reuse, 2, R82 ;  /* 0x4000000047527823 */ /* 0x040fe20000000052 */
[C---:B------:R-:W-:Y:S01]  /*3ef0*/  FFMA R84, R71.reuse, 2, R84 ;  /* 0x4000000047547823 */ /* 0x040fe20000000054 */
[----:B------:R-:W-:Y:S01]  /*3f00*/  FFMA R90, R71, 2, R90 ;  /* 0x40000000475a7823 */ /* 0x000fe2000000005a */
[----:B------:R-:W-:Y:S01]  /*3f10*/  FFMA R71, R60, 2, R63 ;  /* 0x400000003c477823 */ /* 0x000fe2000000003f */
[C-C-:B------:R-:W-:Y:S01]  /*3f20*/  FADD R89, R72.reuse, R73.reuse ;  /* 0x0000004948597221 */ /* 0x140fe20000000000 */
[----:B------:R-:W-:Y:S01]  /*3f30*/  FADD R91, R72, -R73 ;  /* 0x80000049485b7221 */ /* 0x000fe20000000000 */
[--C-:B------:R-:W-:Y:S01]  /*3f40*/  FFMA R73, R60, 2, R65.reuse ;  /* 0x400000003c497823 */ /* 0x100fe20000000041 */
[----:B------:R-:W-:Y:S01]  /*3f50*/  FFMA R65, R70, 2, R65 ;  /* 0x4000000046417823 */ /* 0x000fe20000000041 */
[----:B------:R-:W-:Y:S01]  /*3f60*/  FFMA R71, R62, 4, R71 ;  /* 0x408000003e477823 */ /* 0x000fe20000000047 */
[C---:B------:R-:W-:Y:S01]  /*3f70*/  FADD R62, R66.reuse, R66 ;  /* 0x00000042423e7221 */ /* 0x040fe20000000000 */
[----:B------:R-:W-:Y:S01]  /*3f80*/  FFMA R66, R66, 4, R69 ;  /* 0x4080000042427823 */ /* 0x000fe20000000045 */
[----:B------:R-:W-:Y:S01]  /*3f90*/  FFMA R65, R60, 4, R65 ;  /* 0x408000003c417823 */ /* 0x000fe20000000041 */
[----:B------:R-:W-:Y:S01]  /*3fa0*/  FADD R60, R67, R67 ;  /* 0x00000043433c7221 */ /* 0x000fe20000000000 */
[C-C-:B------:R-:W-:Y:S01]  /*3fb0*/  FADD R63, R75.reuse, -R86.reuse ;  /* 0x800000564b3f7221 */ /* 0x140fe20000000000 */
[C---:B------:R-:W-:Y:S01]  /*3fc0*/  FADD R69, R62.reuse, R69 ;  /* 0x000000453e457221 */ /* 0x040fe20000000000 */
[----:B------:R-:W-:Y:S01]  /*3fd0*/  FADD R86, R75, R86 ;  /* 0x000000564b567221 */ /* 0x000fe20000000000 */
[----:B------:R-:W-:Y:S01]  /*3fe0*/  FADD R75, R62, -R17 ;  /* 0x800000113e4b7221 */ /* 0x000fe20000000000 */
[----:B------:R-:W-:Y:S01]  /*3ff0*/  FADD R77, -R17, R66 ;  /* 0x00000042114d7221 */ /* 0x000fe20000000100 */
[----:B------:R-:W-:Y:S01]  /*4000*/  FMUL R91, R6, R91 ;  /* 0x0000005b065b7220 */ /* 0x000fe20000400000 */
[----:B------:R-:W-:Y:S01]  /*4010*/  FADD R90, R90, -1 ;  /* 0xbf8000005a5a7421 */ /* 0x000fe20000000000 */
[--C-:B------:R-:W-:Y:S01]  /*4020*/  FFMA R62, R67, 4, R12.reuse ;  /* 0x40800000433e7823 */ /* 0x100fe2000000000c */
[----:B------:R-:W-:Y:S01]  /*4030*/  FADD R17, R60, R12 ;  /* 0x0000000c3c117221 */ /* 0x000fe20000000000 */
[----:B------:R-:W-:Y:S01]  /*4040*/  FADD R84, R84, -1 ;  /* 0xbf80000054547421 */ /* 0x000fe20000000000 */
[----:B------:R-:W-:Y:S01]  /*4050*/  FFMA R73, R70, 4, R73 ;  /* 0x4080000046497823 */ /* 0x000fe20000000049 */
[----:B------:R-:W-:Y:S01]  /*4060*/  FMUL R12, R8, R69 ;  /* 0x00000045080c7220 */ /* 0x000fe20000400000 */
[----:B------:R-:W-:Y:S01]  /*4070*/  FADD R82, R82, -1 ;  /* 0xbf80000052527421 */ /* 0x000fe20000000000 */
[C---:B------:R-:W-:Y:S01]  /*4080*/  FMUL R89, R8.reuse, R89 ;  /* 0x0000005908597220 */ /* 0x040fe20000400000 */
[C---:B------:R-:W-:Y:S01]  /*4090*/  FFMA R90, R8.reuse, R90, -R91 ;  /* 0x0000005a085a7223 */ /* 0x040fe2000000085b */
[C---:B------:R-:W-:Y:S01]  /*40a0*/  FMUL R84, R7.reuse, R84 ;  /* 0x0000005407547220 */ /* 0x040fe20000400000 */
[C---:B------:R-:W-:Y:S01]  /*40b0*/  FFMA R73, R7.reuse, R73, R12 ;  /* 0x0000004907497223 */ /* 0x040fe2000000000c */
[----:B------:R-:W-:Y:S01]  /*40c0*/  FMUL R12, R8, R65 ;  /* 0x00000041080c7220 */ /* 0x000fe20000400000 */
[C---:B------:R-:W-:Y:S01]  /*40d0*/  FFMA R89, R6.reuse, R82, R89 ;  /* 0x0000005206597223 */ /* 0x040fe20000000059 */
[----:B------:R-:W-:Y:S01]  /*40e0*/  FFMA R86, R7, R86, R90 ;  /* 0x0000005607567223 */ /* 0x000fe2000000005a */
[----:B------:R-:W-:Y:S01]  /*40f0*/  FADD R62, -R15, R62 ;  /* 0x0000003e0f3e7221 */ /* 0x000fe20000000100 */
[C---:B------:R-:W-:Y:S01]  /*4100*/  FFMA R13, R6.reuse, R13, R84 ;  /* 0x0000000d060d7223 */ /* 0x040fe20000000054 */
[----:B------:R-:W-:Y:S01]  /*4110*/  FFMA R12, R6, R17, R12 ;  /* 0x00000011060c7223 */ /* 0x000fe2000000000c */
[----:B------:R-:W-:Y:S01]  /*4120*/  FADD R60, R60, -R15 ;  /* 0x8000000f3c3c7221 */ /* 0x000fe20000000000 */
[C---:B------:R-:W-:Y:S01]  /*4130*/  FFMA R4, R7.reuse, -R4, R89 ;  /* 0x8000000407047223 */ /* 0x040fe20000000059 */
[----:B------:R-:W-:Y:S01]  /*4140*/  FADD R86, RZ, R86 ;  /* 0x00000056ff567221 */ /* 0x000fe20000000000 */
[C---:B------:R-:W-:Y:S01]  /*4150*/  FMUL R15, R7.reuse, R64 ;  /* 0x00000040070f7220 */ /* 0x040fe20000400000 */
[C---:B------:R-:W-:Y:S01]  /*4160*/  FMUL R62, R7.reuse, R62 ;  /* 0x0000003e073e7220 */ /* 0x040fe20000400000 */
[----:B------:R-:W-:Y:S01]  /*4170*/  FFMA R13, R8, -R63, R13 ;  /* 0x8000003f080d7223 */ /* 0x000fe2000000000d */
[----:B------:R-:W-:Y:S01]  /*4180*/  FFMA R12, R7, -R75, R12 ;  /* 0x8000004b070c7223 */ /* 0x000fe2000000000c */
[----:B------:R-:W-:Y:S01]  /*4190*/  FADD R7, RZ, R4 ;  /* 0x00000004ff077221 */ /* 0x000fe20000000000 */
[----:B------:R-:W-:Y:S01]  /*41a0*/  FMUL R17, R3, R86 ;  /* 0x0000005603117220 */ /* 0x000fe20000400000 */
[----:B------:R-:W-:Y:S01]  /*41b0*/  FFMA R68, R68, 4, R87 ;  /* 0x4080000044447823 */ /* 0x000fe20000000057 */
[C---:B------:R-:W-:Y:S01]  /*41c0*/  FFMA R15, R6.reuse, R71, R15 ;  /* 0x00000047060f7223 */ /* 0x040fe2000000000f */
[----:B------:R-:W-:Y:S01]  /*41d0*/  FFMA R77, R6, R77, R62 ;  /* 0x0000004d064d7223 */ /* 0x000fe2000000003e */
[----:B------:R-:W-:Y:S01]  /*41e0*/  FADD R13, RZ, R13 ;  /* 0x0000000dff0d7221 */ /* 0x000fe20000000000 */
[-C--:B------:R-:W-:Y:S01]  /*41f0*/  FMUL R65, R32, R7.reuse ;  /* 0x0000000720417220 */ /* 0x080fe20000400000 */
[----:B------:R-:W-:Y:S01]  /*4200*/  FFMA R4, R0, R7, -R17 ;  /* 0x0000000700047223 */ /* 0x000fe20000000811 */
[----:B------:R-:W-:Y:S01]  /*4210*/  FFMA R5, R6, -R5, R73 ;  /* 0x8000000506057223 */ /* 0x000fe20000000049 */
[C---:B------:R-:W-:Y:S01]  /*4220*/  FFMA R15, R8.reuse, -R60, R15 ;  /* 0x8000003c080f7223 */ /* 0x040fe2000000000f */
[----:B------:R-:W-:Y:S01]  /*4230*/  FFMA R68, R8, R68, R77 ;  /* 0x0000004408447223 */ /* 0x000fe2000000004d */
[----:B------:R-:W-:Y:S01]  /*4240*/  FMUL R17, R0, R13 ;  /* 0x0000000d00117220 */ /* 0x000fe20000400000 */
[----:B------:R-:W-:Y:S01]  /*4250*/  FMUL R6, R2, R7 ;  /* 0x0000000702067220 */ /* 0x000fe20000400000 */
[-C--:B------:R-:W-:Y:S01]  /*4260*/  FMUL R63, R33, R86.reuse ;  /* 0x00000056213f7220 */ /* 0x080fe20000400000 */
[CC--:B------:R-:W-:Y:S01]  /*4270*/  FMUL R8, R34.reuse, R13.reuse ;  /* 0x0000000d22087220 */ /* 0x0c0fe20000400000 */
[-C--:B------:R-:W-:Y:S01]  /*4280*/  FFMA R65, R34, R86.reuse, -R65 ;  /* 0x0000005622417223 */ /* 0x080fe20000000841 */
[----:B------:R-:W-:Y:S01]  /*4290*/  FFMA R86, R2, R86, -R17 ;  /* 0x0000005602567223 */ /* 0x000fe20000000811 */
[-C--:B------:R-:W-:Y:S01]  /*42a0*/  FFMA R6, R3, R13.reuse, -R6 ;  /* 0x0000000d03067223 */ /* 0x080fe20000000806 */
[----:B------:R-:W-:Y:S01]  /*42b0*/  FFMA R63, R32, R13, -R63 ;  /* 0x0000000d203f7223 */ /* 0x000fe2000000083f */
[----:B------:R-:W-:Y:S01]  /*42c0*/  FFMA R8, R33, R7, -R8 ;  /* 0x0000000721087223 */ /* 0x000fe20000000808 */
[----:B------:R-:W-:Y:S01]  /*42d0*/  FADD R83, R83, R86 ;  /* 0x0000005653537221 */ /* 0x000fe20000000000 */
[----:B------:R-:W-:Y:S01]  /*42e0*/  FADD R17, RZ, R12 ;  /* 0x0000000cff117221 */ /* 0x000fe20000000000 */
[----:B------:R-:W-:Y:S01]  /*42f0*/  FADD R81, R81, R4 ;  /* 0x0000000451517221 */ /* 0x000fe20000000000 */
[----:B------:R-:W-:Y:S01]  /*4300*/  FADD R79, R79, R6 ;  /* 0x000000064f4f7221 */ /* 0x000fe20000000000 */
[----:B------:R-:W-:Y:S01]  /*4310*/  FADD R13, RZ, R5 ;  /* 0x00000005ff0d7221 */ /* 0x000fe20000000000 */
[----:B------:R-:W-:Y:S01]  /*4320*/  FADD R15, RZ, R15 ;  /* 0x0000000fff0f7221 */ /* 0x000fe20000000000 */
[----:B------:R-:W-:Y:S01]  /*4330*/  FADD R12, RZ, R68 ;  /* 0x00000044ff0c7221 */ /* 0x000fe20000000000 */
[----:B------:R-:W-:Y:S01]  /*4340*/  FADD R90, RZ, R65 ;  /* 0x00000041ff5a7221 */ /* 0x000fe20000000000 */
[----:B------:R-:W-:Y:S01]  /*4350*/  FADD R92, RZ, R63 ;  /* 0x0000003fff5c7221 */ /* 0x000fe20000000000 */
[----:B------:R-:W-:-:S02]  /*4360*/  FADD R86, RZ, R8 ;  /* 0x00000008ff567221 */ /* 0x000fc40000000000 */
.L_x_468:
[----:B------:R-:W-:Y:S05]  /*4370*/  BSYNC B3 ;  /* 0x0000000000037941 */ /* 0x000fea0003800000 */
.L_x_467:
[----:B------:R-:W-:Y:S01]  /*4380*/  ISETP.NE.U32.AND P1, PT, RZ, c[0x0][0x750], PT ;  /* 0x0001d400ff007a0c */ /* 0x000fe20003f25070 */
[----:B------:R-:W-:-:S03]  /*4390*/  FFMA R11, RZ, R11, RZ ;  /* 0x0000000bff0b7223 */ /* 0x000fc600000000ff */
[----:B------:R-:W-:Y:S02]  /*43a0*/  ISETP.NE.AND.EX P1, PT, RZ, c[0x0][0x754], PT, P1 ;  /* 0x0001d500ff007a0c */ /* 0x000fe40003f25310 */
[----:B------:R-:W-:-:S11]  /*43b0*/  FSEL R11, R11, RZ, !P2 ;  /* 0x000000ff0b0b7208 */ /* 0x000fd60005000000 */
        /* <DEDUP_REMOVED lines=8> */
.L_x_473:
[----:B------:R-:W-:-:S04]  /*4440*/  ISETP.NE.U32.AND P0, PT, RZ, c[0x0][0x1f8], PT ;  /* 0x00007e00ff007a0c */ /* 0x000fc80003f05070 */
[----:B------:R-:W-:-:S13]  /*4450*/  ISETP.NE.AND.EX P0, PT, RZ, c[0x0][0x1fc], PT, P0 ;  /* 0x00007f00ff007a0c */ /* 0x000fda0003f05300 */
[----:B------:R-:W-:Y:S05]  /*4460*/  @!P0 BRA `(.L_x_474) ;  /* 0x0000003000008947 */ /* 0x000fea0003800000 */
[----:B------:R-:W-:-:S04]  /*4470*/  IADD3 R4, P0, R24, c[0x0][0x1f8], RZ ;  /* 0x00007e0018047a10 */ /* 0x000fc80007f1e0ff */
[----:B------:R-:W-:-:S05]  /*4480*/  IADD3.X R5, R74, c[0x0][0x1fc], RZ, P0, !PT ;  /* 0x00007f004a057a10 */ /* 0x000fca00007fe4ff */
[----:B------:R0:W-:Y:S04]  /*4490*/  RED.E.ADD.F32.FTZ.RN.STRONG.GPU [R4.64], R11 ;  /* 0x0000000b0400798e */ /* 0x0001e8000c10e7a0 */
.L_x_474:
[----:B------:R-:W-:Y:S01]  /*44a0*/  FADD R7, RZ, R10 ;  /* 0x0000000aff077221 */ /* 0x000fe20000000000 */
[----:B------:R-:W-:Y:S05]  /*44b0*/  @!P1 BRA `(.L_x_475) ;  /* 0x0000007000009947 */ /* 0x000fea0003800000 */
[----:B0-----:R-:W-:Y:S01]  /*44c0*/  MOV R5, c[0x0][0x770] ;  /* 0x0001dc0000057a02 */ /* 0x001fe20000000f00 */
[----:B------:R-:W-:-:S04]  /*44d0*/  IMAD R11, R53, c[0x0][0x770], RZ ;  /* 0x0001dc00350b7a24 */ /* 0x000fc800078e02ff */
[C---:B------:R-:W-:Y:S02]  /*44e0*/  IMAD R11, R54.reuse, UR19, R11 ;  /* 0x00000013360b7c24 */ /* 0x040fe4000f8e020b */
[----:B------:R-:W-:-:S05]  /*44f0*/  IMAD.WIDE.U32 R4, R54, R5, c[0x0][0x750] ;  /* 0x0001d40036047625 */ /* 0x000fca00078e0005 */
[----:B------:R-:W-:-:S05]  /*4500*/  IADD3 R5, R5, R11, RZ ;  /* 0x0000000b05057210 */ /* 0x000fca0007ffe0ff */
[----:B------:R0:W-:Y:S01]  /*4510*/  RED.E.ADD.F32.FTZ.RN.STRONG.GPU [R4.64], R7 ;  /* 0x000000070400798e */ /* 0x0001e2000c10e7a0 */
[----:B------:R-:W-:Y:S05]  /*4520*/  BRA `(.L_x_476) ;  /* 0x0000006000007947 */ /* 0x000fea0003800000 */
.L_x_475:
[----:B------:R-:W-:-:S04]  /*4530*/  ISETP.NE.U32.AND P0, PT, RZ, c[0x0][0x1f8], PT ;  /* 0x00007e00ff007a0c */ /* 0x000fc80003f05070 */
[----:B------:R-:W-:-:S13]  /*4540*/  ISETP.NE.AND.EX P0, PT, RZ, c[0x0][0x1fc], PT, P0 ;  /* 0x00007f00ff007a0c */ /* 0x000fda0003f05300 */
[----:B------:R-:W-:Y:S05]  /*4550*/  @!P0 BRA `(.L_x_476) ;  /* 0x0000003000008947 */ /* 0x000fea0003800000 */
[----:B------:R-:W-:-:S04]  /*4560*/  IADD3 R24, P0, R24, c[0x0][0x1f8], RZ ;  /* 0x00007e0018187a10 */ /* 0x000fc80007f1e0ff */
[----:B------:R-:W-:-:S05]  /*4570*/  IADD3.X R25, R74, c[0x0][0x1fc], RZ, P0, !PT ;  /* 0x00007f004a197a10 */ /* 0x000fca00007fe4ff */
[----:B------:R1:W-:Y:S04]  /*4580*/  RED.E.ADD.F32.FTZ.RN.STRONG.GPU [R24.64], R7 ;  /* 0x000000071800798e */ /* 0x0003e8000c10e7a0 */
.L_x_476:
[----:B01----:R-:W-:Y:S01]  /*4590*/  FADD R7, RZ, -R26 ;  /* 0x8000001aff077221 */ /* 0x003fe20000000000 */
[----:B------:R-:W-:Y:S01]  /*45a0*/  FADD R5, RZ, -R16 ;  /* 0x80000010ff057221 */ /* 0x000fe20000000000 */
[-C--:B------:R-:W-:Y:S01]  /*45b0*/  FMUL R65, R76, R46.reuse ;  /* 0x0000002e4c417220 */ /* 0x080fe20000400000 */
[----:B------:R-:W-:Y:S01]  /*45c0*/  FMUL R6, R39, R46 ;  /* 0x0000002e27067220 */ /* 0x000fe20000400000 */
[----:B------:R-:W-:Y:S01]  /*45d0*/  FMUL R4, R2, R7 ;  /* 0x0000000702047220 */ /* 0x000fe20000400000 */
[C---:B------:R-:W-:Y:S01]  /*45e0*/  FFMA R25, R57.reuse, R5, R92 ;  /* 0x0000000539197223 */ /* 0x040fe2000000005c */
[----:B------:R-:W-:Y:S01]  /*45f0*/  FFMA R66, R57, R7, R90 ;  /* 0x0000000739427223 */ /* 0x000fe2000000005a */
[----:B------:R-:W-:Y:S01]  /*4600*/  FMUL R7, R40, R41 ;  /* 0x0000002928077220 */ /* 0x000fe20000400000 */
[----:B------:R-:W-:Y:S01]  /*4610*/  FFMA R71, R3, R5, R4 ;  /* 0x0000000503477223 */ /* 0x000fe20000000004 */
[----:B------:R-:W-:Y:S01]  /*4620*/  FMUL R5, R78, R40 ;  /* 0x000000284e057220 */ /* 0x000fe20000400000 */
[-C--:B------:R-:W-:Y:S01]  /*4630*/  FMUL R4, R80, R41.reuse ;  /* 0x0000002950047220 */ /* 0x080fe20000400000 */
[----:B------:R-:W-:Y:S01]  /*4640*/  FMUL R10, R41, R46 ;  /* 0x0000002e290a7220 */ /* 0x000fe20000400000 */
[----:B------:R-:W-:Y:S01]  /*4650*/  FMUL R24, R39, R40 ;  /* 0x0000002827187220 */ /* 0x000fe20000400000 */
[----:B------:R-:W-:Y:S01]  /*4660*/  FADD R5, R5, R5 ;  /* 0x0000000505057221 */ /* 0x000fe20000000000 */
[----:B------:R-:W-:Y:S01]  /*4670*/  FADD R8, R65, R65 ;  /* 0x0000004141087221 */ /* 0x000fe20000000000 */
[----:B------:R-:W-:Y:S01]  /*4680*/  FADD R68, R4, R4 ;  /* 0x0000000404447221 */ /* 0x000fe20000000000 */
[-C--:B------:R-:W-:Y:S01]  /*4690*/  FFMA R6, R39, R46.reuse, R6 ;  /* 0x0000002e27067223 */ /* 0x080fe20000000006 */
[-C--:B------:R-:W-:Y:S01]  /*46a0*/  FFMA R7, R40, R41.reuse, R7 ;  /* 0x0000002928077223 */ /* 0x080fe20000000007 */
[----:B------:R-:W-:Y:S01]  /*46b0*/  FFMA R60, R41, R46, R10 ;  /* 0x0000002e293c7223 */ /* 0x000fe2000000000a */
[----:B------:R-:W-:Y:S01]  /*46c0*/  FFMA R63, R39, R40, R24 ;  /* 0x00000028273f7223 */ /* 0x000fe20000000018 */
[C---:B------:R-:W-:Y:S01]  /*46d0*/  FADD R4, -R8.reuse, R5 ;  /* 0x0000000508047221 */ /* 0x040fe20000000100 */
[--C-:B------:R-:W-:Y:S01]  /*46e0*/  FADD R8, R8, R68.reuse ;  /* 0x0000004408087221 */ /* 0x100fe20000000000 */
[C-C-:B------:R-:W-:Y:S01]  /*46f0*/  FADD R10, R6.reuse, R7.reuse ;  /* 0x00000007060a7221 */ /* 0x140fe20000000000 */
[----:B------:R-:W-:Y:S01]  /*4700*/  FADD R24, R6, -R7 ;  /* 0x8000000706187221 */ /* 0x000fe20000000000 */
[----:B------:R-:W-:Y:S01]  /*4710*/  FADD R68, -R5, R68 ;  /* 0x0000004405447221 */ /* 0x000fe20000000100 */
[----:B------:R-:W-:Y:S01]  /*4720*/  FMUL R6, R41, R41 ;  /* 0x0000002929067220 */ /* 0x000fe20000400000 */
[C---:B------:R-:W-:Y:S01]  /*4730*/  FMUL R64, R39.reuse, R39 ;  /* 0x0000002727407220 */ /* 0x040fe20000400000 */
[-C--:B------:R-:W-:Y:S01]  /*4740*/  FMUL R5, R40, R46.reuse ;  /* 0x0000002e28057220 */ /* 0x080fe20000400000 */
[-C--:B------:R-:W-:Y:S01]  /*4750*/  FMUL R62, R39, R41.reuse ;  /* 0x00000029273e7220 */ /* 0x080fe20000400000 */
[C-C-:B------:R-:W-:Y:S01]  /*4760*/  FADD R11, R60.reuse, R63.reuse ;  /* 0x0000003f3c0b7221 */ /* 0x140fe20000000000 */
[----:B------:R-:W-:Y:S01]  /*4770*/  FADD R60, R60, -R63 ;  /* 0x8000003f3c3c7221 */ /* 0x000fe20000000000 */
[----:B------:R-:W-:Y:S01]  /*4780*/  FMUL R63, R46, R46 ;  /* 0x0000002e2e3f7220 */ /* 0x000fe20000400000 */
[C---:B------:R-:W-:Y:S01]  /*4790*/  FMUL R7, R40.reuse, R40 ;  /* 0x0000002828077220 */ /* 0x040fe20000400000 */
[----:B------:R-:W-:Y:S01]  /*47a0*/  FFMA R6, R41, R41, R6 ;  /* 0x0000002929067223 */ /* 0x000fe20000000006 */
[C---:B------:R-:W-:Y:S01]  /*47b0*/  FFMA R72, R39.reuse, R39, R64 ;  /* 0x0000002727487223 */ /* 0x040fe20000000040 */
[----:B------:R-:W-:Y:S01]  /*47c0*/  FFMA R5, R40, R46, R5 ;  /* 0x0000002e28057223 */ /* 0x000fe20000000005 */
[----:B------:R-:W-:Y:S01]  /*47d0*/  FFMA R64, R39, R41, R62 ;  /* 0x0000002927407223 */ /* 0x000fe2000000003e */
[-C--:B------:R-:W-:Y:S01]  /*47e0*/  FMUL R77, R80, R40.reuse ;  /* 0x00000028504d7220 */ /* 0x080fe20000400000 */
[----:B------:R-:W-:Y:S01]  /*47f0*/  FMUL R67, R76, R39 ;  /* 0x000000274c437220 */ /* 0x000fe20000400000 */
[-C--:B------:R-:W-:Y:S01]  /*4800*/  FFMA R70, R40, R40.reuse, R7 ;  /* 0x0000002828467223 */ /* 0x080fe20000000007 */
[----:B------:R-:W-:Y:S01]  /*4810*/  FFMA R62, R63, 2, R6 ;  /* 0x400000003f3e7823 */ /* 0x000fe20000000006 */
[C---:B------:R-:W-:Y:S01]  /*4820*/  FADD R6, R5.reuse, -R64 ;  /* 0x8000004005067221 */ /* 0x040fe20000000000 */
[----:B------:R-:W-:Y:S01]  /*4830*/  FADD R69, RZ, -R14 ;  /* 0x8000000eff457221 */ /* 0x000fe20000000000 */
[----:B------:R-:W-:Y:S01]  /*4840*/  FADD R5, R5, R64 ;  /* 0x0000004005057221 */ /* 0x000fe20000000000 */
[----:B------:R-:W-:Y:S01]  /*4850*/  FADD R73, R77, R77 ;  /* 0x0000004d4d497221 */ /* 0x000fe20000000000 */
[----:B------:R-:W-:Y:S01]  /*4860*/  FADD R75, R67, R67 ;  /* 0x00000043434b7221 */ /* 0x000fe20000000000 */
[----:B------:R-:W-:Y:S01]  /*4870*/  FMUL R64, R78, R41 ;  /* 0x000000294e407220 */ /* 0x000fe20000400000 */
[----:B------:R-:W-:Y:S01]  /*4880*/  FFMA R7, R63, 2, R70 ;  /* 0x400000003f077823 */ /* 0x000fe20000000046 */
[----:B------:R-:W-:Y:S01]  /*4890*/  FMUL R70, R2, R27 ;  /* 0x0000001b02467220 */ /* 0x000fe20000400000 */
[-C--:B------:R-:W-:Y:S01]  /*48a0*/  FFMA R86, R57, R69.reuse, R86 ;  /* 0x0000004539567223 */ /* 0x080fe20000000056 */
[----:B------:R-:W-:Y:S01]  /*48b0*/  FFMA R71, R0, R69, R71 ;  /* 0x0000004500477223 */ /* 0x000fe20000000047 */
[----:B------:R-:W-:Y:S01]  /*48c0*/  FFMA R63, R63, 2, R72 ;  /* 0x400000003f3f7823 */ /* 0x000fe20000000048 */
[--C-:B------:R-:W-:Y:S01]  /*48d0*/  FADD R69, R73, R75.reuse ;  /* 0x0000004b49457221 */ /* 0x100fe20000000000 */
[----:B------:R-:W-:Y:S01]  /*48e0*/  FFMA R72, R64, 2, R75 ;  /* 0x4000000040487823 */ /* 0x000fe2000000004b */
[C---:B------:R-:W-:Y:S01]  /*48f0*/  FMUL R89, R76.reuse, R41 ;  /* 0x000000294c597220 */ /* 0x040fe20000400000 */
[----:B------:R-:W-:Y:S01]  /*4900*/  FMUL R76, R76, R40 ;  /* 0x000000284c4c7220 */ /* 0x000fe20000400000 */
[----:B------:R-:W-:Y:S01]  /*4910*/  FFMA R70, R3, R88, R70 ;  /* 0x0000005803467223 */ /* 0x000fe20000000046 */
[C---:B------:R-:W-:Y:S01]  /*4920*/  FFMA R74, R64.reuse, 2, R73 ;  /* 0x40000000404a7823 */ /* 0x040fe20000000049 */
[----:B------:R-:W-:Y:S01]  /*4930*/  FFMA R75, R64, 4, R69 ;  /* 0x40800000404b7823 */ /* 0x000fe20000000045 */
[----:B------:R-:W-:Y:S01]  /*4940*/  FADD R71, RZ, R71 ;  /* 0x00000047ff477221 */ /* 0x000fe20000000000 */
[----:B------:R-:W-:Y:S01]  /*4950*/  FFMA R64, R77, 4, R72 ;  /* 0x408000004d407823 */ /* 0x000fe20000000048 */
[----:B------:R-:W-:Y:S01]  /*4960*/  FADD R16, RZ, R16 ;  /* 0x00000010ff107221 */ /* 0x000fe20000000000 */
[----:B------:R-:W-:Y:S01]  /*4970*/  FADD R77, R76, R76 ;  /* 0x0000004c4c4d7221 */ /* 0x000fe20000000000 */
[----:B------:R-:W-:Y:S01]  /*4980*/  FFMA R70, R0, R19, R70 ;  /* 0x0000001300467223 */ /* 0x000fe20000000046 */
[C---:B------:R-:W-:Y:S01]  /*4990*/  FMUL R72, R80.reuse, R39 ;  /* 0x0000002750487220 */ /* 0x040fe20000400000 */
[----:B------:R-:W-:Y:S01]  /*49a0*/  FFMA R76, R65, 4, R68 ;  /* 0x40800000414c7823 */ /* 0x000fe20000000044 */
[-C--:B------:R-:W-:Y:S01]  /*49b0*/  FMUL R80, R80, R46.reuse ;  /* 0x0000002e50507220 */ /* 0x080fe20000400000 */
[----:B------:R-:W-:Y:S01]  /*49c0*/  FADD R65, RZ, R14 ;  /* 0x0000000eff417221 */ /* 0x000fe20000000000 */
[-C--:B------:R-:W-:Y:S01]  /*49d0*/  FFMA R66, R61, R71.reuse, R66 ;  /* 0x000000473d427223 */ /* 0x080fe20000000042 */
[-C--:B------:R-:W-:Y:S01]  /*49e0*/  FFMA R58, R58, R71.reuse, R25 ;  /* 0x000000473a3a7223 */ /* 0x080fe20000000019 */
[----:B------:R-:W-:Y:S01]  /*49f0*/  FFMA R61, R3, R71, R16 ;  /* 0x00000047033d7223 */ /* 0x000fe20000000010 */
[----:B------:R-:W-:Y:S01]  /*4a00*/  FADD R25, RZ, R26 ;  /* 0x0000001aff197221 */ /* 0x000fe20000000000 */
[----:B------:R-:W-:Y:S01]  /*4a10*/  FADD R85, R70, R85 ;  /* 0x0000005546557221 */ /* 0x000fe20000000000 */
[----:B------:R-:W-:Y:S01]  /*4a20*/  FFMA R87, R67, 4, R74 ;  /* 0x4080000043577823 */ /* 0x000fe2000000004a */
[----:B------:R-:W-:Y:S01]  /*4a30*/  FMUL R67, R78, R39 ;  /* 0x000000274e437220 */ /* 0x000fe20000400000 */
[----:B------:R-:W-:Y:S01]  /*4a40*/  FMUL R70, R80, 4 ;  /* 0x4080000050467820 */ /* 0x000fe20000400000 */
[-C--:B------:R-:W-:Y:S01]  /*4a50*/  FFMA R68, R0, R71.reuse, R65 ;  /* 0x0000004700447223 */ /* 0x080fe20000000041 */
[----:B------:R-:W-:Y:S01]  /*4a60*/  FADD R26, RZ, -R61 ;  /* 0x8000003dff1a7221 */ /* 0x000fe20000000000 */
[-C--:B------:R-:W-:Y:S01]  /*4a70*/  FFMA R65, R2, R71.reuse, R25 ;  /* 0x0000004702417223 */ /* 0x080fe20000000019 */
[----:B------:R-:W-:Y:S01]  /*4a80*/  FADD R80, R80, R80 ;  /* 0x0000005050507221 */ /* 0x000fe20000000000 */
[----:B------:R-:W-:Y:S01]  /*4a90*/  FMUL R78, R78, R46 ;  /* 0x0000002e4e4e7220 */ /* 0x000fe20000400000 */
[----:B------:R-:W-:Y:S01]  /*4aa0*/  FADD R89, R89, R89 ;  /* 0x0000005959597221 */ /* 0x000fe20000000000 */
[----:B------:R-:W-:Y:S01]  /*4ab0*/  FFMA R70, R67, 2, R70 ;  /* 0x4000000043467823 */ /* 0x000fe20000000046 */
[----:B------:R-:W-:Y:S01]  /*4ac0*/  FADD R14, RZ, -R68 ;  /* 0x80000044ff0e7221 */ /* 0x000fe20000000000 */
[----:B------:R-:W-:Y:S01]  /*4ad0*/  FFMA R86, R59, R71, R86 ;  /* 0x000000473b567223 */ /* 0x000fe20000000056 */
[----:B------:R-:W-:Y:S01]  /*4ae0*/  FADD R26, RZ, R26 ;  /* 0x0000001aff1a7221 */ /* 0x000fe20000000000 */
[----:B------:R-:W-:Y:S01]  /*4af0*/  FADD R59, RZ, -R65 ;  /* 0x80000041ff3b7221 */ /* 0x000fe20000000000 */
[----:B------:R-:W-:Y:S01]  /*4b00*/  FFMA R73, R67, 2, R80 ;  /* 0x4000000043497823 */ /* 0x000fe20000000050 */
[----:B------:R-:W-:Y:S01]  /*4b10*/  FFMA R25, R9, R88, R58 ;  /* 0x0000005809197223 */ /* 0x000fe2000000003a */
[----:B------:R-:W-:Y:S01]  /*4b20*/  ISETP.NE.U32.AND P0, PT, RZ, c[0x0][0xb50], PT ;  /* 0x0002d400ff007a0c */ /* 0x000fe20003f05070 */
[----:B------:R-:W-:Y:S01]  /*4b30*/  FADD R69, R78, R78 ;  /* 0x0000004e4e457221 */ /* 0x000fe20000000000 */
[----:B------:R-:W-:Y:S01]  /*4b40*/  FADD R67, R80, -R89 ;  /* 0x8000005950437221 */ /* 0x000fe20000000000 */
[----:B------:R-:W-:Y:S01]  /*4b50*/  FADD R74, -R89, R70 ;  /* 0x00000046594a7221 */ /* 0x000fe20000000100 */
[----:B------:R-:W-:Y:S01]  /*4b60*/  FADD R58, RZ, R14 ;  /* 0x0000000eff3a7221 */ /* 0x000fe20000000000 */
[----:B------:R-:W-:Y:S01]  /*4b70*/  FADD R70, R72, R72 ;  /* 0x0000004848467221 */ /* 0x000fe20000000000 */
[----:B------:R-:W-:Y:S01]  /*4b80*/  FFMA R89, R78, 4, R77 ;  /* 0x408000004e597823 */ /* 0x000fe2000000004d */
[C---:B------:R-:W-:Y:S01]  /*4b90*/  FFMA R14, R9.reuse, R27, R66 ;  /* 0x0000001b090e7223 */ /* 0x040fe20000000042 */
[----:B------:R-:W-:Y:S01]  /*4ba0*/  FMUL R75, R26, R75 ;  /* 0x0000004b1a4b7220 */ /* 0x000fe20000400000 */
[----:B------:R-:W-:Y:S01]  /*4bb0*/  FFMA R16, R9, R19, R86 ;  /* 0x0000001309107223 */ /* 0x000fe20000000056 */
[----:B------:R-:W-:Y:S01]  /*4bc0*/  FADD R59, RZ, R59 ;  /* 0x0000003bff3b7221 */ /* 0x000fe20000000000 */
[----:B------:R-:W-:Y:S01]  /*4bd0*/  FADD R9, R62, -1 ;  /* 0xbf8000003e097421 */ /* 0x000fe20000000000 */
[----:B------:R-:W-:Y:S01]  /*4be0*/  ISETP.NE.AND.EX P0, PT, RZ, c[0x0][0xb54], PT, P0 ;  /* 0x0002d500ff007a0c */ /* 0x000fe20003f05300 */
[C---:B------:R-:W-:Y:S01]  /*4bf0*/  FADD R72, R69.reuse, R77 ;  /* 0x0000004d45487221 */ /* 0x040fe20000000000 */
[----:B------:R-:W-:Y:S01]  /*4c00*/  FADD R69, R69, -R70 ;  /* 0x8000004645457221 */ /* 0x000fe20000000000 */
[----:B------:R-:W-:Y:S01]  /*4c10*/  FADD R89, -R70, R89 ;  /* 0x0000005946597221 */ /* 0x000fe20000000100 */
[----:B------:R-:W-:Y:S01]  /*4c20*/  FFMA R66, R58, R73, R75 ;  /* 0x000000493a427223 */ /* 0x000fe2000000004b */
[----:B------:R-:W-:Y:S01]  /*4c30*/  FADD R62, R63, -1 ;  /* 0xbf8000003f3e7421 */ /* 0x000fe20000000000 */
[----:B------:R-:W-:Y:S01]  /*4c40*/  FMUL R8, R26, R8 ;  /* 0x000000081a087220 */ /* 0x000fe20000400000 */
[----:B------:R-:W-:Y:S01]  /*4c50*/  FMUL R70, R58, R87 ;  /* 0x000000573a467220 */ /* 0x000fe20000400000 */
[C---:B------:R-:W-:Y:S01]  /*4c60*/  FMUL R27, R59.reuse, R74 ;  /* 0x0000004a3b1b7220 */ /* 0x040fe20000400000 */
[C---:B------:R-:W-:Y:S01]  /*4c70*/  FMUL R71, R26.reuse, R24 ;  /* 0x000000181a477220 */ /* 0x040fe20000400000 */
[C---:B------:R-:W-:Y:S01]  /*4c80*/  FMUL R63, R26.reuse, R9 ;  /* 0x000000091a3f7220 */ /* 0x040fe20000400000 */
[C---:B------:R-:W-:Y:S01]  /*4c90*/  FMUL R73, R59.reuse, R60 ;  /* 0x0000003c3b497220 */ /* 0x040fe20000400000 */
[C---:B------:R-:W-:Y:S01]  /*4ca0*/  FFMA R9, R59.reuse, R64, R8 ;  /* 0x000000403b097223 */ /* 0x040fe20000000008 */
[C---:B------:R-:W-:Y:S01]  /*4cb0*/  FFMA R19, R59.reuse, R72, R70 ;  /* 0x000000483b137223 */ /* 0x040fe20000000046 */
[----:B------:R-:W-:Y:S01]  /*4cc0*/  FFMA R27, R26, R89, R27 ;  /* 0x000000591a1b7223 */ /* 0x000fe2000000001b */
[C---:B------:R-:W-:Y:S01]  /*4cd0*/  FFMA R24, R58.reuse, R11, -R71 ;  /* 0x0000000b3a187223 */ /* 0x040fe20000000847 */
[----:B------:R-:W-:Y:S01]  /*4ce0*/  FFMA R63, R59, R10, R63 ;  /* 0x0000000a3b3f7223 */ /* 0x000fe2000000003f */
[C---:B------:R-:W-:Y:S01]  /*4cf0*/  FFMA R73, R58.reuse, R62, -R73 ;  /* 0x0000003e3a497223 */ /* 0x040fe20000000849 */
[----:B------:R-:W-:Y:S01]  /*4d00*/  FADD R7, R7, -1 ;  /* 0xbf80000007077421 */ /* 0x000fe20000000000 */
[C---:B------:R-:W-:Y:S01]  /*4d10*/  FFMA R4, R59.reuse, R4, R66 ;  /* 0x000000043b047223 */ /* 0x040fe20000000042 */
[----:B------:R-:W-:Y:S01]  /*4d20*/  FFMA R10, R58, -R69, R9 ;  /* 0x800000453a0a7223 */ /* 0x000fe20000000009 */
[----:B------:R-:W-:Y:S01]  /*4d30*/  FFMA R8, R26, -R67, R19 ;  /* 0x800000431a087223 */ /* 0x000fe20000000013 */
[C---:B------:R-:W-:Y:S01]  /*4d40*/  FFMA R27, R58.reuse, R76, R27 ;  /* 0x0000004c3a1b7223 */ /* 0x040fe2000000001b */
[----:B------:R-:W-:Y:S01]  /*4d50*/  FFMA R24, R59, R7, R24 ;  /* 0x000000073b187223 */ /* 0x000fe20000000018 */
[----:B------:R-:W-:Y:S01]  /*4d60*/  FFMA R63, R58, -R6, R63 ;  /* 0x800000063a3f7223 */ /* 0x000fe2000000003f */
[----:B------:R-:W-:Y:S01]  /*4d70*/  FFMA R73, R26, R5, R73 ;  /* 0x000000051a497223 */ /* 0x000fe20000000049 */
        /* <DEDUP_REMOVED lines=21> */
[----:B------:R0:W-:Y:S01]  /*4ed0*/  RED.E.ADD.F32.FTZ.RN.STRONG.GPU [R18.64+0x8], R73 ;  /* 0x000008491200798e */ /* 0x0001e2000c10e7a0 */
[----:B------:R-:W-:Y:S05]  /*4ee0*/  BRA `(.L_x_478) ;  /* 0x000000c000007947 */ /* 0x000fea0003800000 */
.L_x_477:
[----:B------:R-:W-:-:S04]  /*4ef0*/  ISETP.NE.U32.AND P0, PT, RZ, c[0x0][0x5f8], PT ;  /* 0x00017e00ff007a0c */ /* 0x000fc80003f05070 */
[----:B------:R-:W-:-:S13]  /*4f00*/  ISETP.NE.AND.EX P0, PT, RZ, c[0x0][0x5fc], PT, P0 ;  /* 0x00017f00ff007a0c */ /* 0x000fda0003f05300 */
[----:B------:R-:W-:Y:S05]  /*4f10*/  @!P0 BRA `(.L_x_478) ;  /* 0x0000009000008947 */ /* 0x000fea0003800000 */
[----:B------:R-:W-:Y:S01]  /*4f20*/  MOV R19, c[0x0][0x610] ;  /* 0x0001840000137a02 */ /* 0x000fe20000000f00 */
[----:B------:R-:W-:-:S03]  /*4f30*/  IMAD R15, R55, c[0x0][0x610], RZ ;  /* 0x00018400370f7a24 */ /* 0x000fc600078e02ff */
[----:B------:R-:W-:Y:S01]  /*4f40*/  SHF.R.S32.HI R9, RZ, 0x1f, R19 ;  /* 0x0000001fff097819 */ /* 0x000fe20000011413 */
[----:B------:R-:W-:-:S04]  /*4f50*/  IMAD.WIDE.U32 R18, R20, R19, c[0x0][0x5f8] ;  /* 0x00017e0014127625 */ /* 0x000fc800078e0013 */
[----:B------:R-:W-:-:S05]  /*4f60*/  IMAD R9, R20, R9, R15 ;  /* 0x0000000914097224 */ /* 0x000fca00078e020f */
[----:B------:R-:W-:-:S05]  /*4f70*/  IADD3 R19, R9, R19, RZ ;  /* 0x0000001309137210 */ /* 0x000fca0007ffe0ff */
[----:B------:R0:W-:Y:S04]  /*4f80*/  RED.E.ADD.F32.FTZ.RN.STRONG.GPU [R18.64], R63 ;  /* 0x0000003f1200798e */ /* 0x0001e8000c10e7a0 */
[----:B------:R0:W-:Y:S04]  /*4f90*/  RED.E.ADD.F32.FTZ.RN.STRONG.GPU [R18.64+0x4], R13 ;  /* 0x0000040d1200798e */ /* 0x0001e8000c10e7a0 */
[----:B------:R0:W-:Y:S02]  /*4fa0*/  RED.E.ADD.F32.FTZ.RN.STRONG.GPU [R18.64+0x8], R73 ;  /* 0x000008491200798e */ /* 0x0001e4000c10e7a0 */
.L_x_478:
[----:B------:R-:W-:Y:S01]  /*4fb0*/  FMUL R9, R34, R58 ;  /* 0x0000003a22097220 */ /* 0x000fe20000400000 */
[C---:B0-----:R-:W-:Y:S01]  /*4fc0*/  FMUL R18, R32.reuse, R59 ;  /* 0x0000003b20127220 */ /* 0x041fe20000400000 */
[----:B------:R-:W-:Y:S01]  /*4fd0*/  FMUL R13, R59, R31 ;  /* 0x0000001f3b0d7220 */ /* 0x000fe20000400000 */
[----:B------:R-:W-:Y:S01]  /*4fe0*/  BSSY B3, `(.L_x_479) ;  /* 0x000003c000037945 */ /* 0x000fe20003800000 */
[----:B------:R-:W-:Y:S01]  /*4ff0*/  FFMA R60, R32, R26, -R9 ;  /* 0x0000001a203c7223 */ /* 0x000fe20000000809 */
[-C--:B------:R-:W-:Y:S01]  /*5000*/  FMUL R32, R26, R29.reuse ;  /* 0x0000001d1a207220 */ /* 0x080fe20000400000 */
[C---:B------:R-:W-:Y:S01]  /*5010*/  FMUL R9, R58.reuse, R30 ;  /* 0x0000001e3a097220 */ /* 0x040fe20000400000 */
[C---:B------:R-:W-:Y:S01]  /*5020*/  FFMA R27, R33.reuse, R58, -R18 ;  /* 0x0000003a211b7223 */ /* 0x040fe20000000812 */
[----:B------:R-:W-:Y:S01]  /*5030*/  FMUL R33, R33, R26 ;  /* 0x0000001a21217220 */ /* 0x000fe20000400000 */
[----:B------:R-:W-:Y:S01]  /*5040*/  FFMA R18, R58, R29, -R13 ;  /* 0x0000001d3a127223 */ /* 0x000fe2000000080d */
[----:B------:R-:W-:Y:S01]  /*5050*/  FFMA R24, R26, R31, -R9 ;  /* 0x0000001f1a187223 */ /* 0x000fe20000000809 */
[----:B------:R-:W-:Y:S01]  /*5060*/  FFMA R32, R59, R30, -R32 ;  /* 0x0000001e3b207223 */ /* 0x000fe20000000820 */
[----:B------:R-:W-:Y:S01]  /*5070*/  FFMA R33, R34, R59, -R33 ;  /* 0x0000003b22217223 */ /* 0x000fe20000000821 */
[----:B------:R-:W-:Y:S01]  /*5080*/  FADD R83, -R18, R83 ;  /* 0x0000005312537221 */ /* 0x000fe20000000100 */
[----:B------:R-:W-:Y:S01]  /*5090*/  FADD R81, -R24, R81 ;  /* 0x0000005118517221 */ /* 0x000fe20000000100 */
[----:B------:R-:W-:Y:S01]  /*50a0*/  FADD R79, -R32, R79 ;  /* 0x0000004f204f7221 */ /* 0x000fe20000000100 */
[----:B------:R-:W-:Y:S05]  /*50b0*/  @!P2 BRA `(.L_x_480) ;  /* 0x000002e00000a947 */ /* 0x000fea0003800000 */
[----:B------:R-:W-:Y:S01]  /*50c0*/  ISETP.NE.U32.AND P0, PT, RZ, c[0x0][0x830], PT ;  /* 0x00020c00ff007a0c */ /* 0x000fe20003f05070 */
[----:B------:R-:W-:Y:S01]  /*50d0*/  CS2R R18, SRZ ;  /* 0x0000000000127805 */ /* 0x000fe2000001ff00 */
[----:B------:R-:W-:Y:S01]  /*50e0*/  MOV R13, RZ ;  /* 0x000000ff000d7202 */ /* 0x000fe20000000f00 */
[----:B------:R-:W-:Y:S01]  /*50f0*/  @P2 FADD R18, RZ, R60 ;  /* 0x0000003cff122221 */ /* 0x000fe20000000000 */
[----:B------:R-:W-:Y:S01]  /*5100*/  ISETP.NE.AND.EX P0, PT, RZ, c[0x0][0x834], PT, P0 ;  /* 0x00020d00ff007a0c */ /* 0x000fe20003f05300 */
[----:B------:R-:W-:Y:S01]  /*5110*/  @P2 FADD R19, RZ, R27 ;  /* 0x0000001bff132221 */ /* 0x000fe20000000000 */
[----:B------:R-:W-:-:S02]  /*5120*/  MOV R15, RZ ;  /* 0x000000ff000f7202 */ /* 0x000fc40000000f00 */
[----:B------:R-:W-:Y:S02]  /*5130*/  MOV R9, RZ ;  /* 0x000000ff00097202 */ /* 0x000fe40000000f00 */
[----:B------:R-:W-:Y:S02]  /*5140*/  @P2 MOV R13, R59 ;  /* 0x0000003b000d2202 */ /* 0x000fe40000000f00 */
[----:B------:R-:W-:Y:S02]  /*5150*/  @P2 MOV R15, R26 ;  /* 0x0000001a000f2202 */ /* 0x000fe40000000f00 */
[----:B------:R-:W-:Y:S01]  /*5160*/  @P2 MOV R9, R58 ;  /* 0x0000003a00092202 */ /* 0x000fe20000000f00 */
[----:B------:R-:W-:Y:S01]  /*5170*/  FADD R29, RZ, R13 ;  /* 0x0000000dff1d7221 */ /* 0x000fe20000000000 */
[----:B------:R-:W-:Y:S01]  /*5180*/  MOV R17, RZ ;  /* 0x000000ff00117202 */ /* 0x000fe20000000f00 */
[----:B------:R-:W-:Y:S01]  /*5190*/  @P2 FADD R17, RZ, R33 ;  /* 0x00000021ff112221 */ /* 0x000fe20000000000 */
[----:B------:R-:W-:Y:S01]  /*51a0*/  FADD R27, RZ, R15 ;  /* 0x0000000fff1b7221 */ /* 0x000fe20000000000 */
[----:B------:R-:W-:Y:S01]  /*51b0*/  FADD R31, RZ, R9 ;  /* 0x00000009ff1f7221 */ /* 0x000fe20000000000 */
[----:B------:R-:W-:Y:S01]  /*51c0*/  FADD R15, RZ, R18 ;  /* 0x00000012ff0f7221 */ /* 0x000fe20000000000 */
[----:B------:R-:W-:Y:S01]  /*51d0*/  FADD R17, RZ, R17 ;  /* 0x00000011ff117221 */ /* 0x000fe20000000000 */
[----:B------:R-:W-:Y:S01]  /*51e0*/  FADD R13, RZ, R19 ;  /* 0x00000013ff0d7221 */ /* 0x000fe20000000000 */
[----:B------:R-:W-:Y:S05]  /*51f0*/  @!P0 BRA `(.L_x_481) ;  /* 0x000000c000008947 */ /* 0x000fea0003800000 */
[----:B------:R-:W-:Y:S01]  /*5200*/  IMAD R18, R38, c[0x0][0x850], RZ ;  /* 0x0002140026127a24 */ /* 0x000fe200078e02ff */
        /* <DEDUP_REMOVED lines=9> */
[----:B------:R0:W-:Y:S01]  /*52a0*/  RED.E.ADD.F32.FTZ.RN.STRONG.GPU [R18.64+0x14], R31 ;  /* 0x0000141f1200798e */ /* 0x0001e2000c10e7a0 */
[----:B------:R-:W-:Y:S05]  /*52b0*/  BRA `(.L_x_480) ;  /* 0x000000e000007947 */ /* 0x000fea0003800000 */
.L_x_481:
        /* <DEDUP_REMOVED lines=13> */
[----:B------:R0:W-:Y:S02]  /*5390*/  RED.E.ADD.F32.FTZ.RN.STRONG.GPU [R18.64+0x14], R31 ;  /* 0x0000141f1200798e */ /* 0x0001e4000c10e7a0 */
.L_x_480:
[----:B------:R-:W-:Y:S05]  /*53a0*/  BSYNC B3 ;  /* 0x0000000000037941 */ /* 0x000fea0003800000 */
.L_x_479:
[----:B------:R-:W-:Y:S01]  /*53b0*/  ISETP.NE.U32.AND P0, PT, RZ, c[0x0][0x498], PT ;  /* 0x00012600ff007a0c */ /* 0x000fe20003f05070 */
[----:B------:R-:W-:Y:S01]  /*53c0*/  FFMA R4, R4, 0.5, RZ ;  /* 0x3f00000004047823 */ /* 0x000fe200000000ff */
[----:B------:R-:W-:-:S02]  /*53d0*/  FSETP.GEU.AND P1, PT, |R57|, c[0x0][0x508], PT ;  /* 0x0001420039007a0b */ /* 0x000fc40003f2e200 */
[----:B------:R-:W-:Y:S02]  /*53e0*/  ISETP.NE.AND.EX P0, PT, RZ, c[0x0][0x49c], PT, P0 ;  /* 0x00012700ff007a0c */ /* 0x000fe40003f05300 */
[----:B------:R-:W-:-:S11]  /*53f0*/  FSEL R9, R4, RZ, P1 ;  /* 0x000000ff04097208 */ /* 0x000fd60000800000 */
[----:B------:R-:W-:Y:S05]  /*5400*/  @!P0 BRA `(.L_x_419) ;  /* 0x0000003000008947 */ /* 0x000fea0003800000 */
[----:B------:R-:W-:-:S04]  /*5410*/  IADD3 R22, P0, R22, c[0x0][0x498], RZ ;  /* 0x0001260016167a10 */ /* 0x000fc80007f1e0ff */
[----:B------:R-:W-:-:S05]  /*5420*/  IADD3.X R23, R28, c[0x0][0x49c], RZ, P0, !PT ;  /* 0x000127001c177a10 */ /* 0x000fca00007fe4ff */
[----:B------:R1:W-:Y:S04]  /*5430*/  RED.E.ADD.F32.FTZ.RN.STRONG.GPU [R22.64], R9 ;  /* 0x000000091600798e */ /* 0x0003e8000c10e7a0 */
.L_x_419:
[----:B------:R-:W-:Y:S05]  /*5440*/  BSYNC B2 ;  /* 0x0000000000027941 */ /* 0x000fea0003800000 */
.L_x_418:
[----:B------:R-:W-:Y:S01]  /*5450*/  ISETP.NE.U32.AND P0, PT, RZ, c[0x0][0x788], PT ;  /* 0x0001e200ff007a0c */ /* 0x000fe20003f05070 */
[----:B0-----:R-:W-:-:S03]  /*5460*/  FADD R13, RZ, -R85 ;  /* 0x80000055ff0d7221 */ /* 0x001fc60000000000 */
[----:B------:R-:W-:-:S13]  /*5470*/  ISETP.NE.AND.EX P0, PT, RZ, c[0x0][0x78c], PT, P0 ;  /* 0x0001e300ff007a0c */ /* 0x000fda0003f05300 */
[----:B------:R-:W-:Y:S05]  /*5480*/  @!P0 BRA `(.L_x_482) ;  /* 0x0000007000008947 */ /* 0x000fea0003800000 */
[----:B------:R-:W-:Y:S01]  /*5490*/  MOV R19, c[0x0][0x7a8] ;  /* 0x0001ea0000137a02 */ /* 0x000fe20000000f00 */
[----:B-1----:R-:W-:-:S04]  /*54a0*/  IMAD R9, R53, c[0x0][0x7a8], RZ ;  /* 0x0001ea0035097a24 */ /* 0x002fc800078e02ff */
[C---:B------:R-:W-:Y:S02]  /*54b0*/  IMAD R9, R54.reuse, UR10, R9 ;  /* 0x0000000a36097c24 */ /* 0x040fe4000f8e0209 */
[----:B------:R-:W-:-:S05]  /*54c0*/  IMAD.WIDE.U32 R18, R54, R19, c[0x0][0x788] ;  /* 0x0001e20036127625 */ /* 0x000fca00078e0013 */
[----:B------:R-:W-:-:S05]  /*54d0*/  IADD3 R19, R19, R9, RZ ;  /* 0x0000000913137210 */ /* 0x000fca0007ffe0ff */
[----:B------:R0:W-:Y:S01]  /*54e0*/  RED.E.ADD.F32.FTZ.RN.STRONG.GPU [R18.64], R13 ;  /* 0x0000000d1200798e */ /* 0x0001e2000c10e7a0 */
[----:B------:R-:W-:Y:S05]  /*54f0*/  BRA `(.L_x_483) ;  /* 0x0000009000007947 */ /* 0x000fea0003800000 */
.L_x_482:
[----:B------:R-:W-:-:S04]  /*5500*/  ISETP.NE.U32.AND P0, PT, RZ, c[0x0][0x230], PT ;  /* 0x00008c00ff007a0c */ /* 0x000fc80003f05070 */
[----:B------:R-:W-:-:S13]  /*5510*/  ISETP.NE.AND.EX P0, PT, RZ, c[0x0][0x234], PT, P0 ;  /* 0x00008d00ff007a0c */ /* 0x000fda0003f05300 */
[----:B------:R-:W-:Y:S05]  /*5520*/  @!P0 BRA `(.L_x_483) ;  /* 0x0000006000008947 */ /* 0x000fea0003800000 */
[----:B------:R-:W-:Y:S01]  /*5530*/  MOV R19, c[0x0][0x248] ;  /* 0x0000920000137a02 */ /* 0x000fe20000000f00 */
[----:B------:R-:W-:-:S04]  /*5540*/  IMAD R4, R53, c[0x0][0x248], RZ ;  /* 0x0000920035047a24 */ /* 0x000fc800078e02ff */
[C---:B------:R-:W-:Y:S02]  /*5550*/  IMAD R45, R54.reuse, R45, R4 ;  /* 0x0000002d362d7224 */ /* 0x040fe400078e0204 */
[----:B------:R-:W-:-:S05]  /*5560*/  IMAD.WIDE.U32 R18, R54, R19, c[0x0][0x230] ;  /* 0x00008c0036127625 */ /* 0x000fca00078e0013 */
[----:B------:R-:W-:-:S05]  /*5570*/  IADD3 R19, R45, R19, RZ ;  /* 0x000000132d137210 */ /* 0x000fca0007ffe0ff */
[----:B------:R0:W-:Y:S02]  /*5580*/  RED.E.ADD.F32.FTZ.RN.STRONG.GPU [R18.64], R13 ;  /* 0x0000000d1200798e */ /* 0x0001e4000c10e7a0 */
.L_x_483:
[----:B------:R-:W-:Y:S01]  /*5590*/  ISETP.NE.U32.AND P0, PT, RZ, c[0x0][0xb88], PT ;  /* 0x0002e200ff007a0c */ /* 0x000fe20003f05070 */
[----:B------:R-:W-:-:S03]  /*55a0*/  FADD R85, RZ, R85 ;  /* 0x00000055ff557221 */ /* 0x000fc60000000000 */
[----:B------:R-:W-:Y:S01]  /*55b0*/  ISETP.NE.AND.EX P0, PT, RZ, c[0x0][0xb8c], PT, P0 ;  /* 0x0002e300ff007a0c */ /* 0x000fe20003f05300 */
[-C--:B------:R-:W-:Y:S01]  /*55c0*/  FFMA R25, R36, R85.reuse, R25 ;  /* 0x0000005524197223 */ /* 0x080fe20000000019 */
[-C--:B------:R-:W-:Y:S01]  /*55d0*/  FFMA R14, R37, R85.reuse, R14 ;  /* 0x00000055250e7223 */ /* 0x080fe2000000000e */
[-C--:B------:R-:W-:Y:S01]  /*55e0*/  FFMA R16, R35, R85.reuse, R16 ;  /* 0x0000005523107223 */ /* 0x080fe20000000010 */
[-C--:B------:R-:W-:Y:S01]  /*55f0*/  FFMA R3, R3, R85.reuse, RZ ;  /* 0x0000005503037223 */ /* 0x080fe200000000ff */
[-C--:B------:R-:W-:Y:S01]  /*5600*/  FFMA R2, R2, R85.reuse, RZ ;  /* 0x0000005502027223 */ /* 0x080fe200000000ff */
[----:B------:R-:W-:Y:S01]  /*5610*/  FFMA R0, R0, R85, RZ ;  /* 0x0000005500007223 */ /* 0x000fe200000000ff */
[----:B------:R-:W-:Y:S01]  /*5620*/  FADD R25, RZ, R25 ;  /* 0x00000019ff197221 */ /* 0x000fe20000000000 */
[----:B0-----:R-:W-:Y:S01]  /*5630*/  FADD R13, RZ, R14 ;  /* 0x0000000eff0d7221 */ /* 0x001fe20000000000 */
[----:B------:R-:W-:-:S04]  /*5640*/  FADD R17, RZ, R16 ;  /* 0x00000010ff117221 */ /* 0x000fc80000000000 */
[----:B------:R-:W-:Y:S05]  /*5650*/  @!P0 BRA `(.L_x_484) ;  /* 0x000000a000008947 */ /* 0x000fea0003800000 */
[----:B-1----:R-:W-:Y:S02]  /*5660*/  SHF.R.S32.HI R9, RZ, 0x1f, R20 ;  /* 0x0000001fff097819 */ /* 0x002fe40000011414 */
        /* <DEDUP_REMOVED lines=9> */
.L_x_484:
[----:B------:R-:W-:-:S04]  /*5700*/  ISETP.NE.U32.AND P0, PT, RZ, c[0x0][0x630], PT ;  /* 0x00018c00ff007a0c */ /* 0x000fc80003f05070 */
[----:B------:R-:W-:-:S13]  /*5710*/  ISETP.NE.AND.EX P0, PT, RZ, c[0x0][0x634], PT, P0 ;  /* 0x00018d00ff007a0c */ /* 0x000fda0003f05300 */
[----:B------:R-:W-:Y:S05]  /*5720*/  @!P0 BRA `(.L_x_485) ;  /* 0x0000009000008947 */ /* 0x000fea0003800000 */
[----:B------:R-:W-:Y:S01]  /*5730*/  MOV R15, c[0x0][0x648] ;  /* 0x00019200000f7a02 */ /* 0x000fe20000000f00 */
[----:B------:R-:W-:-:S03]  /*5740*/  IMAD R4, R55, c[0x0][0x648], RZ ;  /* 0x0001920037047a24 */ /* 0x000fc600078e02ff */
[----:B-1----:R-:W-:Y:S01]  /*5750*/  SHF.R.S32.HI R9, RZ, 0x1f, R15 ;  /* 0x0000001fff097819 */ /* 0x002fe2000001140f */
[----:B------:R-:W-:-:S04]  /*5760*/  IMAD.WIDE.U32 R14, R20, R15, c[0x0][0x630] ;  /* 0x00018c00140e7625 */ /* 0x000fc800078e000f */
[----:B------:R-:W-:-:S05]  /*5770*/  IMAD R9, R20, R9, R4 ;  /* 0x0000000914097224 */ /* 0x000fca00078e0204 */
[----:B------:R-:W-:-:S05]  /*5780*/  IADD3 R15, R9, R15, RZ ;  /* 0x0000000f090f7210 */ /* 0x000fca0007ffe0ff */
[----:B------:R0:W-:Y:S04]  /*5790*/  RED.E.ADD.F32.FTZ.RN.STRONG.GPU [R14.64], R25 ;  /* 0x000000190e00798e */ /* 0x0001e8000c10e7a0 */
[----:B------:R0:W-:Y:S04]  /*57a0*/  RED.E.ADD.F32.FTZ.RN.STRONG.GPU [R14.64+0x4], R13 ;  /* 0x0000040d0e00798e */ /* 0x0001e8000c10e7a0 */
[----:B------:R0:W-:Y:S02]  /*57b0*/  RED.E.ADD.F32.FTZ.RN.STRONG.GPU [R14.64+0x8], R17 ;  /* 0x000008110e00798e */ /* 0x0001e4000c10e7a0 */
.L_x_485:
[----:B------:R-:W-:Y:S01]  /*57c0*/  ISETP.GE.AND P0, PT, R51, RZ, PT ;  /* 0x000000ff3300720c */ /* 0x000fe20003f06270 */
[----:B------:R-:W-:Y:S01]  /*57d0*/  FMUL R26, R41, R41 ;  /* 0x00000029291a7220 */ /* 0x000fe20000400000 */
[C---:B------:R-:W-:Y:S01]  /*57e0*/  FMUL R30, R39.reuse, R39 ;  /* 0x00000027271e7220 */ /* 0x040fe20000400000 */
[-C--:B------:R-:W-:Y:S01]  /*57f0*/  FMUL R28, R39, R41.reuse ;  /* 0x00000029271c7220 */ /* 0x080fe20000400000 */
[----:B------:R-:W-:Y:S01]  /*5800*/  FSEL R31, R42, RZ, P0 ;  /* 0x000000ff2a1f7208 */ /* 0x000fe20000000000 */
[CC--:B0-----:R-:W-:Y:S01]  /*5810*/  FMUL R25, R40.reuse, R40.reuse ;  /* 0x0000002828197220 */ /* 0x0c1fe20000400000 */
[----:B------:R-:W-:Y:S01]  /*5820*/  FSEL R27, R43, RZ, P0 ;  /* 0x000000ff2b1b7208 */ /* 0x000fe20000000000 */
[-C--:B------:R-:W-:Y:S01]  /*5830*/  FMUL R14, R40, R41.reuse ;  /* 0x00000029280e7220 */ /* 0x080fe20000400000 */
[----:B------:R-:W-:Y:S01]  /*5840*/  FSEL R16, R44, RZ, P0 ;  /* 0x000000ff2c107208 */ /* 0x000fe20000000000 */
[C---:B------:R-:W-:Y:S01]  /*5850*/  FMUL R17, R39.reuse, R40 ;  /* 0x0000002827117220 */ /* 0x040fe20000400000 */
[-C--:B-1----:R-:W-:Y:S01]  /*5860*/  FMUL R9, R39, R46.reuse ;  /* 0x0000002e27097220 */ /* 0x082fe20000400000 */
[CC--:B------:R-:W-:Y:S01]  /*5870*/  FMUL R24, R41.reuse, R46.reuse ;  /* 0x0000002e29187220 */ /* 0x0c0fe20000400000 */
[----:B------:R-:W-:Y:S01]  /*5880*/  FMUL R15, R40, R46 ;  /* 0x0000002e280f7220 */ /* 0x000fe20000400000 */
[----:B------:R-:W-:Y:S01]  /*5890*/  FMUL R4, R50, R41 ;  /* 0x0000002932047220 */ /* 0x000fe20000400000 */
[CC--:B------:R-:W-:Y:S01]  /*58a0*/  FMUL R18, R48.reuse, R40.reuse ;  /* 0x0000002830127220 */ /* 0x0c0fe20000400000 */
[C---:B------:R-:W-:Y:S01]  /*58b0*/  FMUL R22, R48.reuse, R39 ;  /* 0x0000002730167220 */ /* 0x040fe20000400000 */
[-C--:B------:R-:W-:Y:S01]  /*58c0*/  FMUL R35, R48, R41.reuse ;  /* 0x0000002930237220 */ /* 0x080fe20000400000 */
[----:B------:R-:W-:Y:S01]  /*58d0*/  FFMA R37, R41, R41, R26 ;  /* 0x0000002929257223 */ /* 0x000fe2000000001a */
[C---:B------:R-:W-:Y:S01]  /*58e0*/  FFMA R63, R39.reuse, R39, R30 ;  /* 0x00000027273f7223 */ /* 0x040fe2000000001e */
[C---:B------:R-:W-:Y:S01]  /*58f0*/  FFMA R58, R39.reuse, R41, R28 ;  /* 0x00000029273a7223 */ /* 0x040fe2000000001c */
[----:B------:R-:W-:Y:S01]  /*5900*/  FMUL R57, R50, R39 ;  /* 0x0000002732397220 */ /* 0x000fe20000400000 */
[C---:B------:R-:W-:Y:S01]  /*5910*/  FMUL R13, R52.reuse, R40 ;  /* 0x00000028340d7220 */ /* 0x040fe20000400000 */
[C---:B------:R-:W-:Y:S01]  /*5920*/  FMUL R19, R52.reuse, R41 ;  /* 0x0000002934137220 */ /* 0x040fe20000400000 */
[----:B------:R-:W-:Y:S01]  /*5930*/  FMUL R23, R52, R39 ;  /* 0x0000002734177220 */ /* 0x000fe20000400000 */
[----:B------:R-:W-:Y:S01]  /*5940*/  FMUL R48, R48, R46 ;  /* 0x0000002e30307220 */ /* 0x000fe20000400000 */
[CC--:B------:R-:W-:Y:S01]  /*5950*/  FFMA R61, R40.reuse, R40.reuse, R25 ;  /* 0x00000028283d7223 */ /* 0x0c0fe20000000019 */
[----:B------:R-:W-:Y:S01]  /*5960*/  FFMA R36, R40, R41, R14 ;  /* 0x0000002928247223 */ /* 0x000fe2000000000e */
[C---:B------:R-:W-:Y:S01]  /*5970*/  FFMA R59, R39.reuse, R40, R17 ;  /* 0x00000028273b7223 */ /* 0x040fe20000000011 */
[-C--:B------:R-:W-:Y:S01]  /*5980*/  FFMA R33, R39, R46.reuse, R9 ;  /* 0x0000002e27217223 */ /* 0x080fe20000000009 */
[----:B------:R-:W-:Y:S01]  /*5990*/  FFMA R44, R41, R46, R24 ;  /* 0x0000002e292c7223 */ /* 0x000fe20000000018 */
[C---:B------:R-:W-:Y:S01]  /*59a0*/  FMUL R28, R16.reuse, R39 ;  /* 0x00000027101c7220 */ /* 0x040fe20000400000 */
[-C--:B------:R-:W-:Y:S01]  /*59b0*/  FMUL R26, R16, R41.reuse ;  /* 0x00000029101a7220 */ /* 0x080fe20000400000 */
[----:B------:R-:W-:Y:S01]  /*59c0*/  FMUL R29, R31, R41 ;  /* 0x000000291f1d7220 */ /* 0x000fe20000400000 */
[C---:B------:R-:W-:Y:S01]  /*59d0*/  FMUL R30, R27.reuse, R39 ;  /* 0x000000271b1e7220 */ /* 0x040fe20000400000 */
[-C--:B------:R-:W-:Y:S01]  /*59e0*/  FMUL R45, R50, R40.reuse ;  /* 0x00000028322d7220 */ /* 0x080fe20000400000 */
[-C--:B------:R-:W-:Y:S01]  /*59f0*/  FMUL R25, R16, R40.reuse ;  /* 0x0000002810197220 */ /* 0x080fe20000400000 */
[C---:B------:R-:W-:Y:S01]  /*5a00*/  FMUL R41, R27.reuse, R41 ;  /* 0x000000291b297220 */ /* 0x040fe20000400000 */
[-C--:B------:R-:W-:Y:S01]  /*5a10*/  FMUL R32, R27, R40.reuse ;  /* 0x000000281b207220 */ /* 0x080fe20000400000 */
[C---:B------:R-:W-:Y:S01]  /*5a20*/  FMUL R42, R31.reuse, R40 ;  /* 0x000000281f2a7220 */ /* 0x040fe20000400000 */
[----:B------:R-:W-:Y:S01]  /*5a30*/  FMUL R39, R31, R39 ;  /* 0x000000271f277220 */ /* 0x000fe20000400000 */
[-C--:B------:R-:W-:Y:S01]  /*5a40*/  FMUL R50, R50, R46.reuse ;  /* 0x0000002e32327220 */ /* 0x080fe20000400000 */
[-C--:B------:R-:W-:Y:S01]  /*5a50*/  FMUL R52, R52, R46.reuse ;  /* 0x0000002e34347220 */ /* 0x080fe20000400000 */
[-C--:B------:R-:W-:Y:S01]  /*5a60*/  FFMA R43, R40, R46.reuse, R15 ;  /* 0x0000002e282b7223 */ /* 0x080fe2000000000f */
[-C--:B------:R-:W-:Y:S01]  /*5a70*/  FMUL R16, R16, R46.reuse ;  /* 0x0000002e10107220 */ /* 0x080fe20000400000 */
[-C--:B------:R-:W-:Y:S01]  /*5a80*/  FMUL R27, R27, R46.reuse ;  /* 0x0000002e1b1b7220 */ /* 0x080fe20000400000 */
[-C--:B------:R-:W-:Y:S01]  /*5a90*/  FMUL R31, R31, R46.reuse ;  /* 0x0000002e1f1f7220 */ /* 0x080fe20000400000 */
[----:B------:R-:W-:Y:S01]  /*5aa0*/  FMUL R46, R46, R46 ;  /* 0x0000002e2e2e7220 */ /* 0x000fe20000400000 */
[----:B------:R-:W-:Y:S01]  /*5ab0*/  FADD R15, R4, R4 ;  /* 0x00000004040f7221 */ /* 0x000fe20000000000 */
[----:B------:R-:W-:Y:S01]  /*5ac0*/  FADD R13, R13, R13 ;  /* 0x0000000d0d0d7221 */ /* 0x000fe20000000000 */
[----:B------:R-:W-:Y:S01]  /*5ad0*/  FADD R4, R48, R48 ;  /* 0x0000003030047221 */ /* 0x000fe20000000000 */
[----:B------:R-:W-:Y:S01]  /*5ae0*/  FADD R24, R45, R45 ;  /* 0x0000002d2d187221 */ /* 0x000fe20000000000 */
[----:B------:R-:W-:Y:S01]  /*5af0*/  FFMA R17, R46, 2, R37 ;  /* 0x400000002e117823 */ /* 0x000fe20000000025 */
[--C-:B------:R-:W-:Y:S01]  /*5b00*/  FADD R37, -R13, R15.reuse ;  /* 0x0000000f0d257221 */ /* 0x100fe20000000100 */
[----:B------:R-:W-:Y:S01]  /*5b10*/  FADD R40, R4, R15 ;  /* 0x0000000f04287221 */ /* 0x000fe20000000000 */
[C-C-:B------:R-:W-:Y:S01]  /*5b20*/  FADD R15, R33.reuse, R36.reuse ;  /* 0x00000024210f7221 */ /* 0x140fe20000000000 */
[----:B------:R-:W-:Y:S01]  /*5b30*/  FADD R62, R33, -R36 ;  /* 0x80000024213e7221 */ /* 0x000fe20000000000 */
[----:B------:R-:W-:Y:S01]  /*5b40*/  FADD R34, R22, R22 ;  /* 0x0000001616227221 */ /* 0x000fe20000000000 */
[----:B------:R-:W-:Y:S01]  /*5b50*/  FFMA R33, R19, 2, R24 ;  /* 0x4000000013217823 */ /* 0x000fe20000000018 */
[----:B------:R-:W-:Y:S01]  /*5b60*/  FADD R9, -R4, R13 ;  /* 0x0000000d04097221 */ /* 0x000fe20000000100 */
[C-C-:B------:R-:W-:Y:S01]  /*5b70*/  FADD R4, R43.reuse, -R58.reuse ;  /* 0x8000003a2b047221 */ /* 0x140fe20000000000 */
[----:B------:R-:W-:Y:S01]  /*5b80*/  FADD R13, R43, R58 ;  /* 0x0000003a2b0d7221 */ /* 0x000fe20000000000 */
[--C-:B------:R-:W-:Y:S01]  /*5b90*/  FADD R36, R24, R34.reuse ;  /* 0x0000002218247221 */ /* 0x100fe20000000000 */
[----:B------:R-:W-:Y:S01]  /*5ba0*/  FFMA R58, R22, 4, R33 ;  /* 0x40800000163a7823 */ /* 0x000fe20000000021 */
[----:B------:R-:W-:Y:S01]  /*5bb0*/  FFMA R34, R19, 2, R34 ;  /* 0x4000000013227823 */ /* 0x000fe20000000022 */
[C---:B------:R-:W-:Y:S01]  /*5bc0*/  FADD R22, R50.reuse, R50 ;  /* 0x0000003232167221 */ /* 0x040fe20000000000 */
[----:B------:R-:W-:Y:S01]  /*5bd0*/  FMUL R50, R50, 4 ;  /* 0x4080000032327820 */ /* 0x000fe20000400000 */
[C---:B------:R-:W-:Y:S01]  /*5be0*/  FFMA R14, R46.reuse, 2, R61 ;  /* 0x400000002e0e7823 */ /* 0x040fe2000000003d */
[----:B------:R-:W-:Y:S01]  /*5bf0*/  FFMA R64, R46, 2, R63 ;  /* 0x400000002e407823 */ /* 0x000fe2000000003f */
[----:B------:R-:W-:Y:S01]  /*5c00*/  FFMA R45, R45, 4, R34 ;  /* 0x408000002d2d7823 */ /* 0x000fe20000000022 */
[----:B------:R-:W-:Y:S01]  /*5c10*/  FFMA R46, R19, 4, R36 ;  /* 0x40800000132e7823 */ /* 0x000fe20000000024 */
[----:B------:R-:W-:Y:S01]  /*5c20*/  FADD R33, R18, R18 ;  /* 0x0000001212217221 */ /* 0x000fe20000000000 */
[----:B------:R-:W-:Y:S01]  /*5c30*/  FADD R35, R35, R35 ;  /* 0x0000002323237221 */ /* 0x000fe20000000000 */
[----:B------:R-:W-:Y:S01]  /*5c40*/  FFMA R50, R23, 2, R50 ;  /* 0x4000000017327823 */ /* 0x000fe20000000032 */
[----:B------:R-:W-:Y:S01]  /*5c50*/  FADD R34, RZ, -R0 ;  /* 0x80000000ff227221 */ /* 0x000fe20000000000 */
[----:B------:R-:W-:Y:S01]  /*5c60*/  FADD R19, R57, R57 ;  /* 0x0000003939137221 */ /* 0x000fe20000000000 */
[----:B------:R-:W-:Y:S01]  /*5c70*/  FADD R18, R52, R52 ;  /* 0x0000003434127221 */ /* 0x000fe20000000000 */
[C-C-:B------:R-:W-:Y:S01]  /*5c80*/  FADD R63, R44.reuse, R59.reuse ;  /* 0x0000003b2c3f7221 */ /* 0x140fe20000000000 */
[----:B------:R-:W-:Y:S01]  /*5c90*/  FADD R65, R44, -R59 ;  /* 0x8000003b2c417221 */ /* 0x000fe20000000000 */
[----:B------:R-:W-:Y:S01]  /*5ca0*/  FFMA R44, R23, 2, R22 ;  /* 0x40000000172c7823 */ /* 0x000fe20000000016 */
[----:B------:R-:W-:Y:S01]  /*5cb0*/  FFMA R24, R52, 4, R33 ;  /* 0x4080000034187823 */ /* 0x000fe20000000021 */
[----:B------:R-:W-:Y:S01]  /*5cc0*/  FADD R22, R22, -R35 ;  /* 0x8000002316167221 */ /* 0x000fe20000000000 */
[----:B------:R-:W-:Y:S01]  /*5cd0*/  FADD R61, -R35, R50 ;  /* 0x00000032233d7221 */ /* 0x000fe20000000100 */
[----:B------:R-:W-:Y:S01]  /*5ce0*/  FADD R23, R34, R79 ;  /* 0x0000004f22177221 */ /* 0x000fe20000000000 */
[C---:B------:R-:W-:Y:S01]  /*5cf0*/  FADD R59, R18.reuse, R33 ;  /* 0x00000021123b7221 */ /* 0x040fe20000000000 */
[----:B------:R-:W-:Y:S01]  /*5d00*/  FADD R52, R18, -R19 ;  /* 0x8000001312347221 */ /* 0x000fe20000000000 */
[----:B------:R-:W-:Y:S01]  /*5d10*/  FADD R41, R41, R41 ;  /* 0x0000002929297221 */ /* 0x000fe20000000000 */
[----:B------:R-:W-:Y:S01]  /*5d20*/  FADD R35, R42, R42 ;  /* 0x0000002a2a237221 */ /* 0x000fe20000000000 */
[----:B------:R-:W-:Y:S01]  /*5d30*/  FADD R34, R16, R16 ;  /* 0x0000001010227221 */ /* 0x000fe20000000000 */
[----:B------:R-:W-:Y:S01]  /*5d40*/  FADD R18, RZ, -R3 ;  /* 0x80000003ff127221 */ /* 0x000fe20000000000 */
[----:B------:R-:W-:Y:S01]  /*5d50*/  FADD R60, -R19, R24 ;  /* 0x00000018133c7221 */ /* 0x000fe20000000100 */
[----:B------:R-:W-:Y:S01]  /*5d60*/  FFMA R24, R48, 4, R37 ;  /* 0x4080000030187823 */ /* 0x000fe20000000025 */
[----:B------:R-:W-:Y:S01]  /*5d70*/  FADD R19, -R34, R35 ;  /* 0x0000002322137221 */ /* 0x000fe20000000100 */
[----:B------:R-:W-:Y:S01]  /*5d80*/  FADD R43, -R35, R41 ;  /* 0x00000029232b7221 */ /* 0x000fe20000000100 */
[----:B------:R-:W-:Y:S01]  /*5d90*/  FADD R36, RZ, -R2 ;  /* 0x80000002ff247221 */ /* 0x000fe20000000000 */
[----:B------:R-:W-:Y:S01]  /*5da0*/  FADD R33, R18, R83 ;  /* 0x0000005312217221 */ /* 0x000fe20000000000 */
[----:B------:R-:W-:Y:S01]  /*5db0*/  FADD R37, R34, R41 ;  /* 0x0000002922257221 */ /* 0x000fe20000000000 */
[----:B------:R-:W-:Y:S01]  /*5dc0*/  FADD R35, R29, R29 ;  /* 0x0000001d1d237221 */ /* 0x000fe20000000000 */
[----:B------:R-:W-:Y:S01]  /*5dd0*/  FADD R18, RZ, -R83 ;  /* 0x80000053ff127221 */ /* 0x000fe20000000000 */
[----:B------:R-:W-:Y:S01]  /*5de0*/  FADD R34, R32, R32 ;  /* 0x0000002020227221 */ /* 0x000fe20000000000 */
[----:B------:R-:W-:Y:S01]  /*5df0*/  FADD R48, R36, R81 ;  /* 0x0000005124307221 */ /* 0x000fe20000000000 */
[----:B------:R-:W-:Y:S01]  /*5e00*/  FMUL R57, R33, R40 ;  /* 0x0000002821397220 */ /* 0x000fe20000400000 */
[----:B------:R-:W-:Y:S01]  /*5e10*/  FFMA R35, R28, 2, R35 ;  /* 0x400000001c237823 */ /* 0x000fe20000000023 */
[----:B------:R-:W-:Y:S01]  /*5e20*/  FADD R79, RZ, -R79 ;  /* 0x8000004fff4f7221 */ /* 0x000fe20000000000 */
[-C--:B------:R-:W-:Y:S01]  /*5e30*/  FMUL R36, R62, R18.reuse ;  /* 0x000000123e247220 */ /* 0x080fe20000400000 */
[----:B------:R-:W-:Y:S01]  /*5e40*/  FFMA R41, R29, 2, R34 ;  /* 0x400000001d297823 */ /* 0x000fe20000000022 */
[----:B------:R-:W-:Y:S01]  /*5e50*/  FFMA R50, R48, R45, R57 ;  /* 0x0000002d30327223 */ /* 0x000fe20000000039 */
[----:B------:R-:W-:Y:S01]  /*5e60*/  FFMA R35, R32, 4, R35 ;  /* 0x4080000020237823 */ /* 0x000fe20000000023 */
[----:B------:R-:W-:Y:S01]  /*5e70*/  FFMA R45, R63, R79, -R36 ;  /* 0x0000004f3f2d7223 */ /* 0x000fe20000000824 */
[C---:B------:R-:W-:Y:S01]  /*5e80*/  FFMA R32, R28.reuse, 4, R41 ;  /* 0x408000001c207823 */ /* 0x040fe20000000029 */
[----:B------:R-:W-:Y:S01]  /*5e90*/  FFMA R36, R28, 2, R34 ;  /* 0x400000001c247823 */ /* 0x000fe20000000022 */
[----:B------:R-:W-:Y:S01]  /*5ea0*/  FADD R41, R30, R30 ;  /* 0x0000001e1e297221 */ /* 0x000fe20000000000 */
[C---:B------:R-:W-:Y:S01]  /*5eb0*/  FMUL R30, R31.reuse, 4 ;  /* 0x408000001f1e7820 */ /* 0x040fe20000400000 */
[----:B------:R-:W-:Y:S01]  /*5ec0*/  FADD R28, R31, R31 ;  /* 0x0000001f1f1c7221 */ /* 0x000fe20000000000 */
[----:B------:R-:W-:Y:S01]  /*5ed0*/  FADD R31, R26, R26 ;  /* 0x0000001a1a1f7221 */ /* 0x000fe20000000000 */
[C---:B------:R-:W-:Y:S01]  /*5ee0*/  FADD R26, R27.reuse, R27 ;  /* 0x0000001b1b1a7221 */ /* 0x040fe20000000000 */
[----:B------:R-:W-:Y:S01]  /*5ef0*/  FMUL R34, R27, 4 ;  /* 0x408000001b227820 */ /* 0x000fe20000400000 */
[C---:B------:R-:W-:Y:S01]  /*5f00*/  FFMA R30, R25.reuse, 2, R30 ;  /* 0x40000000191e7823 */ /* 0x040fe2000000001e */
[----:B------:R-:W-:Y:S01]  /*5f10*/  FFMA R27, R25, 2, R28 ;  /* 0x40000000191b7823 */ /* 0x000fe2000000001c */
[----:B------:R-:W-:Y:S01]  /*5f20*/  FADD R25, R28, -R41 ;  /* 0x800000291c197221 */ /* 0x000fe20000000000 */
[C---:B------:R-:W-:Y:S01]  /*5f30*/  FFMA R34, R39.reuse, 2, R34 ;  /* 0x4000000027227823 */ /* 0x040fe20000000022 */
[----:B------:R-:W-:Y:S01]  /*5f40*/  FFMA R28, R39, 2, R26 ;  /* 0x40000000271c7823 */ /* 0x000fe2000000001a */
[-C--:B------:R-:W-:Y:S01]  /*5f50*/  FMUL R39, R46, R33.reuse ;  /* 0x000000212e277220 */ /* 0x080fe20000400000 */
[----:B------:R-:W-:Y:S01]  /*5f60*/  FMUL R40, R62, R33 ;  /* 0x000000213e287220 */ /* 0x000fe20000400000 */
[----:B------:R-:W-:Y:S01]  /*5f70*/  FADD R41, -R41, R30 ;  /* 0x0000001e29297221 */ /* 0x000fe20000000100 */
[----:B------:R-:W-:Y:S01]  /*5f80*/  FADD R14, R14, -1 ;  /* 0xbf8000000e0e7421 */ /* 0x000fe20000000000 */
[-C--:B------:R-:W-:Y:S01]  /*5f90*/  FFMA R44, R44, R23.reuse, R39 ;  /* 0x000000172c2c7223 */ /* 0x080fe20000000027 */
[----:B------:R-:W-:Y:S01]  /*5fa0*/  FADD R39, R17, -1 ;  /* 0xbf80000011277421 */ /* 0x000fe20000000000 */
[----:B------:R-:W-:Y:S01]  /*5fb0*/  FFMA R57, R63, R23, -R40 ;  /* 0x000000173f397223 */ /* 0x000fe20000000828 */
[----:B------:R-:W-:Y:S01]  /*5fc0*/  FADD R40, RZ, -R81 ;  /* 0x80000051ff287221 */ /* 0x000fe20000000000 */
[----:B------:R-:W-:Y:S01]  /*5fd0*/  FFMA R43, R16, 4, R43 ;  /* 0x40800000102b7823 */ /* 0x000fe2000000002b */
[----:B------:R-:W-:Y:S01]  /*5fe0*/  FMUL R30, R48, R61 ;  /* 0x0000003d301e7220 */ /* 0x000fe20000400000 */
[----:B------:R-:W-:Y:S01]  /*5ff0*/  FADD R26, R26, -R31 ;  /* 0x8000001f1a1a7221 */ /* 0x000fe20000000000 */
[----:B------:R-:W-:Y:S01]  /*6000*/  FADD R34, -R31, R34 ;  /* 0x000000221f227221 */ /* 0x000fe20000000100 */
[----:B------:R-:W-:Y:S01]  /*6010*/  FMUL R16, R39, R18 ;  /* 0x0000001227107220 */ /* 0x000fe20000400000 */
[----:B------:R-:W-:Y:S01]  /*6020*/  FFMA R29, R29, 4, R36 ;  /* 0x408000001d1d7823 */ /* 0x000fe20000000024 */
[----:B------:R-:W-:Y:S01]  /*6030*/  FMUL R31, R23, R58 ;  /* 0x0000003a171f7220 */ /* 0x000fe20000400000 */
[C---:B------:R-:W-:Y:S01]  /*6040*/  FFMA R45, R14.reuse, R40, R45 ;  /* 0x000000280e2d7223 */ /* 0x040fe2000000002d */
[----:B------:R-:W-:Y:S01]  /*6050*/  FFMA R57, R14, R48, R57 ;  /* 0x000000300e397223 */ /* 0x000fe20000000039 */
[----:B------:R-:W-:Y:S01]  /*6060*/  ISETP.NE.U32.AND P0, PT, RZ, c[0x0][0xb18], PT ;  /* 0x0002c600ff007a0c */ /* 0x000fe20003f05070 */
[----:B------:R-:W-:Y:S01]  /*6070*/  FFMA R60, R33, R60, R30 ;  /* 0x0000003c213c7223 */ /* 0x000fe2000000001e */
[----:B------:R-:W-:Y:S01]  /*6080*/  FADD R14, RZ, R18 ;  /* 0x00000012ff0e7221 */ /* 0x000fe20000000000 */
[----:B------:R-:W-:Y:S01]  /*6090*/  FFMA R30, R15, R40, R16 ;  /* 0x000000280f1e7223 */ /* 0x000fe20000000010 */
[C---:B------:R-:W-:Y:S01]  /*60a0*/  FMUL R37, R18.reuse, R37 ;  /* 0x0000002512257220 */ /* 0x040fe20000400000 */
[----:B------:R-:W-:Y:S01]  /*60b0*/  FMUL R41, R18, R41 ;  /* 0x0000002912297220 */ /* 0x000fe20000400000 */
[----:B------:R-:W-:Y:S01]  /*60c0*/  FFMA R36, R48, R59, R31 ;  /* 0x0000003b30247223 */ /* 0x000fe2000000001f */
[----:B------:R-:W-:Y:S01]  /*60d0*/  FMUL R16, R40, R27 ;  /* 0x0000001b28107220 */ /* 0x000fe20000400000 */
[----:B------:R-:W-:Y:S01]  /*60e0*/  FMUL R29, R29, R18 ;  /* 0x000000121d1d7220 */ /* 0x000fe20000400000 */
[----:B------:R-:W-:Y:S01]  /*60f0*/  FMUL R31, R39, R33 ;  /* 0x00000021271f7220 */ /* 0x000fe20000400000 */
[----:B------:R-:W-:Y:S01]  /*6100*/  ISETP.NE.AND.EX P0, PT, RZ, c[0x0][0xb1c], PT, P0 ;  /* 0x0002c700ff007a0c */ /* 0x000fe20003f05300 */
[----:B------:R-:W-:Y:S01]  /*6110*/  FADD R63, R64, -1 ;  /* 0xbf800000403f7421 */ /* 0x000fe20000000000 */
[C---:B------:R-:W-:Y:S01]  /*6120*/  FMUL R42, R65.reuse, R40 ;  /* 0x00000028412a7220 */ /* 0x040fe20000400000 */
[-C--:B------:R-:W-:Y:S01]  /*6130*/  FMUL R62, R65, R48.reuse ;  /* 0x00000030413e7220 */ /* 0x080fe20000400000 */
[----:B------:R-:W-:Y:S01]  /*6140*/  FADD R39, R14, R33 ;  /* 0x000000210e277221 */ /* 0x000fe20000000000 */
[----:B------:R-:W-:Y:S01]  /*6150*/  FFMA R44, R9, R48, R44 ;  /* 0x00000030092c7223 */ /* 0x000fe2000000002c */
[C---:B------:R-:W-:Y:S01]  /*6160*/  FFMA R14, R40.reuse, R35, R37 ;  /* 0x00000023280e7223 */ /* 0x040fe20000000025 */
[----:B------:R-:W-:Y:S01]  /*6170*/  FFMA R34, R40, R34, R41 ;  /* 0x0000002228227223 */ /* 0x000fe20000000029 */
[----:B------:R-:W-:Y:S01]  /*6180*/  FFMA R9, R79, R32, R16 ;  /* 0x000000204f097223 */ /* 0x000fe20000000010 */
[-C--:B------:R-:W-:Y:S01]  /*6190*/  FFMA R28, R28, R79.reuse, R29 ;  /* 0x0000004f1c1c7223 */ /* 0x080fe2000000001d */
[C---:B------:R-:W-:Y:S01]  /*61a0*/  FFMA R42, R63.reuse, R79, -R42 ;  /* 0x0000004f3f2a7223 */ /* 0x040fe2000000082a */
[----:B------:R-:W-:Y:S01]  /*61b0*/  FFMA R62, R63, R23, -R62 ;  /* 0x000000173f3e7223 */ /* 0x000fe2000000083e */
[C---:B------:R-:W-:Y:S01]  /*61c0*/  FFMA R25, R79.reuse, -R25, R14 ;  /* 0x800000194f197223 */ /* 0x040fe2000000000e */
[----:B------:R-:W-:Y:S01]  /*61d0*/  FFMA R43, R79, R43, R34 ;  /* 0x0000002b4f2b7223 */ /* 0x000fe20000000022 */
[----:B------:R-:W-:Y:S01]  /*61e0*/  FFMA R31, R15, R48, R31 ;  /* 0x000000300f1f7223 */ /* 0x000fe2000000001f */
[----:B------:R-:W-:Y:S01]  /*61f0*/  FFMA R9, R18, -R26, R9 ;  /* 0x8000001a12097223 */ /* 0x000fe20000000009 */
[----:B------:R-:W-:Y:S01]  /*6200*/  FFMA R28, R19, R40, R28 ;  /* 0x00000028131c7223 */ /* 0x000fe2000000001c */
[C---:B------:R-:W-:Y:S01]  /*6210*/  FFMA R42, R13.reuse, R18, R42 ;  /* 0x000000120d2a7223 */ /* 0x040fe2000000002a */
[----:B------:R-:W-:Y:S01]  /*6220*/  FFMA R62, R13, R33, R62 ;  /* 0x000000210d3e7223 */ /* 0x000fe2000000003e */
[----:B------:R-:W-:Y:S01]  /*6230*/  FFMA R17, R23, -R52, R50 ;  /* 0x8000003417117223 */ /* 0x000fe20000000032 */
[----:B------:R-:W-:Y:S01]  /*6240*/  FADD R15, RZ, R40 ;  /* 0x00000028ff0f7221 */ /* 0x000fe20000000000 */
[----:B------:R-:W-:Y:S01]  /*6250*/  FFMA R33, R33, -R22, R36 ;  /* 0x8000001621217223 */ /* 0x000fe20000000024 */
[----:B------:R-:W-:Y:S01]  /*6260*/  FFMA R13, R23, R24, R60 ;  /* 0x00000018170d7223 */ /* 0x000fe2000000003c */
[----:B------:R-:W-:Y:S01]  /*6270*/  FADD R10, R25, R10 ;  /* 0x0000000a190a7221 */ /* 0x000fe20000000000 */
[----:B------:R-:W-:Y:S01]  /*6280*/  FADD R12, R43, R12 ;  /* 0x0000000c2b0c7221 */ /* 0x000fe20000000000 */
[----:B------:R-:W-:Y:S01]  /*6290*/  FADD R22, RZ, R79 ;  /* 0x0000004fff167221 */ /* 0x000fe20000000000 */
[C---:B------:R-:W-:Y:S01]  /*62a0*/  FFMA R31, -R4.reuse, R23, R31 ;  /* 0x00000017041f7223 */ /* 0x040fe2000000011f */
[----:B------:R-:W-:Y:S01]  /*62b0*/  FFMA R30, -R4, R79, R30 ;  /* 0x0000004f041e7223 */ /* 0x000fe2000000011e */
[----:B------:R-:W-:Y:S01]  /*62c0*/  FADD R8, R9, R8 ;  /* 0x0000000809087221 */ /* 0x000fe20000000000 */
        /* <DEDUP_REMOVED lines=24> */
.L_x_486:
        /* <DEDUP_REMOVED lines=12> */
.L_x_487:
[----:B------:R-:W-:Y:S01]  /*6510*/  BSSY B2, `(.L_x_488) ;  /* 0x000003f000027945 */ /* 0x000fe20003800000 */
[----:B------:R-:W-:Y:S05]  /*6520*/  @!P2 BRA `(.L_x_489) ;  /* 0x000003d00000a947 */ /* 0x000fea0003800000 */
[----:B------:R-:W-:Y:S01]  /*6530*/  ISETP.NE.U32.AND P0, PT, RZ, c[0x0][0x868], PT ;  /* 0x00021a00ff007a0c */ /* 0x000fe20003f05070 */
[----:B------:R-:W-:Y:S01]  /*6540*/  FADD R39, RZ, R39 ;  /* 0x00000027ff277221 */ /* 0x000fe20000000000 */
[----:B0-----:R-:W-:Y:S01]  /*6550*/  FADD R17, RZ, R46 ;  /* 0x0000002eff117221 */ /* 0x001fe20000000000 */
[----:B------:R-:W-:Y:S01]  /*6560*/  FADD R19, RZ, R22 ;  /* 0x00000016ff137221 */ /* 0x000fe20000000000 */
[----:B------:R-:W-:Y:S01]  /*6570*/  ISETP.NE.AND.EX P0, PT, RZ, c[0x0][0x86c], PT, P0 ;  /* 0x00021b00ff007a0c */ /* 0x000fe20003f05300 */
[----:B------:R-:W-:Y:S01]  /*6580*/  FADD R23, RZ, R44 ;  /* 0x0000002cff177221 */ /* 0x000fe20000000000 */
[----:B------:R-:W-:Y:S01]  /*6590*/  FADD R25, RZ, R10 ;  /* 0x0000000aff197221 */ /* 0x000fe20000000000 */
[----:B------:R-:W-:Y:S01]  /*65a0*/  FADD R33, RZ, R33 ;  /* 0x00000021ff217221 */ /* 0x000fe20000000000 */
[----:B------:R-:W-:-:S09]  /*65b0*/  FADD R27, RZ, R12 ;  /* 0x0000000cff1b7221 */ /* 0x000fd20000000000 */
        /* <DEDUP_REMOVED lines=8> */
[----:B------:R0:W-:Y:S01]  /*6640*/  RED.E.ADD.F32.FTZ.RN.STRONG.GPU [R8.64+0x8], R15 ;  /* 0x0000080f0800798e */ /* 0x0001e2000c10e7a0 */
[----:B------:R-:W-:Y:S05]  /*6650*/  BRA `(.L_x_491) ;  /* 0x000000b000007947 */ /* 0x000fea0003800000 */
.L_x_490:
        /* <DEDUP_REMOVED lines=10> */
[----:B------:R0:W-:Y:S02]  /*6700*/  RED.E.ADD.F32.FTZ.RN.STRONG.GPU [R8.64+0x8], R15 ;  /* 0x0000080f0800798e */ /* 0x0001e4000c10e7a0 */
.L_x_491:
        /* <DEDUP_REMOVED lines=16> */
.L_x_492:
        /* <DEDUP_REMOVED lines=15> */
.L_x_489:
[----:B------:R-:W-:Y:S05]  /*6900*/  BSYNC B2 ;  /* 0x0000000000027941 */ /* 0x000fea0003800000 */
.L_x_488:
[----:B------:R-:W-:Y:S01]  /*6910*/  ISETP.NE.U32.AND P0, PT, RZ, c[0x0][0x718], PT ;  /* 0x0001c600ff007a0c */ /* 0x000fe20003f05070 */
[----:B0-----:R-:W-:Y:S01]  /*6920*/  FADD R9, RZ, R7 ;  /* 0x00000007ff097221 */ /* 0x001fe20000000000 */
[----:B------:R-:W-:Y:S01]  /*6930*/  FADD R11, RZ, R6 ;  /* 0x00000006ff0b7221 */ /* 0x000fe20000000000 */
[----:B------:R-:W-:Y:S01]  /*6940*/  FADD R13, RZ, R5 ;  /* 0x00000005ff0d7221 */ /* 0x000fe20000000000 */
[----:B------:R-:W-:-:S13]  /*6950*/  ISETP.NE.AND.EX P0, PT, RZ, c[0x0][0x71c], PT, P0 ;  /* 0x0001c700ff007a0c */ /* 0x000fda0003f05300 */
        /* <DEDUP_REMOVED lines=10> */
.L_x_493:
[----:B------:R-:W-:-:S04]  /*6a00*/  ISETP.NE.U32.AND P0, PT, RZ, c[0x0][0x1c0], PT ;  /* 0x00007000ff007a0c */ /* 0x000fc80003f05070 */
[----:B------:R-:W-:-:S13]  /*6a10*/  ISETP.NE.AND.EX P0, PT, RZ, c[0x0][0x1c4], PT, P0 ;  /* 0x00007100ff007a0c */ /* 0x000fda0003f05300 */
[----:B------:R-:W-:Y:S05]  /*6a20*/  @!P0 BRA `(.L_x_494) ;  /* 0x0000008000008947 */ /* 0x000fea0003800000 */
[----:B------:R-:W-:Y:S01]  /*6a30*/  IMAD R4, R53, c[0x0][0x1d8], RZ ;  /* 0x0000760035047a24 */ /* 0x000fe200078e02ff */
[----:B------:R-:W-:-:S03]  /*6a40*/  MOV R5, c[0x0][0x1d8] ;  /* 0x0000760000057a02 */ /* 0x000fc60000000f00 */
[C---:B------:R-:W-:Y:S02]  /*6a50*/  IMAD R47, R54.reuse, R47, R4 ;  /* 0x0000002f362f7224 */ /* 0x040fe400078e0204 */
[----:B------:R-:W-:-:S05]  /*6a60*/  IMAD.WIDE.U32 R4, R54, R5, c[0x0][0x1c0] ;  /* 0x0000700036047625 */ /* 0x000fca00078e0005 */
[----:B------:R-:W-:-:S05]  /*6a70*/  IADD3 R5, R47, R5, RZ ;  /* 0x000000052f057210 */ /* 0x000fca0007ffe0ff */
[----:B------:R0:W-:Y:S04]  /*6a80*/  RED.E.ADD.F32.FTZ.RN.STRONG.GPU [R4.64], R9 ;  /* 0x000000090400798e */ /* 0x0001e8000c10e7a0 */
[----:B------:R0:W-:Y:S04]  /*6a90*/  RED.E.ADD.F32.FTZ.RN.STRONG.GPU [R4.64+0x4], R11 ;  /* 0x0000040b0400798e */ /* 0x0001e8000c10e7a0 */
[----:B------:R0:W-:Y:S02]  /*6aa0*/  RED.E.ADD.F32.FTZ.RN.STRONG.GPU [R4.64+0x8], R13 ;  /* 0x0000080d0400798e */ /* 0x0001e4000c10e7a0 */
.L_x_494:
        /* <DEDUP_REMOVED lines=12> */
.L_x_495:
[----:B------:R-:W-:-:S04]  /*6b70*/  ISETP.NE.U32.AND P0, PT, RZ, c[0x0][0x188], PT ;  /* 0x00006200ff007a0c */ /* 0x000fc80003f05070 */
[----:B------:R-:W-:-:S13]  /*6b80*/  ISETP.NE.AND.EX P0, PT, RZ, c[0x0][0x18c], PT, P0 ;  /* 0x00006300ff007a0c */ /* 0x000fda0003f05300 */
[----:B------:R-:W-:Y:S05]  /*6b90*/  @!P0 BRA `(.L_x_415) ;  /* 0x0000008000008947 */ /* 0x000fea0003800000 */
[----:B0-----:R-:W-:Y:S01]  /*6ba0*/  MOV R5, c[0x0][0x1a0] ;  /* 0x0000680000057a02 */ /* 0x001fe20000000f00 */
[----:B------:R-:W-:-:S04]  /*6bb0*/  IMAD R53, R53, c[0x0][0x1a0], RZ ;  /* 0x0000680035357a24 */ /* 0x000fc800078e02ff */
[C---:B------:R-:W-:Y:S02]  /*6bc0*/  IMAD R53, R54.reuse, R49, R53 ;  /* 0x0000003136357224 */ /* 0x040fe400078e0235 */
[----:B------:R-:W-:-:S05]  /*6bd0*/  IMAD.WIDE.U32 R4, R54, R5, c[0x0][0x188] ;  /* 0x0000620036047625 */ /* 0x000fca00078e0005 */
[----:B------:R-:W-:-:S05]  /*6be0*/  IADD3 R5, R53, R5, RZ ;  /* 0x0000000535057210 */ /* 0x000fca0007ffe0ff */
[----:B------:R0:W-:Y:S04]  /*6bf0*/  RED.E.ADD.F32.FTZ.RN.STRONG.GPU [R4.64], R3 ;  /* 0x000000030400798e */ /* 0x0001e8000c10e7a0 */
[----:B------:R0:W-:Y:S04]  /*6c00*/  RED.E.ADD.F32.FTZ.RN.STRONG.GPU [R4.64+0x4], R2 ;  /* 0x000004020400798e */ /* 0x0001e8000c10e7a0 */
[----:B------:R0:W-:Y:S02]  /*6c10*/  RED.E.ADD.F32.FTZ.RN.STRONG.GPU [R4.64+0x8], R0 ;  /* 0x000008000400798e */ /* 0x0001e4000c10e7a0 */
.L_x_415:
[----:B------:R-:W-:Y:S05]  /*6c20*/  BSYNC B0 ;  /* 0x0000000000007941 */ /* 0x000fea0003800000 */
.L_x_414:
[----:B0-----:R-:W-:-:S05]  /*6c30*/  MOV R3, c[0x0][0x0] ;  /* 0x0000000000037a02 */ /* 0x001fca0000000f00 */
[----:B------:R-:W-:-:S05]  /*6c40*/  IMAD.WIDE.U32 R20, R3, c[0x0][0xc], R20 ;  /* 0x0000030003147a25 */ /* 0x000fca00078e0014 */
[----:B------:R-:W-:-:S04]  /*6c50*/  ISETP.GE.U32.AND P0, PT, R20, c[0x0][0x178], PT ;  /* 0x00005e0014007a0c */ /* 0x000fc80003f06070 */
[----:B------:R-:W-:-:S13]  /*6c60*/  ISETP.GE.U32.AND.EX P0, PT, R21, c[0x0][0x17c], PT, P0 ;  /* 0x00005f0015007a0c */ /* 0x000fda0003f06100 */
[----:B------:R-:W-:Y:S01]  /*6c70*/  @P0 CALL.REL.NOINC `(.L_x_496) ;  /* 0x0000001000000944 */ /* 0x000fe20003c00000 */
[----:B------:R-:W-:Y:S05]  /*6c80*/  BRA `(.L_x_497) ;  /* 0xffff977000007947 */ /* 0x000fea000383ffff */
.L_x_496:
[----:B------:R-:W-:Y:S05]  /*6c90*/  BSYNC B1 ;  /* 0x0000000000017941 */ /* 0x000fea0003800000 */
.L_x_413:
[----:B------:R-:W-:Y:S05]  /*6ca0*/  EXIT ;  /* 0x000000000000794d */ /* 0x000fea0003800000 */
        .weak           $__internal_8_$__cuda_sm20_rcp_rn_f32_slowpath
        .type           $__internal_8_$__cuda_sm20_rcp_rn_f32_slowpath,@function
        .size           $__internal_8_$__cuda_sm20_rcp_rn_f32_slowpath,($__internal_9_$__cuda_sm20_sqrt_rn_f32_slowpath - $__internal_8_$__cuda_sm20_rcp_rn_f32_slowpath)
$__internal_8_$__cuda_sm20_rcp_rn_f32_slowpath:
        /* <DEDUP_REMOVED lines=15> */
.L_x_499:
        /* <DEDUP_REMOVED lines=33> */
.L_x_501:
[----:B------:R0:W1:Y:S02]  /*6fb0*/  MUFU.RCP R13, R12 ;  /* 0x0000000c000d7308 */ /* 0x0000640000001000 */
.L_x_500:
[----:B------:R-:W-:Y:S05]  /*6fc0*/  BSYNC B6 ;  /* 0x0000000000067941 */ /* 0x000fea0003800000 */
.L_x_498:
[----:B-1----:R-:W-:Y:S02]  /*6fd0*/  MOV R11, R13 ;  /* 0x0000000d000b7202 */ /* 0x002fe40000000f00 */
[----:B0-----:R-:W-:Y:S02]  /*6fe0*/  MOV R12, R95 ;  /* 0x0000005f000c7202 */ /* 0x001fe40000000f00 */
[----:B------:R-:W-:-:S04]  /*6ff0*/  MOV R13, 0x0 ;  /* 0x00000000000d7802 */ /* 0x000fc80000000f00 */
[----:B------:R-:W-:Y:S05]  /*7000*/  RET.REL.NODEC R12 `(my_solve_particle_shape_contacts_cuda_kernel_backward) ;  /* 0xffff8ff00c007950 */ /* 0x000fea0003c3ffff */
        .weak           $__internal_9_$__cuda_sm20_sqrt_rn_f32_slowpath
        .type           $__internal_9_$__cuda_sm20_sqrt_rn_f32_slowpath,@function
        .size           $__internal_9_$__cuda_sm20_sqrt_rn_f32_slowpath,($__internal_10_$__cuda_sm3x_div_rn_noftz_f32_slowpath - $__internal_9_$__cuda_sm20_sqrt_rn_f32_slowpath)
$__internal_9_$__cuda_sm20_sqrt_rn_f32_slowpath:
[----:B------:R-:W-:-:S13]  /*7010*/  LOP3.LUT P0, RZ, R15, 0x7fffffff, RZ, 0xc0, !PT ;  /* 0x7fffffff0fff7812 */ /* 0x000fda000780c0ff */
[----:B------:R-:W-:Y:S05]  /*7020*/  @!P0 BRA `(.L_x_502) ;  /* 0x0000011000008947 */ /* 0x000fea0003800000 */
[----:B------:R-:W-:Y:S02]  /*7030*/  FSETP.GEU.FTZ.AND P0, PT, R15, RZ, PT ;  /* 0x000000ff0f00720b */ /* 0x000fe40003f1e000 */
[----:B------:R-:W-:-:S11]  /*7040*/  MOV R14, R15 ;  /* 0x0000000f000e7202 */ /* 0x000fd60000000f00 */
        /* <DEDUP_REMOVED lines=15> */
.L_x_502:
[----:B------:R-:W-:Y:S02]  /*7140*/  MOV R88, R15 ;  /* 0x0000000f00587202 */ /* 0x000fe40000000f00 */
[----:B------:R-:W-:Y:S02]  /*7150*/  MOV R14, R79 ;  /* 0x0000004f000e7202 */ /* 0x000fe40000000f00 */
[----:B------:R-:W-:-:S04]  /*7160*/  MOV R15, 0x0 ;  /* 0x00000000000f7802 */ /* 0x000fc80000000f00 */
[----:B------:R-:W-:Y:S05]  /*7170*/  RET.REL.NODEC R14 `(my_solve_particle_shape_contacts_cuda_kernel_backward) ;  /* 0xffff8e800e007950 */ /* 0x000fea0003c3ffff */
        .weak           $__internal_10_$__cuda_sm3x_div_rn_noftz_f32_slowpath
        .type           $__internal_10_$__cuda_sm3x_div_rn_noftz_f32_slowpath,@function
        .size           $__internal_10_$__cuda_sm3x_div_rn_noftz_f32_slowpath,(.L_x_1201 - $__internal_10_$__cuda_sm3x_div_rn_noftz_f32_slowpath)
$__internal_10_$__cuda_sm3x_div_rn_noftz_f32_slowpath:
        /* <DEDUP_REMOVED lines=34> */
.L_x_504:
[----:B------:R-:W-:Y:S01]  /*73a0*/  LEA R99, R19, 0xc0800000, 0x17 ;  /* 0xc080000013637811 */ /* 0x000fe200078eb8ff */
[----:B------:R-:W-:Y:S01]  /*73b0*/  BSSY B5, `(.L_x_509) ;  /* 0x0000036000057945 */ /* 0x000fe20003800000 */
[----:B------:R-:W-:Y:S02]  /*73c0*/  IADD3 R98, R98, -0x7f, RZ ;  /* 0xffffff8162627810 */ /* 0x000fe40007ffe0ff */
[----:B------:R-:W-:-:S03]  /*73d0*/  IADD3 R100, -R99, R18, RZ ;  /* 0x0000001263647210 */ /* 0x000fc60007ffe1ff */
[----:B------:R-:W-:Y:S01]  /*73e0*/  IMAD R17, R98, -0x800000, R17 ;  /* 0xff80000062117824 */ /* 0x000fe200078e0211 */
[----:B------:R-:W0:Y:S01]  /*73f0*/  MUFU.RCP R18, R100 ;  /* 0x0000006400127308 */ /* 0x000e220000001000 */
[----:B------:R-:W-:-:S04]  /*7400*/  FADD.FTZ R102, -R100, -RZ ;  /* 0x800000ff64667221 */ /* 0x000fc80000010100 */
        /* <DEDUP_REMOVED lines=23> */
[C---:B------:R-:W-:Y:S02]  /*7580*/  ISETP.NE.AND P4, PT, R98.reuse, RZ, PT ;  /* 0x000000ff6200720c */ /* 0x040fe40003f85270 */
[----:B------:R-:W-:Y:S02]  /*7590*/  ISETP.NE.AND P1, PT, R98, RZ, PT ;  /* 0x000000ff6200720c */ /* 0x000fe40003f25270 */
[----:B------:R-:W-:Y:S01]  /*75a0*/  LOP3.LUT R96, R19, 0x7fffff, RZ, 0xc0, !PT ;  /* 0x007fffff13607812 */ /* 0x000fe200078ec0ff */
[CCC-:B------:R-:W-:Y:S01]  /*75b0*/  FFMA.RP R19, R18.reuse, R102.reuse, R99.reuse ;  /* 0x0000006612137223 */ /* 0x1c0fe20000008063 */
[----:B------:R-:W-:Y:S01]  /*75c0*/  FFMA.RM R18, R18, R102, R99 ;  /* 0x0000006612127223 */ /* 0x000fe20000004063 */
[----:B------:R-:W-:Y:S02]  /*75d0*/  IADD3 R99, R98, 0x20, RZ ;  /* 0x0000002062637810 */ /* 0x000fe40007ffe0ff */
[----:B------:R-:W-:-:S02]  /*75e0*/  LOP3.LUT R96, R96, 0x800000, RZ, 0xfc, !PT ;  /* 0x0080000060607812 */ /* 0x000fc400078efcff */
[----:B------:R-:W-:Y:S02]  /*75f0*/  IADD3 R98, -R98, RZ, RZ ;  /* 0x000000ff62627210 */ /* 0x000fe40007ffe1ff */
[----:B------:R-:W-:Y:S02]  /*7600*/  SHF.L.U32 R99, R96, R99, RZ ;  /* 0x0000006360637219 */ /* 0x000fe400000006ff */
[----:B------:R-:W-:Y:S02]  /*7610*/  FSETP.NEU.FTZ.AND P0, PT, R19, R18, PT ;  /* 0x000000121300720b */ /* 0x000fe40003f1d000 */
[----:B------:R-:W-:Y:S02]  /*7620*/  SEL R19, R98, RZ, P4 ;  /* 0x000000ff62137207 */ /* 0x000fe40002000000 */
[----:B------:R-:W-:Y:S02]  /*7630*/  ISETP.NE.AND P1, PT, R99, RZ, P1 ;  /* 0x000000ff6300720c */ /* 0x000fe40000f25270 */
[----:B------:R-:W-:-:S02]  /*7640*/  SHF.R.U32.HI R19, RZ, R19, R96 ;  /* 0x00000013ff137219 */ /* 0x000fc40000011660 */
[----:B------:R-:W-:Y:S02]  /*7650*/  PLOP3.LUT P0, PT, P0, P1, PT, 0xa8, 0x0 ;  /* 0x000000000000781c */ /* 0x000fe40000703570 */
[----:B------:R-:W-:Y:S02]  /*7660*/  SHF.R.U32.HI R99, RZ, 0x1, R19 ;  /* 0x00000001ff637819 */ /* 0x000fe40000011613 */
[----:B------:R-:W-:-:S04]  /*7670*/  SEL R18, RZ, 0x1, !P0 ;  /* 0x00000001ff127807 */ /* 0x000fc80004000000 */
[----:B------:R-:W-:-:S04]  /*7680*/  LOP3.LUT R18, R18, 0x1, R99, 0xf8, !PT ;  /* 0x0000000112127812 */ /* 0x000fc800078ef863 */
[----:B------:R-:W-:-:S04]  /*7690*/  LOP3.LUT R18, R18, R19, RZ, 0xc0, !PT ;  /* 0x0000001312127212 */ /* 0x000fc800078ec0ff */
[----:B------:R-:W-:-:S04]  /*76a0*/  IADD3 R18, R99, R18, RZ ;  /* 0x0000001263127210 */ /* 0x000fc80007ffe0ff */
[----:B------:R-:W-:Y:S01]  /*76b0*/  LOP3.LUT R17, R18, R17, RZ, 0xfc, !PT ;  /* 0x0000001112117212 */ /* 0x000fe200078efcff */
[----:B------:R-:W-:Y:S05]  /*76c0*/  BRA `(.L_x_512) ;  /* 0x0000004000007947 */ /* 0x000fea0003800000 */
.L_x_511:
[----:B------:R-:W-:-:S04]  /*76d0*/  LOP3.LUT R17, R17, 0x80000000, RZ, 0xc0, !PT ;  /* 0x8000000011117812 */ /* 0x000fc800078ec0ff */
[----:B------:R-:W-:Y:S01]  /*76e0*/  LOP3.LUT R17, R17, 0x7f800000, RZ, 0xfc, !PT ;  /* 0x7f80000011117812 */ /* 0x000fe200078efcff */
[----:B------:R-:W-:Y:S05]  /*76f0*/  BRA `(.L_x_512) ;  /* 0x0000001000007947 */ /* 0x000fea0003800000 */
.L_x_510:
[----:B------:R-:W-:Y:S02]  /*7700*/  LEA R17, R96, R17, 0x17 ;  /* 0x0000001160117211 */ /* 0x000fe400078eb8ff */
.L_x_512:
[----:B------:R-:W-:Y:S05]  /*7710*/  BSYNC B5 ;  /* 0x0000000000057941 */ /* 0x000fea0003800000 */
.L_x_509:
[----:B------:R-:W-:Y:S05]  /*7720*/  BRA `(.L_x_513) ;  /* 0x0000008000007947 */ /* 0x000fea0003800000 */
.L_x_508:
[----:B------:R-:W-:-:S04]  /*7730*/  LOP3.LUT R17, R18, 0x80000000, R17, 0x48, !PT ;  /* 0x8000000012117812 */ /* 0x000fc800078e4811 */
[----:B------:R-:W-:Y:S01]  /*7740*/  LOP3.LUT R17, R17, 0x7f800000, RZ, 0xfc, !PT ;  /* 0x7f80000011117812 */ /* 0x000fe200078efcff */
[----:B------:R-:W-:Y:S05]  /*7750*/  BRA `(.L_x_513) ;  /* 0x0000005000007947 */ /* 0x000fea0003800000 */
.L_x_507:
[----:B------:R-:W-:Y:S01]  /*7760*/  LOP3.LUT R17, R18, 0x80000000, R17, 0x48, !PT ;  /* 0x8000000012117812 */ /* 0x000fe200078e4811 */
[----:B------:R-:W-:Y:S05]  /*7770*/  BRA `(.L_x_513) ;  /* 0x0000003000007947 */ /* 0x000fea0003800000 */
.L_x_506:
[----:B------:R-:W0:Y:S01]  /*7780*/  MUFU.RSQ R17, -QNAN ;  /* 0xffc0000000117908 */ /* 0x000e220000001400 */
[----:B------:R-:W-:Y:S05]  /*7790*/  BRA `(.L_x_513) ;  /* 0x0000001000007947 */ /* 0x000fea0003800000 */
.L_x_505:
[----:B------:R-:W-:Y:S02]  /*77a0*/  FADD.FTZ R17, R17, R18 ;  /* 0x0000001211117221 */ /* 0x000fe40000010000 */
.L_x_513:
[----:B------:R-:W-:Y:S05]  /*77b0*/  BSYNC B4 ;  /* 0x0000000000047941 */ /* 0x000fea0003800000 */
.L_x_503:
[----:B------:R-:W-:Y:S02]  /*77c0*/  MOV R18, R94 ;  /* 0x0000005e00127202 */ /* 0x000fe40000000f00 */
[----:B------:R-:W-:-:S04]  /*77d0*/  MOV R19, 0x0 ;  /* 0x0000000000137802 */ /* 0x000fc80000000f00 */
[----:B------:R-:W-:Y:S05]  /*77e0*/  RET.REL.NODEC R18 `(my_solve_particle_shape_contacts_cuda_kernel_backward) ;  /* 0xffff881012007950 */ /* 0x000fea0003c3ffff */
.L_x_514:
        /* <DEDUP_REMOVED lines=9> */
.L_x_1201:


//--------------------- .text.my_solve_particle_shape_contacts_cuda_kernel_forward --------------------------
	.section	.text.my_solve_particle_shape_contacts_cuda_kernel_forward,"ax",@progbits
	.sectioninfo	@"SHI_REGISTERS=40"
	.align	128
        .global         my_solve_particle_shape_contacts_cuda_kernel_forward
        .type           my_solve_particle_shape_contacts_cuda_kernel_forward,@function
        .size           my_solve_particle_shape_contacts_cuda_kernel_forward,(.L_x_1203 - my_solve_particle_shape_contacts_cuda_kernel_forward)
        .other          my_solve_particle_shape_contacts_cuda_kernel_forward,@"STO_CUDA_ENTRY STV_DEFAULT"
my_solve_particle_shape_contacts_cuda_kernel_forward:
.text.my_solve_particle_shape_contacts_cuda_kernel_forward:
        /* <DEDUP_REMOVED lines=8> */
[----:B------:R-:W-:Y:S01]  /*0080*/  MOV R0, R2 ;  /* 0x0000000200007202 */ /* 0x000fe20000000f00 */
        /* <DEDUP_REMOVED lines=17> */
.L_x_538:
[----:B------:R-:W-:Y:S02]  /*01a0*/  MOV R4, c[0x0][0x510] ;  /* 0x0001440000047a02 */ /* 0x000fe40000000f00 */
[----:B0-----:R-:W-:-:S05]  /*01b0*/  MOV R5, c[0x0][0x514] ;  /* 0x0001450000057a02 */ /* 0x001fca0000000f00 */
[----:B------:R-:W2:Y:S01]  /*01c0*/  LDG.E R4, [R4.64] ;  /* 0x0000001004047981 */ /* 0x000ea2000c1e1900 */
[----:B------:R-:W-:Y:S01]  /*01d0*/  YIELD ;  /* 0x0000000000007946 */ /* 0x000fe20003800000 */
[----:B--2---:R-:W-:-:S04]  /*01e0*/  IMNMX R7, R4, c[0x0][0x660], PT ;  /* 0x0001980004077a17 */ /* 0x004fc80003800200 */
[----:B------:R-:W-:-:S13]  /*01f0*/  ISETP.GT.AND P0, PT, R7, R0, PT ;  /* 0x000000000700720c */ /* 0x000fda0003f04270 */
[----:B------:R-:W-:Y:S05]  /*0200*/  @!P0 EXIT ;  /* 0x000000000000894d */ /* 0x000fea0003800000 */
[----:B------:R-:W-:Y:S01]  /*0210*/  SHF.R.S32.HI R19, RZ, 0x1f, R0 ;  /* 0x0000001fff137819 */ /* 0x000fe20000011400 */
[----:B------:R-:W-:Y:S01]  /*0220*/  ULDC UR4, c[0x0][0x568] ;  /* 0x00015a0000047ab9 */ /* 0x000fe20000000800 */
[----:B------:R-:W-:Y:S01]  /*0230*/  MOV R5, c[0x0][0x568] ;  /* 0x00015a0000057a02 */ /* 0x000fe20000000f00 */
[----:B------:R-:W-:Y:S02]  /*0240*/  USHF.R.S32.HI UR4, URZ, 0x1f, UR4 ;  /* 0x0000001f3f047899 */ /* 0x000fe40008011404 */
[----:B------:R-:W-:Y:S02]  /*0250*/  IMAD R7, R19, c[0x0][0x568], RZ ;  /* 0x00015a0013077a24 */ /* 0x000fe400078e02ff */
[----:B------:R-:W-:-:S04]  /*0260*/  IMAD.WIDE.U32 R4, R0, R5, c[0x0][0x548] ;  /* 0x0001520000047625 */ /* 0x000fc800078e0005 */
[----:B------:R-:W-:Y:S01]  /*0270*/  IMAD R7, R0, UR4, R7 ;  /* 0x0000000400077c24 */ /* 0x000fe2000f8e0207 */
[----:B------:R-:W-:-:S04]  /*0280*/  MOV R8, R4 ;  /* 0x0000000400087202 */ /* 0x000fc80000000f00 */
[----:B------:R-:W-:-:S05]  /*0290*/  IADD3 R9, R5, R7, RZ ;  /* 0x0000000705097210 */ /* 0x000fca0007ffe0ff */
[----:B------:R0:W2:Y:S01]  /*02a0*/  LDG.E R2, [R8.64] ;  /* 0x0000001008027981 */ /* 0x0000a2000c1e1900 */
[----:B------:R-:W-:Y:S01]  /*02b0*/  ULDC UR4, c[0x0][0x5a0] ;  /* 0x0001680000047ab9 */ /* 0x000fe20000000800 */
[----:B------:R-:W-:Y:S01]  /*02c0*/  MOV R7, c[0x0][0x5a0] ;  /* 0x0001680000077a02 */ /* 0x000fe20000000f00 */
[----:B------:R-:W-:Y:S01]  /*02d0*/  USHF.R.S32.HI UR4, URZ, 0x1f, UR4 ;  /* 0x0000001f3f047899 */ /* 0x000fe20008011404 */
[----:B------:R-:W-:-:S03]  /*02e0*/  IMAD R5, R19, c[0x0][0x5a0], RZ ;  /* 0x0001680013057a24 */ /* 0x000fc600078e02ff */
[----:B------:R-:W-:Y:S01]  /*02f0*/  IMAD.WIDE.U32 R6, R0, R7, c[0x0][0x580] ;  /* 0x0001600000067625 */ /* 0x000fe200078e0007 */
[----:B0-----:R-:W-:-:S03]  /*0300*/  MOV R9, c[0x0][0x280] ;  /* 0x0000a00000097a02 */ /* 0x001fc60000000f00 */
[----:B------:R-:W-:Y:S01]  /*0310*/  IMAD R5, R0, UR4, R5 ;  /* 0x0000000400057c24 */ /* 0x000fe2000f8e0205 */
[----:B------:R-:W-:Y:S02]  /*0320*/  ULDC UR4, c[0x0][0x280] ;  /* 0x0000a00000047ab9 */ /* 0x000fe40000000800 */
[----:B------:R-:W-:Y:S02]  /*0330*/  USHF.R.S32.HI UR4, URZ, 0x1f, UR4 ;  /* 0x0000001f3f047899 */ /* 0x000fe40008011404 */
        /* <DEDUP_REMOVED lines=9> */
[----:B------:R-:W-:Y:S01]  /*03d0*/  ULDC UR4, c[0x0][0x3d0] ;  /* 0x0000f40000047ab9 */ /* 0x000fe20000000800 */
[----:B---3--:R-:W-:Y:S01]  /*03e0*/  SHF.R.S32.HI R37, RZ, 0x1f, R18 ;  /* 0x0000001fff257819 */ /* 0x008fe20000011412 */
[----:B------:R-:W-:Y:S01]  /*03f0*/  USHF.R.S32.HI UR4, URZ, 0x1f, UR4 ;  /* 0x0000001f3f047899 */ /* 0x000fe20008011404 */
[----:B------:R-:W-:-:S03]  /*0400*/  MOV R9, c[0x0][0x3d0] ;  /* 0x0000f40000097a02 */ /* 0x000fc60000000f00 */
[----:B------:R-:W-:Y:S02]  /*0410*/  IMAD R5, R37, c[0x0][0x3d0], RZ ;  /* 0x0000f40025057a24 */ /* 0x000fe400078e02ff */
[----:B------:R-:W-:-:S04]  /*0420*/  IMAD.WIDE.U32 R6, R18, R9, c[0x0][0x3b0] ;  /* 0x0000ec0012067625 */ /* 0x000fc800078e0009 */
[----:B------:R-:W-:-:S05]  /*0430*/  IMAD R5, R18, UR4, R5 ;  /* 0x0000000412057c24 */ /* 0x000fca000f8e0205 */
[----:B------:R-:W-:Y:S02]  /*0440*/  IADD3 R9, R7, R5, RZ ;  /* 0x0000000507097210 */ /* 0x000fe40007ffe0ff */
[----:B------:R-:W-:Y:S02]  /*0450*/  MOV R8, R6 ;  /* 0x0000000600087202 */ /* 0x000fe40000000f00 */
[----:B--2---:R-:W-:-:S04]  /*0460*/  LOP3.LUT R5, R10, 0x1, RZ, 0xc0, !PT ;  /* 0x000000010a057812 */ /* 0x004fc800078ec0ff */
[----:B------:R-:W-:-:S13]  /*0470*/  ISETP.NE.U32.AND P0, PT, R5, 0x1, PT ;  /* 0x000000010500780c */ /* 0x000fda0003f05070 */
[----:B------:R-:W-:Y:S05]  /*0480*/  @P0 EXIT ;  /* 0x000000000000094d */ /* 0x000fea0003800000 */
[----:B------:R0:W2:Y:S01]  /*0490*/  LDG.E R5, [R8.64] ;  /* 0x0000001008057981 */ /* 0x0000a2000c1e1900 */
[----:B------:R-:W-:Y:S01]  /*04a0*/  ULDC UR4, c[0x0][0x1a0] ;  /* 0x0000680000047ab9 */ /* 0x000fe20000000800 */
[C---:B------:R-:W-:Y:S01]  /*04b0*/  IMAD R25, R4.reuse, c[0x0][0x1a0], RZ ;  /* 0x0000680004197a24 */ /* 0x040fe200078e02ff */
[----:B------:R-:W-:Y:S01]  /*04c0*/  ULDC UR6, c[0x0][0x1d8] ;  /* 0x0000760000067ab9 */ /* 0x000fe20000000800 */
[----:B------:R-:W-:Y:S01]  /*04d0*/  IMAD R13, R4, c[0x0][0x1d8], RZ ;  /* 0x00007600040d7a24 */ /* 0x000fe200078e02ff */
[----:B------:R-:W-:Y:S01]  /*04e0*/  USHF.R.S32.HI UR4, URZ, 0x1f, UR4 ;  /* 0x0000001f3f047899 */ /* 0x000fe20008011404 */
[----:B------:R-:W-:Y:S01]  /*04f0*/  MOV R33, c[0x0][0x1a0] ;  /* 0x0000680000217a02 */ /* 0x000fe20000000f00 */
[----:B------:R-:W-:Y:S01]  /*0500*/  USHF.R.S32.HI UR6, URZ, 0x1f, UR6 ;  /* 0x0000001f3f067899 */ /* 0x000fe20008011406 */
[----:B------:R-:W-:Y:S01]  /*0510*/  MOV R15, c[0x0][0x5d8] ;  /* 0x00017600000f7a02 */ /* 0x000fe20000000f00 */
[----:B------:R-:W-:Y:S01]  /*0520*/  IMAD R29, R19, c[0x0][0x5d8], RZ ;  /* 0x00017600131d7a24 */ /* 0x000fe200078e02ff */
[----:B------:R-:W-:Y:S01]  /*0530*/  BSSY B0, `(.L_x_515) ;  /* 0x000002a000007945 */ /* 0x000fe20003800000 */
[C---:B------:R-:W-:Y:S01]  /*0540*/  IMAD R25, R2.reuse, UR4, R25 ;  /* 0x0000000402197c24 */ /* 0x040fe2000f8e0219 */
[----:B------:R-:W-:Y:S01]  /*0550*/  MOV R31, c[0x0][0x1d8] ;  /* 0x00007600001f7a02 */ /* 0x000fe20000000f00 */
[----:B------:R-:W-:Y:S01]  /*0560*/  IMAD R13, R2, UR6, R13 ;  /* 0x00000006020d7c24 */ /* 0x000fe2000f8e020d */
[----:B------:R-:W-:Y:S01]  /*0570*/  MOV R6, 0x3f800000 ;  /* 0x3f80000000067802 */ /* 0x000fe20000000f00 */
[----:B------:R-:W-:Y:S01]  /*0580*/  CS2R R20, SRZ ;  /* 0x0000000000147805 */ /* 0x000fe2000001ff00 */
[----:B------:R-:W-:Y:S01]  /*0590*/  MOV R34, RZ ;  /* 0x000000ff00227202 */ /* 0x000fe20000000f00 */
[----:B0-----:R-:W-:Y:S01]  /*05a0*/  CS2R R8, SRZ ;  /* 0x0000000000087805 */ /* 0x001fe2000001ff00 */
[----:B------:R-:W-:Y:S01]  /*05b0*/  MOV R22, RZ ;  /* 0x000000ff00167202 */ /* 0x000fe20000000f00 */
[----:B------:R-:W-:Y:S01]  /*05c0*/  IMAD R29, R0, UR5, R29 ;  /* 0x00000005001d7c24 */ /* 0x000fe2000f8e021d */
[----:B------:R-:W-:Y:S01]  /*05d0*/  MOV R11, RZ ;  /* 0x000000ff000b7202 */ /* 0x000fe20000000f00 */
[----:B------:R-:W-:Y:S01]  /*05e0*/  IMAD.WIDE.U32 R32, R2, R33, c[0x0][0x180] ;  /* 0x0000600002207625 */ /* 0x000fe200078e0021 */
[----:B------:R-:W-:-:S02]  /*05f0*/  MOV R12, RZ ;  /* 0x000000ff000c7202 */ /* 0x000fc40000000f00 */
[----:B------:R-:W-:Y:S01]  /*0600*/  MOV R7, RZ ;  /* 0x000000ff00077202 */ /* 0x000fe20000000f00 */
[----:B------:R-:W-:Y:S01]  /*0610*/  IMAD.WIDE.U32 R14, R0, R15, c[0x0][0x5b8] ;  /* 0x00016e00000e7625 */ /* 0x000fe200078e000f */
[----:B--2---:R-:W-:Y:S02]  /*0620*/  ISETP.GE.AND P2, PT, R5, RZ, PT ;  /* 0x000000ff0500720c */ /* 0x004fe40003f46270 */
[----:B------:R-:W-:-:S11]  /*0630*/  SHF.R.S32.HI R10, RZ, 0x1f, R5 ;  /* 0x0000001fff0a7819 */ /* 0x000fd60000011405 */
[----:B------:R-:W-:Y:S05]  /*0640*/  @!P2 BRA `(.L_x_516) ;  /* 0x000001800000a947 */ /* 0x000fea0003800000 */
[----:B------:R-:W-:Y:S01]  /*0650*/  ULDC UR4, c[0x0][0x328] ;  /* 0x0000ca0000047ab9 */ /* 0x000fe20000000800 */
[----:B------:R-:W-:Y:S01]  /*0660*/  MOV R16, c[0x0][0x2b8] ;  /* 0x0000ae0000107a02 */ /* 0x000fe20000000f00 */
[----:B------:R-:W-:Y:S01]  /*0670*/  ULDC UR6, c[0x0][0x2b8] ;  /* 0x0000ae0000067ab9 */ /* 0x000fe20000000800 */
[----:B------:R-:W-:Y:S01]  /*0680*/  MOV R26, c[0x0][0x328] ;  /* 0x0000ca00001a7a02 */ /* 0x000fe20000000f00 */
[----:B------:R-:W-:Y:S01]  /*0690*/  USHF.R.S32.HI UR6, URZ, 0x1f, UR6 ;  /* 0x0000001f3f067899 */ /* 0x000fe20008011406 */
[C---:B------:R-:W-:Y:S01]  /*06a0*/  IMAD R6, R10.reuse, c[0x0][0x2b8], RZ ;  /* 0x0000ae000a067a24 */ /* 0x040fe200078e02ff */
[----:B------:R-:W-:Y:S01]  /*06b0*/  USHF.R.S32.HI UR4, URZ, 0x1f, UR4 ;  /* 0x0000001f3f047899 */ /* 0x000fe20008011404 */
[----:B------:R-:W-:Y:S02]  /*06c0*/  IMAD R8, R10, c[0x0][0x328], RZ ;  /* 0x0000ca000a087a24 */ /* 0x000fe400078e02ff */
[----:B------:R-:W-:-:S04]  /*06d0*/  IMAD.WIDE.U32 R16, R5, R16, c[0x0][0x298] ;  /* 0x0000a60005107625 */ /* 0x000fc800078e0010 */
[----:B------:R-:W-:-:S04]  /*06e0*/  IMAD.WIDE.U32 R26, R5, R26, c[0x0][0x308] ;  /* 0x0000c200051a7625 */ /* 0x000fc800078e001a */
[C---:B------:R-:W-:Y:S02]  /*06f0*/  IMAD R7, R5.reuse, UR6, R6 ;  /* 0x0000000605077c24 */ /* 0x040fe4000f8e0206 */
[----:B------:R-:W-:-:S03]  /*0700*/  IMAD R9, R5, UR4, R8 ;  /* 0x0000000405097c24 */ /* 0x000fc6000f8e0208 */
[----:B------:R-:W-:Y:S02]  /*0710*/  IADD3 R17, R17, R7, RZ ;  /* 0x0000000711117210 */ /* 0x000fe40007ffe0ff */
[----:B------:R-:W-:-:S03]  /*0720*/  IADD3 R27, R27, R9, RZ ;  /* 0x000000091b1b7210 */ /* 0x000fc60007ffe0ff */
        /* <DEDUP_REMOVED lines=10> */
.L_x_516:
[----:B------:R-:W-:Y:S05]  /*07d0*/  BSYNC B0 ;  /* 0x0000000000007941 */ /* 0x000fea0003800000 */
.L_x_515:
[----:B0-----:R-:W-:Y:S01]  /*07e0*/  IMAD.WIDE.U32 R16, R2, R31, c[0x0][0x1b8] ;  /* 0x00006e0002107625 */ /* 0x001fe200078e001f */
[----:B-----5:R-:W-:-:S02]  /*07f0*/  FSEL R22, R22, RZ, P2 ;  /* 0x000000ff16167208 */ /* 0x020fc40001000000 */
[----:B------:R-:W-:Y:S02]  /*0800*/  FSEL R34, R34, RZ, P2 ;  /* 0x000000ff22227208 */ /* 0x000fe40001000000 */
[----:B------:R-:W-:Y:S01]  /*0810*/  IADD3 R17, R17, R13, RZ ;  /* 0x0000000d11117210 */ /* 0x000fe20007ffe0ff */
[-C--:B------:R-:W-:Y:S01]  /*0820*/  FMUL R13, R22, R8.reuse ;  /* 0x00000008160d7220 */ /* 0x080fe20000400000 */
[----:B------:R-:W-:Y:S02]  /*0830*/  FSEL R36, R11, RZ, P2 ;  /* 0x000000ff0b247208 */ /* 0x000fe40001000000 */
[----:B------:R-:W-:Y:S01]  /*0840*/  IADD3 R33, R33, R25, RZ ;  /* 0x0000001921217210 */ /* 0x000fe20007ffe0ff */
[----:B------:R-:W-:Y:S01]  /*0850*/  FFMA R13, R34, R7, R13 ;  /* 0x00000007220d7223 */ /* 0x000fe2000000000d */
[----:B------:R-:W-:Y:S01]  /*0860*/  FADD R11, R6, R6 ;  /* 0x00000006060b7221 */ /* 0x000fe20000000000 */
[----:B------:R-:W-:Y:S01]  /*0870*/  IADD3 R15, R15, R29, RZ ;  /* 0x0000001d0f0f7210 */ /* 0x000fe20007ffe0ff */
[----:B------:R-:W-:Y:S01]  /*0880*/  FMUL R31, R34, R8 ;  /* 0x00000008221f7220 */ /* 0x000fe20000400000 */
[----:B------:R-:W-:Y:S01]  /*0890*/  FFMA R13, R36, R9, R13 ;  /* 0x00000009240d7223 */ /* 0x000fe2000000000d */
[----:B------:R0:W2:Y:S03]  /*08a0*/  LDG.E R29, [R32.64] ;  /* 0x00000010201d7981 */ /* 0x0000a6000c1e1900 */
[----:B------:R-:W-:Y:S01]  /*08b0*/  FADD R35, R13, R13 ;  /* 0x0000000d0d237221 */ /* 0x000fe20000000000 */
[----:B------:R0:W3:Y:S01]  /*08c0*/  LDG.E R30, [R32.64+0x4] ;  /* 0x00000410201e7981 */ /* 0x0000e2000c1e1900 */
[----:B------:R-:W-:-:S02]  /*08d0*/  FFMA R11, R11, R6, -1 ;  /* 0xbf8000000b0b7423 */ /* 0x000fc40000000006 */
[-C--:B------:R-:W-:Y:S01]  /*08e0*/  FMUL R27, R35, R7.reuse ;  /* 0x00000007231b7220 */ /* 0x080fe20000400000 */
[----:B------:R0:W4:Y:S01]  /*08f0*/  LDG.E R28, [R32.64+0x8] ;  /* 0x00000810201c7981 */ /* 0x000122000c1e1900 */
[----:B------:R-:W-:-:S03]  /*0900*/  FFMA R31, R22, R7, -R31 ;  /* 0x00000007161f7223 */ /* 0x000fc6000000081f */
[----:B------:R1:W5:Y:S04]  /*0910*/  LDG.E R26, [R16.64] ;  /* 0x00000010101a7981 */ /* 0x000368000c1e1900 */
[----:B------:R1:W5:Y:S01]  /*0920*/  LDG.E R25, [R16.64+0x4] ;  /* 0x0000041010197981 */ /* 0x000362000c1e1900 */
[----:B0-----:R-:W-:Y:S01]  /*0930*/  FMUL R32, R35, R8 ;  /* 0x0000000823207220 */ /* 0x001fe20000400000 */
[C---:B------:R-:W-:Y:S02]  /*0940*/  FFMA R33, R11.reuse, R34, R27 ;  /* 0x000000220b217223 */ /* 0x040fe4000000001b */
[----:B------:R1:W5:Y:S01]  /*0950*/  LDG.E R24, [R16.64+0x8] ;  /* 0x0000081010187981 */ /* 0x000362000c1e1900 */
[----:B------:R-:W-:Y:S01]  /*0960*/  FMUL R13, R36, R7 ;  /* 0x00000007240d7220 */ /* 0x000fe20000400000 */
[----:B------:R-:W-:Y:S01]  /*0970*/  FFMA R27, R11, R22, R32 ;  /* 0x000000160b1b7223 */ /* 0x000fe20000000020 */
[-C--:B------:R-:W-:Y:S01]  /*0980*/  FMUL R22, R22, R9.reuse ;  /* 0x0000000916167220 */ /* 0x080fe20000400000 */
[----:B------:R-:W2:Y:S01]  /*0990*/  LDG.E R32, [R14.64] ;  /* 0x000000100e207981 */ /* 0x000ea2000c1e1900 */
[----:B------:R-:W-:-:S03]  /*09a0*/  FFMA R13, R34, R9, -R13 ;  /* 0x00000009220d7223 */ /* 0x000fc6000000080d */
[----:B------:R-:W2:Y:S01]  /*09b0*/  LDG.E R34, [R14.64+0x8] ;  /* 0x000008100e227981 */ /* 0x000ea2000c1e1900 */
[----:B-1----:R-:W-:Y:S01]  /*09c0*/  FMUL R16, R35, R9 ;  /* 0x0000000923107220 */ /* 0x002fe20000400000 */
[----:B------:R-:W-:-:S03]  /*09d0*/  FFMA R17, R36, R8, -R22 ;  /* 0x0000000824117223 */ /* 0x000fc60000000816 */
[----:B------:R-:W-:Y:S02]  /*09e0*/  FFMA R22, R11, R36, R16 ;  /* 0x000000240b167223 */ /* 0x000fe40000000010 */
[----:B------:R-:W2:Y:S01]  /*09f0*/  LDG.E R16, [R14.64+0x4] ;  /* 0x000004100e107981 */ /* 0x000ea2000c1e1900 */
[----:B------:R-:W-:-:S04]  /*0a00*/  FMUL R36, R17, R6 ;  /* 0x0000000611247220 */ /* 0x000fc80000400000 */
[----:B------:R-:W-:Y:S01]  /*0a10*/  FFMA R33, R36, 2, R33 ;  /* 0x4000000024217823 */ /* 0x000fe20000000021 */
[----:B------:R-:W-:-:S04]  /*0a20*/  FMUL R36, R13, R6 ;  /* 0x000000060d247220 */ /* 0x000fc80000400000 */
[----:B------:R-:W-:Y:S01]  /*0a30*/  FFMA R27, R36, 2, R27 ;  /* 0x40000000241b7823 */ /* 0x000fe2000000001b */
[----:B------:R-:W-:-:S04]  /*0a40*/  FMUL R31, R31, R6 ;  /* 0x000000061f1f7220 */ /* 0x000fc80000400000 */
[----:B------:R-:W-:Y:S01]  /*0a50*/  FFMA R22, R31, 2, R22 ;  /* 0x400000001f167823 */ /* 0x000fe20000000016 */
[----:B--2---:R-:W-:-:S04]  /*0a60*/  FMUL R17, R16, R8 ;  /* 0x0000000810117220 */ /* 0x004fc80000400000 */
[----:B------:R-:W-:Y:S01]  /*0a70*/  FFMA R17, R32, R7, R17 ;  /* 0x0000000720117223 */ /* 0x000fe20000000011 */
[----:B------:R-:W-:-:S03]  /*0a80*/  FMUL R13, R16, R9 ;  /* 0x00000009100d7220 */ /* 0x000fc60000400000 */
[C---:B------:R-:W-:Y:S01]  /*0a90*/  FFMA R17, R34.reuse, R9, R17 ;  /* 0x0000000922117223 */ /* 0x040fe20000000011 */
[----:B------:R-:W-:-:S03]  /*0aa0*/  FFMA R13, R34, R8, -R13 ;  /* 0x00000008220d7223 */ /* 0x000fc6000000080d */
[----:B------:R-:W-:Y:S01]  /*0ab0*/  FADD R36, R17, R17 ;  /* 0x0000001111247221 */ /* 0x000fe20000000000 */
[----:B------:R-:W-:-:S03]  /*0ac0*/  FMUL R15, R13, R6 ;  /* 0x000000060d0f7220 */ /* 0x000fc60000400000 */
[----:B------:R-:W-:-:S04]  /*0ad0*/  FMUL R14, R36, R7 ;  /* 0x00000007240e7220 */ /* 0x000fc80000400000 */
[----:B------:R-:W-:-:S04]  /*0ae0*/  FFMA R13, R11, R32, R14 ;  /* 0x000000200b0d7223 */ /* 0x000fc8000000000e */
[----:B------:R-:W-:Y:S01]  /*0af0*/  FFMA R13, R15, 2, R13 ;  /* 0x400000000f0d7823 */ /* 0x000fe2000000000d */
[----:B------:R-:W-:Y:S01]  /*0b00*/  FMUL R15, R34, R7 ;  /* 0x00000007220f7220 */ /* 0x000fe20000400000 */
[----:B------:R-:W-:-:S03]  /*0b10*/  FMUL R14, R36, R8 ;  /* 0x00000008240e7220 */ /* 0x000fc60000400000 */
[CC--:B------:R-:W-:Y:S01]  /*0b20*/  FFMA R15, R32.reuse, R9.reuse, -R15 ;  /* 0x00000009200f7223 */ /* 0x0c0fe2000000080f */
[----:B------:R-:W-:Y:S01]  /*0b30*/  FMUL R17, R32, R8 ;  /* 0x0000000820117220 */ /* 0x000fe20000400000 */
[----:B------:R-:W-:Y:S01]  /*0b40*/  FMUL R31, R36, R9 ;  /* 0x00000009241f7220 */ /* 0x000fe20000400000 */
[----:B------:R-:W-:Y:S01]  /*0b50*/  FFMA R14, R11, R16, R14 ;  /* 0x000000100b0e7223 */ /* 0x000fe2000000000e */
[----:B------:R-:W-:Y:S01]  /*0b60*/  FMUL R15, R15, R6 ;  /* 0x000000060f0f7220 */ /* 0x000fe20000400000 */
[----:B------:R-:W-:Y:S01]  /*0b70*/  FFMA R17, R16, R7, -R17 ;  /* 0x0000000710117223 */ /* 0x000fe20000000811 */
[----:B------:R-:W-:Y:S02]  /*0b80*/  FFMA R34, R11, R34, R31 ;  /* 0x000000220b227223 */ /* 0x000fe4000000001f */
[----:B------:R-:W-:Y:S01]  /*0b90*/  FFMA R31, R15, 2, R14 ;  /* 0x400000000f1f7823 */ /* 0x000fe2000000000e */
[----:B------:R-:W-:Y:S01]  /*0ba0*/  IMAD R15, R4, c[0x0][0x248], RZ ;  /* 0x00009200040f7a24 */ /* 0x000fe200078e02ff */
[----:B------:R-:W-:Y:S01]  /*0bb0*/  MOV R14, c[0x0][0x248] ;  /* 0x00009200000e7a02 */ /* 0x000fe20000000f00 */
[----:B------:R-:W-:-:S02]  /*0bc0*/  FMUL R17, R17, R6 ;  /* 0x0000000611117220 */ /* 0x000fc40000400000 */
[C---:B------:R-:W-:Y:S02]  /*0bd0*/  IMAD R35, R2.reuse, UR9, R15 ;  /* 0x0000000902237c24 */ /* 0x040fe4000f8e020f */
[----:B------:R-:W-:Y:S01]  /*0be0*/  IMAD.WIDE.U32 R14, R2, R14, c[0x0][0x228] ;  /* 0x00008a00020e7625 */ /* 0x000fe200078e000e */
[----:B------:R-:W-:Y:S01]  /*0bf0*/  FFMA R34, R17, 2, R34 ;  /* 0x4000000011227823 */ /* 0x000fe20000000022 */
[----:B------:R-:W-:Y:S02]  /*0c00*/  MOV R16, c[0x0][0x648] ;  /* 0x0001920000107a02 */ /* 0x000fe40000000f00 */
[----:B------:R-:W-:Y:S01]  /*0c10*/  IMAD R17, R19, c[0x0][0x648], RZ ;  /* 0x0001920013117a24 */ /* 0x000fe200078e02ff */
[----:B------:R-:W-:-:S03]  /*0c20*/  IADD3 R15, R15, R35, RZ ;  /* 0x000000230f0f7210 */ /* 0x000fc60007ffe0ff */
[C---:B------:R-:W-:Y:S02]  /*0c30*/  IMAD R35, R0.reuse, UR8, R17 ;  /* 0x0000000800237c24 */ /* 0x040fe4000f8e0211 */
[----:B------:R-:W-:Y:S01]  /*0c40*/  IMAD.WIDE.U32 R16, R0, R16, c[0x0][0x628] ;  /* 0x00018a0000107625 */ /* 0x000fe200078e0010 */
[--C-:B------:R-:W-:Y:S01]  /*0c50*/  FADD R32, R33, R12.reuse ;  /* 0x0000000c21207221 */ /* 0x100fe20000000000 */
[----:B------:R0:W2:Y:S03]  /*0c60*/  LDG.E R15, [R14.64] ;  /* 0x000000100e0f7981 */ /* 0x0000a6000c1e1900 */
[----:B------:R-:W-:Y:S01]  /*0c70*/  IADD3 R17, R17, R35, RZ ;  /* 0x0000002311117210 */ /* 0x000fe20007ffe0ff */
[----:B------:R-:W-:-:S04]  /*0c80*/  FADD R33, R13, R12 ;  /* 0x0000000c0d217221 */ /* 0x000fc80000000000 */
[----:B------:R-:W2:Y:S04]  /*0c90*/  LDG.E R12, [R16.64+0x4] ;  /* 0x00000410100c7981 */ /* 0x000ea8000c1e1900 */
[----:B------:R-:W4:Y:S04]  /*0ca0*/  LDG.E R13, [R16.64] ;  /* 0x00000010100d7981 */ /* 0x000f28000c1e1900 */
[----:B0-----:R-:W4:Y:S01]  /*0cb0*/  LDG.E R14, [R16.64+0x8] ;  /* 0x00000810100e7981 */ /* 0x001f22000c1e1900 */
[----:B------:R-:W-:-:S04]  /*0cc0*/  FADD R31, R31, R20 ;  /* 0x000000141f1f7221 */ /* 0x000fc80000000000 */
[----:B---3--:R-:W-:Y:S01]  /*0cd0*/  FADD R35, R30, -R31 ;  /* 0x8000001f1e237221 */ /* 0x008fe20000000000 */
[----:B------:R-:W-:Y:S01]  /*0ce0*/  FADD R30, R29, -R33 ;  /* 0x800000211d1e7221 */ /* 0x000fe20000000000 */
[--C-:B------:R-:W-:Y:S01]  /*0cf0*/  FADD R29, R34, R21.reuse ;  /* 0x00000015221d7221 */ /* 0x100fe20000000000 */
[----:B------:R-:W-:Y:S01]  /*0d00*/  FADD R20, R27, R20 ;  /* 0x000000141b147221 */ /* 0x000fe20000000000 */
[----:B------:R-:W-:Y:S01]  /*0d10*/  FADD R22, R22, R21 ;  /* 0x0000001516167221 */ /* 0x000fe20000000000 */
[----:B--2---:R-:W-:-:S04]  /*0d20*/  FMUL R35, R35, R12 ;  /* 0x0000000c23237220 */ /* 0x004fc80000400000 */
[----:B----4-:R-:W-:Y:S01]  /*0d30*/  FFMA R30, R30, R13, R35 ;  /* 0x0000000d1e1e7223 */ /* 0x010fe20000000023 */
[----:B------:R-:W-:-:S04]  /*0d40*/  FADD R35, R28, -R29 ;  /* 0x8000001d1c237221 */ /* 0x000fc80000000000 */
[----:B------:R-:W-:-:S04]  /*0d50*/  FFMA R30, R35, R14, R30 ;  /* 0x0000000e231e7223 */ /* 0x000fc8000000001e */
[----:B------:R-:W-:-:S05]  /*0d60*/  FADD R15, R30, -R15 ;  /* 0x8000000f1e0f7221 */ /* 0x000fca0000000000 */
[----:B------:R-:W-:-:S13]  /*0d70*/  FSETP.GT.AND P0, PT, R15, c[0x0][0x504], PT ;  /* 0x000141000f007a0b */ /* 0x000fda0003f04000 */
[----:B------:R-:W-:Y:S05]  /*0d80*/  @P0 EXIT ;  /* 0x000000000000094d */ /* 0x000fea0003800000 */
[----:B------:R-:W-:Y:S01]  /*0d90*/  MOV R21, c[0x0][0x4b0] ;  /* 0x00012c0000157a02 */ /* 0x000fe20000000f00 */
[----:B------:R-:W-:Y:S01]  /*0da0*/  FADD R16, R31, -R20 ;  /* 0x800000141f107221 */ /* 0x000fe20000000000 */
[----:B------:R-:W-:Y:S01]  /*0db0*/  @P2 MOV R34, c[0x0][0x2f0] ;  /* 0x0000bc0000222a02 */ /* 0x000fe20000000f00 */
[----:B------:R-:W-:Y:S01]  /*0dc0*/  @P2 IMAD R28, R10, c[0x0][0x2f0], RZ ;  /* 0x0000bc000a1c2a24 */ /* 0x000fe200078e02ff */
[----:B------:R-:W-:Y:S01]  /*0dd0*/  SHF.R.S32.HI R27, RZ, 0x1f, R21 ;  /* 0x0000001fff1b7819 */ /* 0x000fe20000011415 */
[----:B------:R-:W-:Y:S01]  /*0de0*/  FADD R17, R33, -R32 ;  /* 0x8000002021117221 */ /* 0x000fe20000000000 */
[----:B------:R-:W-:Y:S01]  /*0df0*/  MOV R36, c[0x0][0x610] ;  /* 0x0001840000247a02 */ /* 0x000fe20000000f00 */
[----:B------:R-:W-:Y:S01]  /*0e00*/  @P2 IMAD R31, R5, UR12, R28 ;  /* 0x0000000c051f2c24 */ /* 0x000fe2000f8e021c */
[----:B------:R-:W-:Y:S01]  /*0e10*/  FADD R22, R29, -R22 ;  /* 0x800000161d167221 */ /* 0x000fe20000000000 */
[----:B------:R-:W-:Y:S01]  /*0e20*/  IMAD R20, R27, R18, RZ ;  /* 0x000000121b147224 */ /* 0x000fe200078e02ff */
[----:B------:R-:W-:Y:S01]  /*0e30*/  MOV R27, RZ ;  /* 0x000000ff001b7202 */ /* 0x000fe20000000f00 */
[----:B------:R-:W-:Y:S01]  /*0e40*/  @P2 IMAD.WIDE.U32 R34, R5, R34, c[0x0][0x2d0] ;  /* 0x0000b40005222625 */ /* 0x000fe200078e0022 */
[----:B------:R-:W-:-:S03]  /*0e50*/  CS2R R28, SRZ ;  /* 0x00000000001c7805 */ /* 0x000fc6000001ff00 */
[----:B------:R-:W-:Y:S01]  /*0e60*/  IMAD R37, R37, c[0x0][0x4b0], R20 ;  /* 0x00012c0025257a24 */ /* 0x000fe200078e0214 */
[----:B------:R-:W-:Y:S01]  /*0e70*/  @P2 IADD3 R35, R35, R31, RZ ;  /* 0x0000001f23232210 */ /* 0x000fe20007ffe0ff */
[----:B------:R-:W-:Y:S02]  /*0e80*/  IMAD R20, R19, c[0x0][0x610], RZ ;  /* 0x0001840013147a24 */ /* 0x000fe400078e02ff */
[----:B------:R-:W-:Y:S01]  /*0e90*/  IMAD.WIDE.U32 R18, R18, R21, c[0x0][0x490] ;  /* 0x0001240012127625 */ /* 0x000fe200078e0015 */
[----:B------:R-:W-:Y:S01]  /*0ea0*/  CS2R R30, SRZ ;  /* 0x00000000001e7805 */ /* 0x000fe2000001ff00 */
[----:B------:R-:W-:Y:S01]  /*0eb0*/  MOV R33, RZ ;  /* 0x000000ff00217202 */ /* 0x000fe20000000f00 */
[----:B------:R0:W2:Y:S01]  /*0ec0*/  @P2 LDG.E R27, [R34.64+0x14] ;  /* 0x00001410221b2981 */ /* 0x0000a2000c1e1900 */
[C---:B------:R-:W-:Y:S02]  /*0ed0*/  IMAD R32, R0.reuse, UR10, R20 ;  /* 0x0000000a00207c24 */ /* 0x040fe4000f8e0214 */
[----:B------:R-:W-:Y:S01]  /*0ee0*/  IMAD.WIDE.U32 R20, R0, R36, c[0x0][0x5f0] ;  /* 0x00017c0000147625 */ /* 0x000fe200078e0024 */
[----:B------:R0:W3:Y:S04]  /*0ef0*/  @P2 LDG.E R28, [R34.64+0x10] ;  /* 0x00001010221c2981 */ /* 0x0000e8000c1e1900 */
[----:B------:R-:W-:Y:S01]  /*0f00*/  IADD3 R21, R21, R32, RZ ;  /* 0x0000002015157210 */ /* 0x000fe20007ffe0ff */
[----:B------:R0:W4:Y:S04]  /*0f10*/  @P2 LDG.E R29, [R34.64+0xc] ;  /* 0x00000c10221d2981 */ /* 0x000128000c1e1900 */
[----:B------:R-:W2:Y:S04]  /*0f20*/  LDG.E R36, [R20.64+0x4] ;  /* 0x0000041014247981 */ /* 0x000ea8000c1e1900 */
[----:B------:R0:W3:Y:S04]  /*0f30*/  @P2 LDG.E R30, [R34.64+0x8] ;  /* 0x00000810221e2981 */ /* 0x0000e8000c1e1900 */
[----:B------:R0:W4:Y:S04]  /*0f40*/  @P2 LDG.E R31, [R34.64+0x4] ;  /* 0x00000410221f2981 */ /* 0x000128000c1e1900 */
[----:B------:R0:W4:Y:S01]  /*0f50*/  @P2 LDG.E R33, [R34.64] ;  /* 0x0000001022212981 */ /* 0x000122000c1e1900 */
[----:B------:R-:W-:-:S05]  /*0f60*/  IADD3 R19, R19, R37, RZ ;  /* 0x0000002513137210 */ /* 0x000fca0007ffe0ff */
[----:B------:R2:W5:Y:S04]  /*0f70*/  LDG.E R32, [R18.64] ;  /* 0x0000001012207981 */ /* 0x000568000c1e1900 */
[----:B0-----:R-:W4:Y:S04]  /*0f80*/  LDG.E R34, [R20.64] ;  /* 0x0000001014227981 */ /* 0x001f28000c1e1900 */
[----:B------:R-:W4:Y:S01]  /*0f90*/  LDG.E R35, [R20.64+0x8] ;  /* 0x0000081014237981 */ /* 0x000f22000c1e1900 */
[----:B--2---:R-:W-:Y:S01]  /*0fa0*/  FMUL R19, R36, R8 ;  /* 0x0000000824137220 */ /* 0x004fe20000400000 */
[----:B---3--:R-:W-:-:S04]  /*0fb0*/  FMUL R37, R16, R30 ;  /* 0x0000001e10257220 */ /* 0x008fc80000400000 */
[----:B----4-:R-:W-:-:S04]  /*0fc0*/  FFMA R37, R22, R31, -R37 ;  /* 0x0000001f16257223 */ /* 0x010fc80000000825 */
[----:B------:R-:W-:Y:S01]  /*0fd0*/  FADD R29, R37, R29 ;  /* 0x0000001d251d7221 */ /* 0x000fe20000000000 */
[----:B------:R-:W-:Y:S01]  /*0fe0*/  FMUL R37, R17, R31 ;  /* 0x0000001f11257220 */ /* 0x000fe20000400000 */
[----:B------:R-:W-:-:S04]  /*0ff0*/  FFMA R18, R34, R7, R19 ;  /* 0x0000000722127223 */ /* 0x000fc80000000013 */
[----:B------:R-:W-:Y:S01]  /*1000*/  FFMA R20, R35, R9, R18 ;  /* 0x0000000923147223 */ /* 0x000fe20000000012 */
[----:B------:R-:W-:-:S03]  /*1010*/  FMUL R31, R22, R33 ;  /* 0x00000021161f7220 */ /* 0x000fc60000400000 */
[----:B------:R-:W-:Y:S01]  /*1020*/  FADD R18, R20, R20 ;  /* 0x0000001414127221 */ /* 0x000fe20000000000 */
[----:B------:R-:W-:-:S03]  /*1030*/  FFMA R31, R17, R30, -R31 ;  /* 0x0000001e111f7223 */ /* 0x000fc6000000081f */
[----:B------:R-:W-:Y:S01]  /*1040*/  FMUL R20, R18, R7 ;  /* 0x0000000712147220 */ /* 0x000fe20000400000 */
[----:B------:R-:W-:Y:S01]  /*1050*/  FFMA R30, R16, R33, -R37 ;  /* 0x00000021101e7223 */ /* 0x000fe20000000825 */
[----:B------:R-:W-:Y:S02]  /*1060*/  FADD R28, R31, R28 ;  /* 0x0000001c1f1c7221 */ /* 0x000fe40000000000 */
[----:B------:R-:W-:Y:S01]  /*1070*/  FFMA R19, R11, R34, R20 ;  /* 0x000000220b137223 */ /* 0x000fe20000000014 */
[----:B------:R-:W-:Y:S01]  /*1080*/  FMUL R20, R36, R9 ;  /* 0x0000000924147220 */ /* 0x000fe20000400000 */
[----:B------:R-:W-:Y:S01]  /*1090*/  FADD R27, R30, R27 ;  /* 0x0000001b1e1b7221 */ /* 0x000fe20000000000 */
[-C--:B------:R-:W-:Y:S01]  /*10a0*/  FMUL R31, R34, R8.reuse ;  /* 0x00000008221f7220 */ /* 0x080fe20000400000 */
[-C--:B------:R-:W-:Y:S01]  /*10b0*/  FMUL R30, R18, R8.reuse ;  /* 0x00000008121e7220 */ /* 0x080fe20000400000 */
[----:B------:R-:W-:Y:S02]  /*10c0*/  FFMA R33, R35, R8, -R20 ;  /* 0x0000000823217223 */ /* 0x000fe40000000814 */
[----:B------:R-:W-:Y:S01]  /*10d0*/  FFMA R31, R36, R7, -R31 ;  /* 0x00000007241f7223 */ /* 0x000fe2000000081f */
[----:B------:R-:W-:Y:S01]  /*10e0*/  FFMA R36, R11, R36, R30 ;  /* 0x000000240b247223 */ /* 0x000fe2000000001e */
[----:B------:R-:W-:Y:S01]  /*10f0*/  FMUL R30, R33, R6 ;  /* 0x00000006211e7220 */ /* 0x000fe20000400000 */
[----:B------:R-:W-:Y:S01]  /*1100*/  FMUL R18, R18, R9 ;  /* 0x0000000912127220 */ /* 0x000fe20000400000 */
[----:B------:R-:W-:-:S02]  /*1110*/  MOV R37, c[0x0][0x210] ;  /* 0x0000840000257a02 */ /* 0x000fc40000000f00 */
[----:B------:R-:W-:Y:S01]  /*1120*/  FFMA R30, R30, 2, R19 ;  /* 0x400000001e1e7823 */ /* 0x000fe20000000013 */
[----:B------:R-:W-:Y:S01]  /*1130*/  IMAD R19, R4, c[0x0][0x210], RZ ;  /* 0x0000840004137a24 */ /* 0x000fe200078e02ff */
[----:B------:R-:W-:Y:S01]  /*1140*/  FMUL R21, R35, R7 ;  /* 0x0000000723157220 */ /* 0x000fe20000400000 */
[----:B------:R-:W-:Y:S02]  /*1150*/  FFMA R35, R11, R35, R18 ;  /* 0x000000230b237223 */ /* 0x000fe40000000012 */
[C---:B------:R-:W-:Y:S02]  /*1160*/  IMAD R33, R2.reuse, UR11, R19 ;  /* 0x0000000b02217c24 */ /* 0x040fe4000f8e0213 */
[----:B------:R-:W-:-:S05]  /*1170*/  IMAD.WIDE.U32 R18, R2, R37, c[0x0][0x1f0] ;  /* 0x00007c0002127625 */ /* 0x000fca00078e0025 */
[----:B------:R-:W-:-:S05]  /*1180*/  IADD3 R19, R19, R33, RZ ;  /* 0x0000002113137210 */ /* 0x000fca0007ffe0ff */
[----:B------:R0:W5:Y:S01]  /*1190*/  LDG.E R20, [R18.64] ;  /* 0x0000001012147981 */ /* 0x000162000c1e1900 */
[----:B------:R-:W-:Y:S01]  /*11a0*/  FFMA R21, R34, R9, -R21 ;  /* 0x0000000922157223 */ /* 0x000fe20000000815 */
[----:B------:R-:W-:-:S03]  /*11b0*/  FMUL R34, R31, R6 ;  /* 0x000000061f227220 */ /* 0x000fc60000400000 */
[----:B------:R-:W-:Y:S01]  /*11c0*/  FMUL R21, R21, R6 ;  /* 0x0000000615157220 */ /* 0x000fe20000400000 */
[----:B------:R-:W-:-:S03]  /*11d0*/  FFMA R34, R34, 2, R35 ;  /* 0x4000000022227823 */ /* 0x000fc60000000023 */
[----:B------:R-:W-:Y:S01]  /*11e0*/  FFMA R21, R21, 2, R36 ;  /* 0x4000000015157823 */ /* 0x000fe20000000024 */
[----:B------:R-:W-:Y:S01]  /*11f0*/  FADD R29, R29, R30 ;  /* 0x0000001e1d1d7221 */ /* 0x000fe20000000000 */
[----:B------:R-:W-:Y:S02]  /*1200*/  BSSY B0, `(.L_x_517) ;  /* 0x0000047000007945 */ /* 0x000fe40003800000 */
[----:B------:R-:W-:Y:S01]  /*1210*/  FADD R28, R28, R21 ;  /* 0x000000151c1c7221 */ /* 0x000fe20000000000 */
[----:B------:R-:W-:Y:S01]  /*1220*/  FADD R21, R27, R34 ;  /* 0x000000221b157221 */ /* 0x000fe20000000000 */
[----:B-----5:R-:W-:Y:S02]  /*1230*/  FADD R26, R26, -R29 ;  /* 0x8000001d1a1a7221 */ /* 0x020fe40000000000 */
[----:B------:R-:W-:Y:S01]  /*1240*/  FADD R25, R25, -R28 ;  /* 0x8000001c19197221 */ /* 0x000fe20000000000 */
[----:B------:R-:W-:Y:S01]  /*1250*/  FADD R21, R24, -R21 ;  /* 0x8000001518157221 */ /* 0x000fe20000000000 */
[----:B------:R-:W-:Y:S05]  /*1260*/  @!P2 BRA `(.L_x_518) ;  /* 0x000004000000a947 */ /* 0x000fea0003800000 */
[----:B0-----:R-:W-:Y:S01]  /*1270*/  FMUL R23, R17, R14 ;  /* 0x0000000e11177220 */ /* 0x001fe20000400000 */
[----:B------:R-:W-:Y:S01]  /*1280*/  FMUL R28, R16, R13 ;  /* 0x0000000d101c7220 */ /* 0x000fe20000400000 */
[----:B------:R-:W-:-:S02]  /*1290*/  FMUL R19, R22, R12 ;  /* 0x0000000c16137220 */ /* 0x000fc40000400000 */
[----:B------:R-:W-:Y:S01]  /*12a0*/  FFMA R34, R22, R13, -R23 ;  /* 0x0000000d16227223 */ /* 0x000fe20000000817 */
[----:B------:R-:W-:Y:S01]  /*12b0*/  FFMA R28, R17, R12, -R28 ;  /* 0x0000000c111c7223 */ /* 0x000fe2000000081c */
[----:B------:R-:W-:Y:S02]  /*12c0*/  FFMA R30, R16, R14, -R19 ;  /* 0x0000000e101e7223 */ /* 0x000fe40000000813 */
[----:B------:R-:W-:Y:S01]  /*12d0*/  FMUL R19, R34, R9 ;  /* 0x0000000922137220 */ /* 0x000fe20000400000 */
[----:B------:R-:W-:Y:S01]  /*12e0*/  FMUL R23, R28, R7 ;  /* 0x000000071c177220 */ /* 0x000fe20000400000 */
[-C--:B------:R-:W-:Y:S02]  /*12f0*/  FMUL R27, R30, R8.reuse ;  /* 0x000000081e1b7220 */ /* 0x080fe40000400000 */
[----:B------:R-:W-:Y:S01]  /*1300*/  FFMA R19, R28, R8, -R19 ;  /* 0x000000081c137223 */ /* 0x000fe20000000813 */
[----:B------:R-:W-:Y:S01]  /*1310*/  FFMA R23, R30, R9, -R23 ;  /* 0x000000091e177223 */ /* 0x000fe20000000817 */
[----:B------:R-:W-:-:S02]  /*1320*/  FFMA R29, R34, R7, -R27 ;  /* 0x00000007221d7223 */ /* 0x000fc4000000081b */
[-C--:B------:R-:W-:Y:S01]  /*1330*/  FMUL R18, R19, R6.reuse ;  /* 0x0000000613127220 */ /* 0x080fe20000400000 */
[-C--:B------:R-:W-:Y:S01]  /*1340*/  FMUL R24, R23, R6.reuse ;  /* 0x0000000617187220 */ /* 0x080fe20000400000 */
[-C--:B------:R-:W-:Y:S02]  /*1350*/  FMUL R36, R29, R6.reuse ;  /* 0x000000061d247220 */ /* 0x080fe40000400000 */
[----:B------:R-:W-:Y:S01]  /*1360*/  FFMA R27, R19, R6, R18 ;  /* 0x00000006131b7223 */ /* 0x000fe20000000012 */
[----:B------:R-:W-:Y:S01]  /*1370*/  FMUL R19, R34, R8 ;  /* 0x0000000822137220 */ /* 0x000fe20000400000 */
[-C--:B------:R-:W-:Y:S01]  /*1380*/  FFMA R24, R23, R6.reuse, R24 ;  /* 0x0000000617187223 */ /* 0x080fe20000000018 */
[----:B------:R-:W-:Y:S01]  /*1390*/  FFMA R23, R29, R6, R36 ;  /* 0x000000061d177223 */ /* 0x000fe20000000024 */
[----:B------:R-:W-:Y:S01]  /*13a0*/  IMAD R6, R10, c[0x0][0x398], RZ ;  /* 0x0000e6000a067a24 */ /* 0x000fe200078e02ff */
[----:B------:R-:W-:Y:S01]  /*13b0*/  FFMA R19, R30, R7, R19 ;  /* 0x000000071e137223 */ /* 0x000fe20000000013 */
[----:B------:R-:W-:-:S02]  /*13c0*/  MOV R18, c[0x0][0x398] ;  /* 0x0000e60000127a02 */ /* 0x000fc40000000f00 */
[C---:B------:R-:W-:Y:S01]  /*13d0*/  IMAD R29, R5.reuse, UR13, R6 ;  /* 0x0000000d051d7c24 */ /* 0x040fe2000f8e0206 */
[----:B------:R-:W-:Y:S02]  /*13e0*/  FFMA R6, R28, R9, R19 ;  /* 0x000000091c067223 */ /* 0x000fe40000000013 */
[----:B------:R-:W-:Y:S02]  /*13f0*/  IMAD.WIDE.U32 R18, R5, R18, c[0x0][0x378] ;  /* 0x0000de0005127625 */ /* 0x000fe400078e0012 */
[----:B------:R-:W-:-:S03]  /*1400*/  FADD R6, R6, R6 ;  /* 0x0000000606067221 */ /* 0x000fc60000000000 */
[----:B------:R-:W-:Y:S01]  /*1410*/  IADD3 R19, R19, R29, RZ ;  /* 0x0000001d13137210 */ /* 0x000fe20007ffe0ff */
[C---:B------:R-:W-:Y:S01]  /*1420*/  FMUL R8, R6.reuse, R8 ;  /* 0x0000000806087220 */ /* 0x040fe20000400000 */
[C---:B------:R-:W-:Y:S01]  /*1430*/  FMUL R9, R6.reuse, R9 ;  /* 0x0000000906097220 */ /* 0x040fe20000400000 */
[----:B------:R-:W-:Y:S02]  /*1440*/  FMUL R29, R6, R7 ;  /* 0x00000007061d7220 */ /* 0x000fe40000400000 */
[C---:B------:R-:W-:Y:S01]  /*1450*/  FFMA R7, R11.reuse, R34, R8 ;  /* 0x000000220b077223 */ /* 0x040fe20000000008 */
[C---:B------:R-:W-:Y:S01]  /*1460*/  FFMA R8, R11.reuse, R28, R9 ;  /* 0x0000001c0b087223 */ /* 0x040fe20000000009 */
[----:B------:R-:W-:Y:S01]  /*1470*/  FFMA R6, R11, R30, R29 ;  /* 0x0000001e0b067223 */ /* 0x000fe2000000001d */
[----:B------:R-:W2:Y:S04]  /*1480*/  LDG.E R28, [R18.64+0x10] ;  /* 0x00001010121c7981 */ /* 0x000ea8000c1e1900 */
[----:B------:R2:W3:Y:S04]  /*1490*/  LDG.E R9, [R18.64+0x4] ;  /* 0x0000041012097981 */ /* 0x0004e8000c1e1900 */
[----:B------:R2:W4:Y:S01]  /*14a0*/  LDG.E R29, [R18.64+0xc] ;  /* 0x00000c10121d7981 */ /* 0x000522000c1e1900 */
[----:B------:R-:W-:Y:S01]  /*14b0*/  FADD R24, R7, -R24 ;  /* 0x8000001807187221 */ /* 0x000fe20000000000 */
[----:B------:R-:W-:Y:S01]  /*14c0*/  FADD R36, R6, -R27 ;  /* 0x8000001b06247221 */ /* 0x000fe20000000000 */
[----:B------:R-:W-:Y:S01]  /*14d0*/  IMAD R6, R10, c[0x0][0x360], RZ ;  /* 0x0000d8000a067a24 */ /* 0x000fe200078e02ff */
[----:B------:R2:W5:Y:S01]  /*14e0*/  LDG.E R11, [R18.64] ;  /* 0x00000010120b7981 */ /* 0x000562000c1e1900 */
[----:B------:R-:W-:-:S03]  /*14f0*/  MOV R7, c[0x0][0x360] ;  /* 0x0000d80000077a02 */ /* 0x000fc60000000f00 */
[----:B------:R2:W5:Y:S04]  /*1500*/  LDG.E R31, [R18.64+0x14] ;  /* 0x00001410121f7981 */ /* 0x000568000c1e1900 */
[----:B------:R2:W5:Y:S01]  /*1510*/  LDG.E R33, [R18.64+0x1c] ;  /* 0x00001c1012217981 */ /* 0x000562000c1e1900 */
[----:B------:R-:W-:-:S03]  /*1520*/  IMAD R27, R5, UR14, R6 ;  /* 0x0000000e051b7c24 */ /* 0x000fc6000f8e0206 */
[----:B------:R2:W5:Y:S01]  /*1530*/  LDG.E R30, [R18.64+0x8] ;  /* 0x00000810121e7981 */ /* 0x000562000c1e1900 */
[----:B------:R-:W-:-:S03]  /*1540*/  IMAD.WIDE.U32 R6, R5, R7, c[0x0][0x340] ;  /* 0x0000d00005067625 */ /* 0x000fc600078e0007 */
[----:B------:R2:W5:Y:S04]  /*1550*/  LDG.E R34, [R18.64+0x18] ;  /* 0x0000181012227981 */ /* 0x000568000c1e1900 */
[----:B------:R2:W5:Y:S01]  /*1560*/  LDG.E R35, [R18.64+0x20] ;  /* 0x0000201012237981 */ /* 0x000562000c1e1900 */
[----:B------:R-:W-:-:S05]  /*1570*/  IADD3 R7, R7, R27, RZ ;  /* 0x0000001b07077210 */ /* 0x000fca0007ffe0ff */
[----:B------:R-:W5:Y:S01]  /*1580*/  LDG.E R6, [R6.64] ;  /* 0x0000001006067981 */ /* 0x000f62000c1e1900 */
[----:B------:R-:W-:Y:S01]  /*1590*/  FADD R8, R8, -R23 ;  /* 0x8000001708087221 */ /* 0x000fe20000000000 */
[C---:B--2---:R-:W-:Y:S01]  /*15a0*/  FMUL R19, R24.reuse, R28 ;  /* 0x0000001c18137220 */ /* 0x044fe20000400000 */
[----:B---3--:R-:W-:-:S03]  /*15b0*/  FMUL R18, R24, R9 ;  /* 0x0000000918127220 */ /* 0x008fc60000400000 */
[C---:B----4-:R-:W-:Y:S01]  /*15c0*/  FFMA R19, R36.reuse, R29, R19 ;  /* 0x0000001d24137223 */ /* 0x050fe20000000013 */
[----:B-----5:R-:W-:-:S03]  /*15d0*/  FFMA R11, R36, R11, R18 ;  /* 0x0000000b240b7223 */ /* 0x020fc60000000012 */
[----:B------:R-:W-:Y:S01]  /*15e0*/  FFMA R19, R8, R31, R19 ;  /* 0x0000001f08137223 */ /* 0x000fe20000000013 */
[----:B------:R-:W-:-:S03]  /*15f0*/  FMUL R33, R24, R33 ;  /* 0x0000002118217220 */ /* 0x000fc60000400000 */
[----:B------:R-:W-:Y:S01]  /*1600*/  FMUL R24, R24, R19 ;  /* 0x0000001318187220 */ /* 0x000fe20000400000 */
[----:B------:R-:W-:Y:S01]  /*1610*/  FFMA R11, R8, R30, R11 ;  /* 0x0000001e080b7223 */ /* 0x000fe2000000000b */
[----:B------:R-:W-:-:S03]  /*1620*/  FFMA R34, R36, R34, R33 ;  /* 0x0000002224227223 */ /* 0x000fc60000000021 */
[----:B------:R-:W-:Y:S01]  /*1630*/  FFMA R24, R36, R11, R24 ;  /* 0x0000000b24187223 */ /* 0x000fe20000000018 */
[----:B------:R-:W-:-:S04]  /*1640*/  FFMA R35, R8, R35, R34 ;  /* 0x0000002308237223 */ /* 0x000fc80000000022 */
[----:B------:R-:W-:-:S04]  /*1650*/  FFMA R23, R8, R35, R24 ;  /* 0x0000002308177223 */ /* 0x000fc80000000018 */
[----:B------:R-:W-:Y:S02]  /*1660*/  FADD R23, R23, R6 ;  /* 0x0000000617177221 */ /* 0x000fe40000000000 */
.L_x_518:
[----:B0-----:R-:W-:Y:S05]  /*1670*/  BSYNC B0 ;  /* 0x0000000000007941 */ /* 0x001fea0003800000 */
.L_x_517:
[----:B------:R-:W-:Y:S01]  /*1680*/  FMUL R8, RZ, R20 ;  /* 0x00000014ff087220 */ /* 0x000fe20000400000 */
[----:B------:R-:W-:-:S04]  /*1690*/  FMUL R6, R12, R25 ;  /* 0x000000190c067220 */ /* 0x000fc80000400000 */
[----:B------:R-:W-:Y:S01]  /*16a0*/  FSEL R11, R8, R23, !P2 ;  /* 0x00000017080b7208 */ /* 0x000fe20005000000 */
[----:B------:R-:W-:-:S04]  /*16b0*/  FFMA R7, R13, R26, R6 ;  /* 0x0000001a0d077223 */ /* 0x000fc80000000006 */
[----:B------:R-:W-:Y:S01]  /*16c0*/  FADD R11, R20, R11 ;  /* 0x0000000b140b7221 */ /* 0x000fe20000000000 */
[----:B------:R-:W-:-:S04]  /*16d0*/  FFMA R19, R14, R21, R7 ;  /* 0x000000150e137223 */ /* 0x000fc80000000007 */
[----:B------:R-:W-:Y:S01]  /*16e0*/  FSETP.NEU.AND P0, PT, R11, RZ, PT ;  /* 0x000000ff0b00720b */ /* 0x000fe20003f0d000 */
[----:B------:R-:W-:-:S12]  /*16f0*/  FFMA R6, -R12, R19, R25 ;  /* 0x000000130c067223 */ /* 0x000fd80000000119 */
[----:B------:R-:W-:Y:S05]  /*1700*/  @!P0 EXIT ;  /* 0x000000000000894d */ /* 0x000fea0003800000 */
[-C--:B------:R-:W-:Y:S01]  /*1710*/  FFMA R7, -R13, R19.reuse, R26 ;  /* 0x000000130d077223 */ /* 0x080fe2000000011a */
[----:B------:R-:W-:Y:S01]  /*1720*/  FMUL R18, R6, R6 ;  /* 0x0000000606127220 */ /* 0x000fe20000400000 */
[----:B------:R-:W-:Y:S01]  /*1730*/  FFMA R8, -R14, R19, R21 ;  /* 0x000000130e087223 */ /* 0x000fe20000000115 */
[----:B------:R-:W-:Y:S01]  /*1740*/  FSETP.GEU.AND P0, PT, |R19|, c[0x0][0x508], PT ;  /* 0x0001420013007a0b */ /* 0x000fe20003f0e200 */
[----:B------:R-:W-:Y:S01]  /*1750*/  FADD R32, R32, c[0x0][0x500] ;  /* 0x0001400020207621 */ /* 0x000fe20000000000 */
[----:B------:R-:W-:Y:S01]  /*1760*/  FFMA R9, R7, R7, R18 ;  /* 0x0000000707097223 */ /* 0x000fe20000000012 */
[----:B------:R-:W-:Y:S02]  /*1770*/  BSSY B0, `(.L_x_519) ;  /* 0x0000011000007945 */ /* 0x000fe40003800000 */
[----:B------:R-:W-:Y:S01]  /*1780*/  FMUL R32, R32, 0.5 ;  /* 0x3f00000020207820 */ /* 0x000fe20000400000 */
[----:B------:R-:W-:-:S04]  /*1790*/  FFMA R18, R8, R8, R9 ;  /* 0x0000000808127223 */ /* 0x000fc80000000009 */
[----:B------:R0:W1:Y:S01]  /*17a0*/  MUFU.RSQ R9, R18 ;  /* 0x0000001200097308 */ /* 0x0000620000001400 */
[----:B------:R-:W-:Y:S02]  /*17b0*/  IADD3 R19, R18, -0xd000000, RZ ;  /* 0xf300000012137810 */ /* 0x000fe40007ffe0ff */
[----:B------:R-:W-:Y:S02]  /*17c0*/  FSEL R32, R32, c[0x0][0x50c], P0 ;  /* 0x0001430020207a08 */ /* 0x000fe40000000000 */
[----:B------:R-:W-:-:S03]  /*17d0*/  ISETP.GT.U32.AND P1, PT, R19, 0x727fffff, PT ;  /* 0x727fffff1300780c */ /* 0x000fc60003f24070 */
[----:B------:R-:W-:-:S10]  /*17e0*/  FMUL R21, R15, R32 ;  /* 0x000000200f157220 */ /* 0x000fd40000400000 */
[----:B------:R-:W-:Y:S05]  /*17f0*/  @!P1 BRA `(.L_x_520) ;  /* 0x0000004000009947 */ /* 0x000fea0003800000 */
[----:B01----:R-:W-:Y:S02]  /*1800*/  MOV R27, 0x1820 ;  /* 0x00001820001b7802 */ /* 0x003fe40000000f00 */
[----:B------:R-:W-:Y:S05]  /*1810*/  CALL.REL.NOINC `($__internal_11_$__cuda_sm20_sqrt_rn_f32_slowpath) ;  /* 0x00000a7000007944 */ /* 0x000fea0003c00000 */
[----:B------:R-:W-:Y:S01]  /*1820*/  MOV R19, R9 ;  /* 0x0000000900137202 */ /* 0x000fe20000000f00 */
[----:B------:R-:W-:Y:S05]  /*1830*/  BRA `(.L_x_521) ;  /* 0x0000004000007947 */ /* 0x000fea0003800000 */
.L_x_520:
[----:B01----:R-:W-:Y:S01]  /*1840*/  FMUL.FTZ R19, R18, R9 ;  /* 0x0000000912137220 */ /* 0x003fe20000410000 */
[----:B------:R-:W-:-:S03]  /*1850*/  FMUL.FTZ R9, R9, 0.5 ;  /* 0x3f00000009097820 */ /* 0x000fc60000410000 */
[----:B------:R-:W-:-:S04]  /*1860*/  FFMA R18, -R19, R19, R18 ;  /* 0x0000001313127223 */ /* 0x000fc80000000112 */
[----:B------:R-:W-:Y:S02]  /*1870*/  FFMA R19, R18, R9, R19 ;  /* 0x0000000912137223 */ /* 0x000fe40000000013 */
.L_x_521:
[----:B------:R-:W-:Y:S05]  /*1880*/  BSYNC B0 ;  /* 0x0000000000007941 */ /* 0x000fea0003800000 */
.L_x_519:
[----:B------:R-:W-:Y:S01]  /*1890*/  FSETP.GT.AND P0, PT, R19, RZ, PT ;  /* 0x000000ff1300720b */ /* 0x000fe20003f04000 */
[----:B------:R-:W-:Y:S01]  /*18a0*/  BSSY B0, `(.L_x_522) ;  /* 0x0000033000007945 */ /* 0x000fe20003800000 */
[-C--:B------:R-:W-:Y:S01]  /*18b0*/  FMUL R13, R13, R15.reuse ;  /* 0x0000000f0d0d7220 */ /* 0x080fe20000400000 */
[-C--:B------:R-:W-:Y:S01]  /*18c0*/  FMUL R12, R12, R15.reuse ;  /* 0x0000000f0c0c7220 */ /* 0x080fe20000400000 */
[----:B------:R-:W-:Y:S01]  /*18d0*/  FMUL R15, R14, R15 ;  /* 0x0000000f0e0f7220 */ /* 0x000fe20000400000 */
[----:B------:R-:W-:Y:S02]  /*18e0*/  MOV R18, RZ ;  /* 0x000000ff00127202 */ /* 0x000fe40000000f00 */
        /* <DEDUP_REMOVED lines=14> */
[----:B------:R-:W-:Y:S05]  /*19d0*/  CALL.REL.NOINC `($__internal_12_$__cuda_sm3x_div_rn_noftz_f32_slowpath) ;  /* 0x00000a2000007944 */ /* 0x000fea0003c00000 */
[----:B------:R-:W-:Y:S02]  /*19e0*/  MOV R14, R18 ;  /* 0x00000012000e7202 */ /* 0x000fe40000000f00 */
.L_x_525:
[----:B------:R-:W-:Y:S05]  /*19f0*/  BSYNC B1 ;  /* 0x0000000000017941 */ /* 0x000fea0003800000 */
.L_x_524:
        /* <DEDUP_REMOVED lines=12> */
[----:B------:R-:W-:Y:S05]  /*1ac0*/  CALL.REL.NOINC `($__internal_12_$__cuda_sm3x_div_rn_noftz_f32_slowpath) ;  /* 0x0000093000007944 */ /* 0x000fea0003c00000 */
[----:B------:R-:W-:Y:S02]  /*1ad0*/  MOV R25, R18 ;  /* 0x0000001200197202 */ /* 0x000fe40000000f00 */
.L_x_527:
[----:B------:R-:W-:Y:S05]  /*1ae0*/  BSYNC B1 ;  /* 0x0000000000017941 */ /* 0x000fea0003800000 */
.L_x_526:
        /* <DEDUP_REMOVED lines=13> */
.L_x_528:
[----:B------:R-:W-:Y:S05]  /*1bc0*/  BSYNC B1 ;  /* 0x0000000000017941 */ /* 0x000fea0003800000 */
.L_x_523:
[----:B------:R-:W-:Y:S05]  /*1bd0*/  BSYNC B0 ;  /* 0x0000000000007941 */ /* 0x000fea0003800000 */
.L_x_522:
[----:B------:R-:W-:Y:S01]  /*1be0*/  FADD R19, RZ, -R19 ;  /* 0x80000013ff137221 */ /* 0x000fe20000000000 */
[----:B------:R-:W0:Y:S01]  /*1bf0*/  MUFU.RCP R24, R11 ;  /* 0x0000000b00187308 */ /* 0x000e220000001000 */
[----:B------:R-:W-:Y:S02]  /*1c00*/  BSSY B0, `(.L_x_529) ;  /* 0x0000012000007945 */ /* 0x000fe40003800000 */
[----:B------:R-:W-:-:S05]  /*1c10*/  FMUL R6, R19, c[0x0][0x664] ;  /* 0x0001990013067a20 */ /* 0x000fca0000400000 */
[----:B------:R-:W-:-:S04]  /*1c20*/  FSETP.GT.AND P0, PT, R21, R6, PT ;  /* 0x000000061500720b */ /* 0x000fc80003f04000 */
[----:B------:R-:W-:Y:S01]  /*1c30*/  FSEL R7, R21, R6, P0 ;  /* 0x0000000615077208 */ /* 0x000fe20000000000 */
[----:B0-----:R-:W-:-:S04]  /*1c40*/  FFMA R9, -R11, R24, 1 ;  /* 0x3f8000000b097423 */ /* 0x001fc80000000118 */
[C---:B------:R-:W-:Y:S01]  /*1c50*/  FFMA R8, R7.reuse, R18, -R13 ;  /* 0x0000001207087223 */ /* 0x040fe2000000080d */
[C---:B------:R-:W-:Y:S01]  /*1c60*/  FFMA R6, R7.reuse, R25, -R12 ;  /* 0x0000001907067223 */ /* 0x040fe2000000080c */
[----:B------:R-:W-:Y:S01]  /*1c70*/  FFMA R7, R7, R14, -R15 ;  /* 0x0000000e07077223 */ /* 0x000fe2000000080f */
[----:B------:R-:W-:Y:S01]  /*1c80*/  FFMA R9, R24, R9, R24 ;  /* 0x0000000918097223 */ /* 0x000fe20000000018 */
[----:B------:R-:W0:Y:S03]  /*1c90*/  FCHK P0, R8, R11 ;  /* 0x0000000b08007302 */ /* 0x000e260000000000 */
[----:B------:R-:W-:-:S04]  /*1ca0*/  FFMA R18, R8, R9, RZ ;  /* 0x0000000908127223 */ /* 0x000fc800000000ff */
[----:B------:R-:W-:-:S04]  /*1cb0*/  FFMA R13, -R11, R18, R8 ;  /* 0x000000120b0d7223 */ /* 0x000fc80000000108 */
[----:B------:R-:W-:Y:S01]  /*1cc0*/  FFMA R12, R9, R13, R18 ;  /* 0x0000000d090c7223 */ /* 0x000fe20000000012 */
[----:B0-----:R-:W-:Y:S05]  /*1cd0*/  @!P0 BRA `(.L_x_530) ;  /* 0x0000004000008947 */ /* 0x001fea0003800000 */
[----:B------:R-:W-:Y:S02]  /*1ce0*/  MOV R9, R11 ;  /* 0x0000000b00097202 */ /* 0x000fe40000000f00 */
[----:B------:R-:W-:Y:S02]  /*1cf0*/  MOV R26, 0x1d10 ;  /* 0x00001d10001a7802 */ /* 0x000fe40000000f00 */
[----:B------:R-:W-:Y:S05]  /*1d00*/  CALL.REL.NOINC `($__internal_12_$__cuda_sm3x_div_rn_noftz_f32_slowpath) ;  /* 0x000006f000007944 */ /* 0x000fea0003c00000 */
[----:B------:R-:W-:Y:S02]  /*1d10*/  MOV R12, R18 ;  /* 0x00000012000c7202 */ /* 0x000fe40000000f00 */
.L_x_530:
[----:B------:R-:W-:Y:S05]  /*1d20*/  BSYNC B0 ;  /* 0x0000000000007941 */ /* 0x000fea0003800000 */
.L_x_529:
        /* <DEDUP_REMOVED lines=12> */
[----:B------:R-:W-:Y:S05]  /*1df0*/  CALL.REL.NOINC `($__internal_12_$__cuda_sm3x_div_rn_noftz_f32_slowpath) ;  /* 0x0000060000007944 */ /* 0x000fea0003c00000 */
[----:B------:R-:W-:Y:S02]  /*1e00*/  MOV R13, R18 ;  /* 0x00000012000d7202 */ /* 0x000fe40000000f00 */
.L_x_532:
[----:B------:R-:W-:Y:S05]  /*1e10*/  BSYNC B0 ;  /* 0x0000000000007941 */ /* 0x000fea0003800000 */
.L_x_531:
        /* <DEDUP_REMOVED lines=14> */
.L_x_534:
[----:B------:R-:W-:Y:S05]  /*1f00*/  BSYNC B0 ;  /* 0x0000000000007941 */ /* 0x000fea0003800000 */
.L_x_533:
[----:B------:R-:W-:Y:S01]  /*1f10*/  ULDC UR4, c[0x0][0x690] ;  /* 0x0001a40000047ab9 */ /* 0x000fe20000000800 */
[----:B------:R-:W-:Y:S01]  /*1f20*/  MOV R7, c[0x0][0x690] ;  /* 0x0001a40000077a02 */ /* 0x000fe20000000f00 */
[----:B------:R-:W-:Y:S01]  /*1f30*/  USHF.R.S32.HI UR4, URZ, 0x1f, UR4 ;  /* 0x0000001f3f047899 */ /* 0x000fe20008011404 */
[----:B------:R-:W-:Y:S01]  /*1f40*/  IMAD R11, R4, c[0x0][0x690], RZ ;  /* 0x0001a400040b7a24 */ /* 0x000fe200078e02ff */
[----:B------:R-:W-:Y:S01]  /*1f50*/  FMUL R13, R13, c[0x0][0x668] ;  /* 0x00019a000d0d7a20 */ /* 0x000fe20000400000 */
[----:B------:R-:W-:Y:S01]  /*1f60*/  FMUL R9, R9, c[0x0][0x668] ;  /* 0x00019a0009097a20 */ /* 0x000fe20000400000 */
[----:B------:R-:W-:-:S02]  /*1f70*/  IMAD.WIDE.U32 R6, R2, R7, c[0x0][0x670] ;  /* 0x00019c0002067625 */ /* 0x000fc400078e0007 */
[----:B------:R-:W-:Y:S02]  /*1f80*/  FMUL R19, R20, R13 ;  /* 0x0000000d14137220 */ /* 0x000fe40000400000 */
[----:B------:R-:W-:Y:S01]  /*1f90*/  IMAD R15, R2, UR4, R11 ;  /* 0x00000004020f7c24 */ /* 0x000fe2000f8e020b */
[----:B------:R-:W-:-:S04]  /*1fa0*/  FMUL R11, R12, c[0x0][0x668] ;  /* 0x00019a000c0b7a20 */ /* 0x000fc80000400000 */
[----:B------:R-:W-:Y:S01]  /*1fb0*/  IADD3 R7, R7, R15, RZ ;  /* 0x0000000f07077210 */ /* 0x000fe20007ffe0ff */
[C---:B------:R-:W-:Y:S01]  /*1fc0*/  FMUL R15, R20.reuse, R11 ;  /* 0x0000000b140f7220 */ /* 0x040fe20000400000 */
[----:B------:R-:W-:Y:S01]  /*1fd0*/  FMUL R20, R20, R9 ;  /* 0x0000000914147220 */ /* 0x000fe20000400000 */
[----:B------:R-:W-:Y:S03]  /*1fe0*/  BSSY B0, `(.L_x_535) ;  /* 0x000001e000007945 */ /* 0x000fe60003800000 */
[----:B------:R0:W-:Y:S04]  /*1ff0*/  RED.E.ADD.F32.FTZ.RN.STRONG.GPU [R6.64], R15 ;  /* 0x0000000f0600798e */ /* 0x0001e8000c10e790 */
[----:B------:R0:W-:Y:S04]  /*2000*/  RED.E.ADD.F32.FTZ.RN.STRONG.GPU [R6.64+0x4], R19 ;  /* 0x000004130600798e */ /* 0x0001e8000c10e790 */
[----:B------:R0:W-:Y:S01]  /*2010*/  RED.E.ADD.F32.FTZ.RN.STRONG.GPU [R6.64+0x8], R20 ;  /* 0x000008140600798e */ /* 0x0001e2000c10e790 */
[----:B------:R-:W-:Y:S05]  /*2020*/  @!P2 BRA `(.L_x_536) ;  /* 0x000001900000a947 */ /* 0x000fea0003800000 */
[----:B------:R-:W-:Y:S01]  /*2030*/  ULDC UR4, c[0x0][0x6c8] ;  /* 0x0001b20000047ab9 */ /* 0x000fe20000000800 */
[----:B0-----:R-:W-:Y:S01]  /*2040*/  MOV R6, c[0x0][0x6c8] ;  /* 0x0001b20000067a02 */ /* 0x001fe20000000f00 */
[----:B------:R-:W-:Y:S01]  /*2050*/  USHF.R.S32.HI UR4, URZ, 0x1f, UR4 ;  /* 0x0000001f3f047899 */ /* 0x000fe20008011404 */
[----:B------:R-:W-:Y:S01]  /*2060*/  IMAD R10, R10, c[0x0][0x6c8], RZ ;  /* 0x0001b2000a0a7a24 */ /* 0x000fe200078e02ff */
[----:B------:R-:W-:Y:S01]  /*2070*/  FMUL R9, R22, R19 ;  /* 0x0000001316097220 */ /* 0x000fe20000400000 */
[----:B------:R-:W-:Y:S01]  /*2080*/  FMUL R2, R16, R15 ;  /* 0x0000000f10027220 */ /* 0x000fe20000400000 */
[----:B------:R-:W-:-:S02]  /*2090*/  IMAD.WIDE.U32 R6, R5, R6, c[0x0][0x6a8] ;  /* 0x0001aa0005067625 */ /* 0x000fc400078e0006 */
[-C--:B------:R-:W-:Y:S01]  /*20a0*/  FFMA R9, R16, R20.reuse, -R9 ;  /* 0x0000001410097223 */ /* 0x080fe20000000809 */
[----:B------:R-:W-:Y:S01]  /*20b0*/  FFMA R2, R17, R19, -R2 ;  /* 0x0000001311027223 */ /* 0x000fe20000000802 */
[----:B------:R-:W-:Y:S01]  /*20c0*/  IMAD R11, R5, UR4, R10 ;  /* 0x00000004050b7c24 */ /* 0x000fe2000f8e020a */
[----:B------:R-:W-:Y:S01]  /*20d0*/  FMUL R5, R17, R20 ;  /* 0x0000001411057220 */ /* 0x000fe20000400000 */
[----:B------:R-:W-:-:S03]  /*20e0*/  FADD R9, -R9, -RZ ;  /* 0x800000ff09097221 */ /* 0x000fc60000000100 */
[----:B------:R-:W-:Y:S01]  /*20f0*/  FFMA R5, R22, R15, -R5 ;  /* 0x0000000f16057223 */ /* 0x000fe20000000805 */
[----:B------:R-:W-:Y:S01]  /*2100*/  IADD3 R7, R7, R11, RZ ;  /* 0x0000000b07077210 */ /* 0x000fe20007ffe0ff */
[----:B------:R-:W-:Y:S02]  /*2110*/  FADD R11, -R2, -RZ ;  /* 0x800000ff020b7221 */ /* 0x000fe40000000100 */
[----:B------:R-:W-:Y:S01]  /*2120*/  FADD R5, -R5, -RZ ;  /* 0x800000ff05057221 */ /* 0x000fe20000000100 */
[----:B------:R-:W-:Y:S01]  /*2130*/  FADD R13, -R15, -RZ ;  /* 0x800000ff0f0d7221 */ /* 0x000fe20000000100 */
[----:B------:R-:W-:Y:S01]  /*2140*/  FADD R15, -R19, -RZ ;  /* 0x800000ff130f7221 */ /* 0x000fe20000000100 */
[----:B------:R0:W-:Y:S01]  /*2150*/  RED.E.ADD.F32.FTZ.RN.STRONG.GPU [R6.64], R9 ;  /* 0x000000090600798e */ /* 0x0001e2000c10e790 */
[----:B------:R-:W-:-:S03]  /*2160*/  FADD R17, -R20, -RZ ;  /* 0x800000ff14117221 */ /* 0x000fc60000000100 */
[----:B------:R0:W-:Y:S04]  /*2170*/  RED.E.ADD.F32.FTZ.RN.STRONG.GPU [R6.64+0x4], R5 ;  /* 0x000004050600798e */ /* 0x0001e8000c10e790 */
[----:B------:R0:W-:Y:S04]  /*2180*/  RED.E.ADD.F32.FTZ.RN.STRONG.GPU [R6.64+0x8], R11 ;  /* 0x0000080b0600798e */ /* 0x0001e8000c10e790 */
[----:B------:R0:W-:Y:S04]  /*2190*/  RED.E.ADD.F32.FTZ.RN.STRONG.GPU [R6.64+0xc], R13 ;  /* 0x00000c0d0600798e */ /* 0x0001e8000c10e790 */
[----:B------:R0:W-:Y:S04]  /*21a0*/  RED.E.ADD.F32.FTZ.RN.STRONG.GPU [R6.64+0x10], R15 ;  /* 0x0000100f0600798e */ /* 0x0001e8000c10e790 */
[----:B------:R0:W-:Y:S02]  /*21b0*/  RED.E.ADD.F32.FTZ.RN.STRONG.GPU [R6.64+0x14], R17 ;  /* 0x000014110600798e */ /* 0x0001e4000c10e790 */
.L_x_536:
[----:B------:R-:W-:Y:S05]  /*21c0*/  BSYNC B0 ;  /* 0x0000000000007941 */ /* 0x000fea0003800000 */
.L_x_535:
[----:B------:R-:W-:Y:S02]  /*21d0*/  ULDC UR6, c[0x0][0x0] ;  /* 0x0000000000067ab9 */ /* 0x000fe40000000800 */
[----:B------:R-:W-:-:S02]  /*21e0*/  ULDC UR7, c[0x0][0xc] ;  /* 0x0000030000077ab9 */ /* 0x000fc40000000800 */
[----:B------:R-:W-:Y:S02]  /*21f0*/  UIMAD.WIDE.U32 UR6, UR6, UR7, URZ ;  /* 0x00000007060672a5 */ /* 0x000fe4000f8e003f */
[----:B------:R-:W-:Y:S02]  /*2200*/  UMOV UR4, URZ ;  /* 0x0000003f00047c82 */ /* 0x000fe40008000000 */
[----:B------:R-:W-:Y:S02]  /*2210*/  UIADD3 UR4, UR7, UR4, URZ ;  /* 0x0000000407047290 */ /* 0x000fe4000fffe03f */
[----:B------:R-:W-:-:S04]  /*2220*/  IADD3 R0, P0, R0, UR6, RZ ;  /* 0x0000000600007c10 */ /* 0x000fc8000ff1e0ff */
[----:B------:R-:W-:Y:S02]  /*2230*/  IADD3.X R3, R3, UR4, RZ, P0, !PT ;  /* 0x0000000403037c10 */ /* 0x000fe400087fe4ff */
[----:B------:R-:W-:-:S04]  /*2240*/  ISETP.GE.U32.AND P0, PT, R0, c[0x0][0x178], PT ;  /* 0x00005e0000007a0c */ /* 0x000fc80003f06070 */
[----:B------:R-:W-:-:S13]  /*2250*/  ISETP.GE.U32.AND.EX P0, PT, R3, c[0x0][0x17c], PT, P0 ;  /* 0x00005f0003007a0c */ /* 0x000fda0003f06100 */
[----:B------:R-:W-:Y:S01]  /*2260*/  @P0 CALL.REL.NOINC `(.L_x_537) ;  /* 0x0000001000000944 */ /* 0x000fe20003c00000 */
[----:B------:R-:W-:Y:S05]  /*2270*/  BRA `(.L_x_538) ;  /* 0xffffdf2000007947 */ /* 0x000fea000383ffff */
.L_x_537:
[----:B------:R-:W-:Y:S05]  /*2280*/  EXIT ;  /* 0x000000000000794d */ /* 0x000fea0003800000 */
        .weak           $__internal_11_$__cuda_sm20_sqrt_rn_f32_slowpath
        .type           $__internal_11_$__cuda_sm20_sqrt_rn_f32_slowpath,@function
        .size           $__internal_11_$__cuda_sm20_sqrt_rn_f32_slowpath,($__internal_12_$__cuda_sm3x_div_rn_noftz_f32_slowpath - $__internal_11_$__cuda_sm20_sqrt_rn_f32_slowpath)
$__internal_11_$__cuda_sm20_sqrt_rn_f32_slowpath:
        /* <DEDUP_REMOVED lines=19> */
.L_x_539:
[----:B------:R-:W-:Y:S02]  /*23c0*/  MOV R9, R18 ;  /* 0x0000001200097202 */ /* 0x000fe40000000f00 */
[----:B------:R-:W-:Y:S02]  /*23d0*/  MOV R18, R27 ;  /* 0x0000001b00127202 */ /* 0x000fe40000000f00 */
[----:B------:R-:W-:-:S04]  /*23e0*/  MOV R19, 0x0 ;  /* 0x0000000000137802 */ /* 0x000fc80000000f00 */
[----:B------:R-:W-:Y:S05]  /*23f0*/  RET.REL.NODEC R18 `(my_solve_particle_shape_contacts_cuda_kernel_forward) ;  /* 0xffffdc0012007950 */ /* 0x000fea0003c3ffff */
        .weak           $__internal_12_$__cuda_sm3x_div_rn_noftz_f32_slowpath
        .type           $__internal_12_$__cuda_sm3x_div_rn_noftz_f32_slowpath,@function
        .size           $__internal_12_$__cuda_sm3x_div_rn_noftz_f32_slowpath,(.L_x_1203 - $__internal_12_$__cuda_sm3x_div_rn_noftz_f32_slowpath)
$__internal_12_$__cuda_sm3x_div_rn_noftz_f32_slowpath:
        /* <DEDUP_REMOVED lines=34> */
.L_x_541:
        /* <DEDUP_REMOVED lines=31> */
[C---:B------:R-:W-:Y:S02]  /*2810*/  ISETP.NE.AND P1, PT, R18.reuse, RZ, PT ;  /* 0x000000ff1200720c */ /* 0x040fe40003f25270 */
        /* <DEDUP_REMOVED lines=19> */
.L_x_548:
[----:B------:R-:W-:-:S04]  /*2950*/  LOP3.LUT R8, R8, 0x80000000, RZ, 0xc0, !PT ;  /* 0x8000000008087812 */ /* 0x000fc800078ec0ff */
[----:B------:R-:W-:Y:S01]  /*2960*/  LOP3.LUT R8, R8, 0x7f800000, RZ, 0xfc, !PT ;  /* 0x7f80000008087812 */ /* 0x000fe200078efcff */
[----:B------:R-:W-:Y:S05]  /*2970*/  BRA `(.L_x_549) ;  /* 0x0000001000007947 */ /* 0x000fea0003800000 */
.L_x_547:
[----:B------:R-:W-:Y:S02]  /*2980*/  LEA R8, R31, R8, 0x17 ;  /* 0x000000081f087211 */ /* 0x000fe400078eb8ff */
.L_x_549:
[----:B------:R-:W-:Y:S05]  /*2990*/  BSYNC B3 ;  /* 0x0000000000037941 */ /* 0x000fea0003800000 */
.L_x_546:
[----:B------:R-:W-:Y:S05]  /*29a0*/  BRA `(.L_x_550) ;  /* 0x0000008000007947 */ /* 0x000fea0003800000 */
.L_x_545:
[----:B------:R-:W-:-:S04]  /*29b0*/  LOP3.LUT R8, R9, 0x80000000, R8, 0x48, !PT ;  /* 0x8000000009087812 */ /* 0x000fc800078e4808 */
[----:B------:R-:W-:Y:S01]  /*29c0*/  LOP3.LUT R8, R8, 0x7f800000, RZ, 0xfc, !PT ;  /* 0x7f80000008087812 */ /* 0x000fe200078efcff */
[----:B------:R-:W-:Y:S05]  /*29d0*/  BRA `(.L_x_550) ;  /* 0x0000005000007947 */ /* 0x000fea0003800000 */
.L_x_544:
[----:B------:R-:W-:Y:S01]  /*29e0*/  LOP3.LUT R8, R9, 0x80000000, R8, 0x48, !PT ;  /* 0x8000000009087812 */ /* 0x000fe200078e4808 */
[----:B------:R-:W-:Y:S05]  /*29f0*/  BRA `(.L_x_550) ;  /* 0x0000003000007947 */ /* 0x000fea0003800000 */
.L_x_543:
[----:B------:R-:W0:Y:S01]  /*2a00*/  MUFU.RSQ R8, -QNAN ;  /* 0xffc0000000087908 */ /* 0x000e220000001400 */
[----:B------:R-:W-:Y:S05]  /*2a10*/  BRA `(.L_x_550) ;  /* 0x0000001000007947 */ /* 0x000fea0003800000 */
.L_x_542:
[----:B------:R-:W-:Y:S02]  /*2a20*/  FADD.FTZ R8, R8, R9 ;  /* 0x0000000908087221 */ /* 0x000fe40000010000 */
.L_x_550:
[----:B------:R-:W-:Y:S05]  /*2a30*/  BSYNC B2 ;  /* 0x0000000000027941 */ /* 0x000fea0003800000 */
.L_x_540:
[----:B0-----:R-:W-:Y:S02]  /*2a40*/  MOV R18, R8 ;  /* 0x0000000800127202 */ /* 0x001fe40000000f00 */
[----:B------:R-:W-:Y:S02]  /*2a50*/  MOV R8, R26 ;  /* 0x0000001a00087202 */ /* 0x000fe40000000f00 */
[----:B------:R-:W-:-:S04]  /*2a60*/  MOV R9, 0x0 ;  /* 0x0000000000097802 */ /* 0x000fc80000000f00 */
[----:B------:R-:W-:Y:S05]  /*2a70*/  RET.REL.NODEC R8 `(my_solve_particle_shape_contacts_cuda_kernel_forward) ;  /* 0xffffd58008007950 */ /* 0x000fea0003c3ffff */
.L_x_551:
        /* <DEDUP_REMOVED lines=16> */
.L_x_1203:


//--------------------- .text.my_solve_particle_particle_contacts_cuda_kernel_backward --------------------------
	.section	.text.my_solve_particle_particle_contacts_cuda_kernel_backward,"ax",@progbits
	.sectioninfo	@"SHI_REGISTERS=102"
	.align	128
        .global         my_solve_particle_particle_contacts_cuda_kernel_backward
        .type           my_solve_particle_particle_contacts_cuda_kernel_backward,@function
        .size           my_solve_particle_particle_contacts_cuda_kernel_backward,(.L_x_1206 - my_solve_particle_particle_contacts_cuda_kernel_backward)
        .other          my_solve_particle_particle_contacts_cuda_kernel_backward,@"STO_CUDA_ENTRY STV_DEFAULT"
my_solve_particle_particle_contacts_cuda_kernel_backward:
.text.my_solve_particle_particle_contacts_cuda_kernel_backward:
        /* <DEDUP_REMOVED lines=9> */
[----:B------:R-:W-:Y:S01]  /*0090*/  MOV R19, c[0x0][0x2a0] ;  /* 0x0000a80000137a02 */ /* 0x000fe20000000f00 */
        /* <DEDUP_REMOVED lines=23> */
.L_x_650:
[----:B------:R-:W-:Y:S02]  /*0210*/  MOV R60, c[0x0][0x180] ;  /* 0x00006000003c7a02 */ /* 0x000fe40000000f00 */
[----:B------:R-:W-:-:S06]  /*0220*/  MOV R61, c[0x0][0x184] ;  /* 0x00006100003d7a02 */ /* 0x000fcc0000000f00 */
[----:B------:R-:W2:Y:S01]  /*0230*/  LDG.E.64 R60, [R60.64+0x10] ;  /* 0x000010123c3c7981 */ /* 0x000ea2000c1e1b00 */
[----:B------:R-:W-:Y:S02]  /*0240*/  MOV R18, 0xffffffff ;  /* 0xffffffff00127802 */ /* 0x000fe40000000f00 */
[----:B--2---:R-:W-:-:S04]  /*0250*/  ISETP.NE.U32.AND P1, PT, R60, RZ, PT ;  /* 0x000000ff3c00720c */ /* 0x004fc80003f25070 */
[----:B------:R-:W-:-:S13]  /*0260*/  ISETP.NE.AND.EX P1, PT, R61, RZ, PT, P1 ;  /* 0x000000ff3d00720c */ /* 0x000fda0003f25310 */
[----:B------:R-:W-:-:S04]  /*0270*/  @P1 SHF.R.S64 R5, RZ, 0x1e, R16 ;  /* 0x0000001eff051819 */ /* 0x000fc80000001010 */
[----:B------:R-:W-:-:S04]  /*0280*/  @P1 IADD3 R4, P2, R60, R5, RZ ;  /* 0x000000053c041210 */ /* 0x000fc80007f5e0ff */
[----:B------:R-:W-:-:S05]  /*0290*/  @P1 LEA.HI.X.SX32 R5, R16, R61, 0x2, P2 ;  /* 0x0000003d10051211 */ /* 0x000fca00010f16ff */
[----:B------:R-:W2:Y:S01]  /*02a0*/  @P1 LDG.E R18, [R4.64] ;  /* 0x0000001204121981 */ /* 0x000ea2000c1e1900 */
[----:B------:R-:W-:Y:S01]  /*02b0*/  YIELD ;  /* 0x0000000000007946 */ /* 0x000fe20003800000 */
[----:B------:R-:W-:Y:S01]  /*02c0*/  ULDC.64 UR16, c[0x0][0x180] ;  /* 0x0000600000107ab9 */ /* 0x000fe20000000a00 */
[----:B------:R-:W-:Y:S01]  /*02d0*/  BSSY B1, `(.L_x_553) ;  /* 0x0000487000017945 */ /* 0x000fe20003800000 */
[----:B------:R-:W-:-:S04]  /*02e0*/  UIADD3 UR15, UP0, UR16, 0x10, URZ ;  /* 0x00000010100f7890 */ /* 0x000fc8000ff1e03f */
[----:B------:R-:W-:Y:S02]  /*02f0*/  UIADD3.X UR16, URZ, UR17, URZ, UP0, !UPT ;  /* 0x000000113f107290 */ /* 0x000fe400087fe43f */
[----:B------:R-:W-:-:S04]  /*0300*/  MOV R2, UR15 ;  /* 0x0000000f00027c02 */ /* 0x000fc80008000f00 */
[----:B------:R-:W-:Y:S01]  /*0310*/  IMAD.U32 R3, RZ, RZ, UR16 ;  /* 0x00000010ff037e24 */ /* 0x000fe2000f8e00ff */
[----:B--2---:R-:W-:-:S13]  /*0320*/  ISETP.NE.AND P1, PT, R18, -0x1, PT ;  /* 0xffffffff1200780c */ /* 0x004fda0003f25270 */
[----:B-----5:R-:W-:Y:S05]  /*0330*/  @!P1 BRA `(.L_x_554) ;  /* 0x0000480000009947 */ /* 0x020fea0003800000 */
        /* <DEDUP_REMOVED lines=9> */
[----:B------:R-:W-:Y:S05]  /*03d0*/  @P1 BRA `(.L_x_554) ;  /* 0x0000476000001947 */ /* 0x000fea0003800000 */
[----:B------:R0:W2:Y:S01]  /*03e0*/  LDG.E.64 R62, [R2.64+0x18] ;  /* 0x00001812023e7981 */ /* 0x0000a2000c1e1b00 */
[----:B------:R-:W-:Y:S01]  /*03f0*/  IMAD R5, R20, c[0x0][0x250], RZ ;  /* 0x0000940014057a24 */ /* 0x000fe200078e02ff */
[----:B------:R-:W-:Y:S02]  /*0400*/  MOV R7, c[0x0][0x250] ;  /* 0x0000940000077a02 */ /* 0x000fe40000000f00 */
[----:B------:R0:W3:Y:S01]  /*0410*/  LDG.E R21, [R2.64+0x20] ;  /* 0x0000201202157981 */ /* 0x0000e2000c1e1900 */
[C---:B------:R-:W-:Y:S01]  /*0420*/  IMAD R9, R18.reuse, UR7, R5 ;  /* 0x0000000712097c24 */ /* 0x040fe2000f8e0205 */
[----:B------:R-:W-:Y:S01]  /*0430*/  MOV R11, c[0x0][0x1a8] ;  /* 0x00006a00000b7a02 */ /* 0x000fe20000000f00 */
[----:B------:R-:W-:Y:S01]  /*0440*/  IMAD.WIDE.U32 R4, R18, R7, c[0x0][0x230] ;  /* 0x00008c0012047625 */ /* 0x000fe200078e0007 */
[----:B------:R0:W4:Y:S03]  /*0450*/  LDG.E.64 R64, [R2.64+0x8] ;  /* 0x0000081202407981 */ /* 0x000126000c1e1b00 */
[----:B------:R-:W-:Y:S01]  /*0460*/  IMAD R7, R20, c[0x0][0x1a8], RZ ;  /* 0x00006a0014077a24 */ /* 0x000fe200078e02ff */
[----:B------:R-:W-:Y:S01]  /*0470*/  IADD3 R9, R5, R9, RZ ;  /* 0x0000000905097210 */ /* 0x000fe20007ffe0ff */
[----:B------:R0:W4:Y:S01]  /*0480*/  LDG.E.64 R66, [R2.64+0x10] ;  /* 0x0000101202427981 */ /* 0x000122000c1e1b00 */
[----:B------:R-:W-:Y:S01]  /*0490*/  MOV R8, R4 ;  /* 0x0000000400087202 */ /* 0x000fe20000000f00 */
[----:B------:R-:W-:-:S02]  /*04a0*/  IMAD R5, R18, UR5, R7 ;  /* 0x0000000512057c24 */ /* 0x000fc4000f8e0207 */
[----:B------:R-:W-:Y:S01]  /*04b0*/  IMAD.WIDE.U32 R6, R18, R11, c[0x0][0x188] ;  /* 0x0000620012067625 */ /* 0x000fe200078e000b */
[----:B------:R0:W4:Y:S04]  /*04c0*/  LDG.E R4, [R2.64+-0xc] ;  /* 0xfffff41202047981 */ /* 0x000128000c1e1900 */
[----:B------:R1:W4:Y:S01]  /*04d0*/  LDG.E R22, [R8.64] ;  /* 0x0000001208167981 */ /* 0x000322000c1e1900 */
[----:B------:R-:W-:-:S05]  /*04e0*/  IMAD.IADD R7, R7, 0x1, R5 ;  /* 0x0000000107077824 */ /* 0x000fca00078e0205 */
[----:B------:R0:W4:Y:S04]  /*04f0*/  LDG.E R23, [R6.64] ;  /* 0x0000001206177981 */ /* 0x000128000c1e1900 */
[----:B------:R1:W4:Y:S04]  /*0500*/  LDG.E R24, [R6.64+0x4] ;  /* 0x0000041206187981 */ /* 0x000328000c1e1900 */
[----:B------:R1:W4:Y:S04]  /*0510*/  LDG.E R25, [R6.64+0x8] ;  /* 0x0000081206197981 */ /* 0x000328000c1e1900 */
[----:B0-----:R-:W4:Y:S01]  /*0520*/  LDG.E.64 R2, [R2.64+-0x8] ;  /* 0xfffff81202027981 */ /* 0x001f22000c1e1b00 */
[----:B--2---:R-:W-:-:S02]  /*0530*/  IABS R33, R62 ;  /* 0x0000003e00217213 */ /* 0x004fc40000000000 */
[----:B------:R-:W-:Y:S02]  /*0540*/  IABS R37, R63 ;  /* 0x0000003f00257213 */ /* 0x000fe40000000000 */
[----:B------:R-:W0:Y:S01]  /*0550*/  I2F.RP R0, R33 ;  /* 0x0000002100007306 */ /* 0x000e220000209400 */
[----:B---3--:R-:W-:-:S07]  /*0560*/  IABS R41, R21 ;  /* 0x0000001500297213 */ /* 0x008fce0000000000 */
[----:B-1----:R-:W1:Y:S08]  /*0570*/  I2F.RP R8, R37 ;  /* 0x0000002500087306 */ /* 0x002e700000209400 */
[----:B------:R-:W2:Y:S01]  /*0580*/  I2F.RP R7, R41 ;  /* 0x0000002900077306 */ /* 0x000ea20000209400 */
[----:B----4-:R-:W-:-:S07]  /*0590*/  FADD R6, R22, c[0x0][0x2b0] ;  /* 0x0000ac0016067621 */ /* 0x010fce0000000000 */
[----:B0-----:R-:W0:Y:S01]  /*05a0*/  MUFU.RCP R0, R0 ;  /* 0x0000000000007308 */ /* 0x001e220000001000 */
[----:B------:R-:W-:-:S07]  /*05b0*/  FADD R6, R6, c[0x0][0x2ac] ;  /* 0x0000ab0006067621 */ /* 0x000fce0000000000 */
[----:B-1----:R-:W1:Y:S01]  /*05c0*/  MUFU.RCP R8, R8 ;  /* 0x0000000800087308 */ /* 0x002e620000001000 */
[----:B------:R-:W-:-:S07]  /*05d0*/  FADD R5, -R6, R23 ;  /* 0x0000001706057221 */ /* 0x000fce0000000100 */
[----:B--2---:R-:W2:Y:S01]  /*05e0*/  MUFU.RCP R7, R7 ;  /* 0x0000000700077308 */ /* 0x004ea20000001000 */
[----:B0-----:R-:W-:Y:S01]  /*05f0*/  IADD3 R10, R0, 0xffffffe, RZ ;  /* 0x0ffffffe000a7810 */ /* 0x001fe20007ffe0ff */
[----:B------:R-:W-:-:S06]  /*0600*/  FMUL R5, R4, R5 ;  /* 0x0000000504057220 */ /* 0x000fcc0000400000 */
[----:B------:R-:W0:Y:S01]  /*0610*/  F2I.FTZ.U32.TRUNC.NTZ R11, R10 ;  /* 0x0000000a000b7305 */ /* 0x000e22000021f000 */
[----:B-1----:R-:W-:-:S07]  /*0620*/  IADD3 R30, R8, 0xffffffe, RZ ;  /* 0x0ffffffe081e7810 */ /* 0x002fce0007ffe0ff */
[----:B------:R-:W1:Y:S01]  /*0630*/  F2I.TRUNC.NTZ R27, R5 ;  /* 0x00000005001b7305 */ /* 0x000e62000020f100 */
[----:B--2---:R-:W-:Y:S01]  /*0640*/  IADD3 R8, R7, 0xffffffe, RZ ;  /* 0x0ffffffe07087810 */ /* 0x004fe20007ffe0ff */
[----:B------:R-:W-:-:S06]  /*0650*/  FADD R7, -R6, R24 ;  /* 0x0000001806077221 */ /* 0x000fcc0000000100 */
[----:B------:R-:W2:Y:S01]  /*0660*/  F2I.FTZ.U32.TRUNC.NTZ R31, R30 ;  /* 0x0000001e001f7305 */ /* 0x000ea2000021f000 */
[----:B------:R-:W-:Y:S01]  /*0670*/  FMUL R7, R4, R7 ;  /* 0x0000000704077220 */ /* 0x000fe20000400000 */
[----:B------:R-:W-:Y:S01]  /*0680*/  FADD R29, -R6, R25 ;  /* 0x00000019061d7221 */ /* 0x000fe20000000100 */
[----:B0-----:R-:W-:-:S03]  /*0690*/  IADD3 R12, RZ, -R11, RZ ;  /* 0x8000000bff0c7210 */ /* 0x001fc60007ffe0ff */
[----:B------:R-:W-:Y:S02]  /*06a0*/  FMUL R29, R4, R29 ;  /* 0x0000001d041d7220 */ /* 0x000fe40000400000 */
[----:B------:R2:W0:Y:S01]  /*06b0*/  F2I.FTZ.U32.TRUNC.NTZ R9, R8 ;  /* 0x0000000800097305 */ /* 0x000422000021f000 */
[----:B-1----:R-:W-:Y:S01]  /*06c0*/  IADD3 R0, R27, 0x100000, RZ ;  /* 0x001000001b007810 */ /* 0x002fe20007ffe0ff */
[----:B------:R-:W-:Y:S01]  /*06d0*/  IMAD R35, R12, R33, RZ ;  /* 0x000000210c237224 */ /* 0x000fe200078e02ff */
[----:B------:R-:W-:-:S05]  /*06e0*/  MOV R10, RZ ;  /* 0x000000ff000a7202 */ /* 0x000fca0000000f00 */
[----:B------:R1:W3:Y:S01]  /*06f0*/  F2I.TRUNC.NTZ R26, R7 ;  /* 0x00000007001a7305 */ /* 0x0002e2000020f100 */
[----:B--2---:R-:W-:Y:S02]  /*0700*/  IADD3 R8, RZ, -R31, RZ ;  /* 0x8000001fff087210 */ /* 0x004fe40007ffe0ff */
[----:B------:R-:W-:Y:S01]  /*0710*/  IMNMX R5, RZ, R0, !PT ;  /* 0x00000000ff057217 */ /* 0x000fe20007800200 */
[----:B------:R-:W-:Y:S01]  /*0720*/  IMAD.HI.U32 R10, R11, R35, R10 ;  /* 0x000000230b0a7227 */ /* 0x000fe200078e000a */
[----:B------:R-:W-:-:S03]  /*0730*/  MOV R30, RZ ;  /* 0x000000ff001e7202 */ /* 0x000fc60000000f00 */
[----:B------:R-:W2:Y:S01]  /*0740*/  F2I.TRUNC.NTZ R28, R29 ;  /* 0x0000001d001c7305 */ /* 0x000ea2000020f100 */
[----:B------:R-:W-:Y:S01]  /*0750*/  IABS R0, R62 ;  /* 0x0000003e00007213 */ /* 0x000fe20000000000 */
[----:B------:R-:W-:Y:S01]  /*0760*/  IMAD R11, R8, R37, RZ ;  /* 0x00000025080b7224 */ /* 0x000fe200078e02ff */
[----:B-1----:R-:W-:Y:S02]  /*0770*/  IABS R7, R5 ;  /* 0x0000000500077213 */ /* 0x002fe40000000000 */
[----:B------:R-:W-:Y:S01]  /*0780*/  IADD3 R8, RZ, -R0, RZ ;  /* 0x80000000ff087210 */ /* 0x000fe20007ffe0ff */
[----:B------:R-:W-:Y:S01]  /*0790*/  IMAD.HI.U32 R30, R31, R11, R30 ;  /* 0x0000000b1f1e7227 */ /* 0x000fe200078e001e */
[----:B------:R-:W-:Y:S02]  /*07a0*/  IABS R11, R63 ;  /* 0x0000003f000b7213 */ /* 0x000fe40000000000 */
[----:B0-----:R-:W-:Y:S01]  /*07b0*/  IADD3 R32, RZ, -R9, RZ ;  /* 0x80000009ff207210 */ /* 0x001fe20007ffe0ff */
[----:B------:R-:W-:Y:S01]  /*07c0*/  IMAD.HI.U32 R10, R10, R7, RZ ;  /* 0x000000070a0a7227 */ /* 0x000fe200078e00ff */
[----:B---3--:R-:W-:-:S03]  /*07d0*/  IADD3 R0, R26, 0x100000, RZ ;  /* 0x001000001a007810 */ /* 0x008fc60007ffe0ff */
[----:B------:R-:W-:Y:S01]  /*07e0*/  IMAD R10, R10, R8, R7 ;  /* 0x000000080a0a7224 */ /* 0x000fe200078e0207 */
[----:B------:R-:W-:Y:S01]  /*07f0*/  IMNMX R12, RZ, R0, !PT ;  /* 0x00000000ff0c7217 */ /* 0x000fe20007800200 */
[----:B------:R-:W-:Y:S01]  /*0800*/  IMAD.MOV R31, RZ, RZ, -R11 ;  /* 0x000000ffff1f7224 */ /* 0x000fe200078e0a0b */
[----:B------:R-:W-:Y:S01]  /*0810*/  MOV R8, RZ ;  /* 0x000000ff00087202 */ /* 0x000fe20000000f00 */
[----:B------:R-:W-:Y:S01]  /*0820*/  IMAD R11, R32, R41, RZ ;  /* 0x00000029200b7224 */ /* 0x000fe200078e02ff */
[----:B--2---:R-:W-:Y:S02]  /*0830*/  IADD3 R0, R28, 0x100000, RZ ;  /* 0x001000001c007810 */ /* 0x004fe40007ffe0ff */
[----:B------:R-:W-:Y:S01]  /*0840*/  IABS R7, R12 ;  /* 0x0000000c00077213 */ /* 0x000fe20000000000 */
[----:B------:R-:W-:Y:S01]  /*0850*/  IMAD.HI.U32 R8, R9, R11, R8 ;  /* 0x0000000b09087227 */ /* 0x000fe200078e0008 */
[----:B------:R-:W-:Y:S02]  /*0860*/  IMNMX R29, RZ, R0, !PT ;  /* 0x00000000ff1d7217 */ /* 0x000fe40007800200 */
[----:B------:R-:W-:Y:S01]  /*0870*/  IABS R11, R21 ;  /* 0x00000015000b7213 */ /* 0x000fe20000000000 */
[----:B------:R-:W-:Y:S01]  /*0880*/  IMAD.HI.U32 R30, R30, R7, RZ ;  /* 0x000000071e1e7227 */ /* 0x000fe200078e00ff */
[----:B------:R-:W-:-:S02]  /*0890*/  MOV R0, R31 ;  /* 0x0000001f00007202 */ /* 0x000fc40000000f00 */
[----:B------:R-:W-:Y:S02]  /*08a0*/  IABS R9, R29 ;  /* 0x0000001d00097213 */ /* 0x000fe40000000000 */
[----:B------:R-:W-:Y:S01]  /*08b0*/  IADD3 R11, RZ, -R11, RZ ;  /* 0x8000000bff0b7210 */ /* 0x000fe20007ffe0ff */
[----:B------:R-:W-:Y:S01]  /*08c0*/  IMAD R30, R30, R0, R7 ;  /* 0x000000001e1e7224 */ /* 0x000fe200078e0207 */
[----:B------:R-:W-:Y:S01]  /*08d0*/  ISETP.GT.U32.AND P1, PT, R33, R10, PT ;  /* 0x0000000a2100720c */ /* 0x000fe20003f24070 */
[----:B------:R-:W-:Y:S01]  /*08e0*/  IMAD.HI.U32 R8, R8, R9, RZ ;  /* 0x0000000908087227 */ /* 0x000fe200078e00ff */
[----:B------:R-:W-:Y:S02]  /*08f0*/  MOV R0, R11 ;  /* 0x0000000b00007202 */ /* 0x000fe40000000f00 */
[----:B------:R-:W-:-:S03]  /*0900*/  ISETP.GT.U32.AND P2, PT, R37, R30, PT ;  /* 0x0000001e2500720c */ /* 0x000fc60003f44070 */
[----:B------:R-:W-:-:S05]  /*0910*/  IMAD R0, R8, R0, R9 ;  /* 0x0000000008007224 */ /* 0x000fca00078e0209 */
[----:B------:R-:W-:Y:S02]  /*0920*/  ISETP.GT.U32.AND P3, PT, R41, R0, PT ;  /* 0x000000002900720c */ /* 0x000fe40003f64070 */
[----:B------:R-:W-:-:S04]  /*0930*/  @!P1 IADD3 R10, R10, -R33, RZ ;  /* 0x800000210a0a9210 */ /* 0x000fc80007ffe0ff */
[----:B------:R-:W-:Y:S01]  /*0940*/  ISETP.GT.U32.AND P4, PT, R33, R10, PT ;  /* 0x0000000a2100720c */ /* 0x000fe20003f84070 */
[----:B------:R-:W-:Y:S01]  /*0950*/  @!P2 IMAD.IADD R30, R30, 0x1, -R37 ;  /* 0x000000011e1ea824 */ /* 0x000fe200078e0a25 */
[----:B------:R-:W-:-:S05]  /*0960*/  ISETP.GE.AND P2, PT, R5, RZ, PT ;  /* 0x000000ff0500720c */ /* 0x000fca0003f46270 */
[----:B------:R-:W-:Y:S02]  /*0970*/  @!P3 IADD3 R0, R0, -R41, RZ ;  /* 0x800000290000b210 */ /* 0x000fe40007ffe0ff */
[----:B------:R-:W-:Y:S02]  /*0980*/  ISETP.GT.U32.AND P5, PT, R37, R30, PT ;  /* 0x0000001e2500720c */ /* 0x000fe40003fa4070 */
[----:B------:R-:W-:Y:S02]  /*0990*/  ISETP.NE.U32.AND P1, PT, RZ, c[0x0][0x438], PT ;  /* 0x00010e00ff007a0c */ /* 0x000fe40003f25070 */
[----:B------:R-:W-:Y:S02]  /*09a0*/  ISETP.GT.U32.AND P3, PT, R41, R0, PT ;  /* 0x000000002900720c */ /* 0x000fe40003f64070 */
[----:B------:R-:W-:Y:S02]  /*09b0*/  @!P4 IADD3 R10, R10, -R33, RZ ;  /* 0x800000210a0ac210 */ /* 0x000fe40007ffe0ff */
[----:B------:R-:W-:Y:S01]  /*09c0*/  ISETP.NE.AND.EX P1, PT, RZ, c[0x0][0x43c], PT, P1 ;  /* 0x00010f00ff007a0c */ /* 0x000fe20003f25310 */
[----:B------:R-:W-:Y:S01]  /*09d0*/  IMAD R7, R20, c[0x0][0x218], RZ ;  /* 0x0000860014077a24 */ /* 0x000fe200078e02ff */
[----:B------:R-:W-:-:S02]  /*09e0*/  MOV R9, c[0x0][0x218] ;  /* 0x0000860000097a02 */ /* 0x000fc40000000f00 */
[----:B------:R-:W-:Y:S02]  /*09f0*/  ISETP.GE.AND P4, PT, R12, RZ, PT ;  /* 0x000000ff0c00720c */ /* 0x000fe40003f86270 */
[----:B------:R-:W-:Y:S01]  /*0a00*/  @!P2 IADD3 R10, -R10, RZ, RZ ;  /* 0x000000ff0a0aa210 */ /* 0x000fe20007ffe1ff */
[----:B------:R-:W-:Y:S01]  /*0a10*/  IMAD R7, R18, UR8, R7 ;  /* 0x0000000812077c24 */ /* 0x000fe2000f8e0207 */
[----:B------:R-:W-:Y:S01]  /*0a20*/  ISETP.NE.AND P6, PT, R62, RZ, PT ;  /* 0x000000ff3e00720c */ /* 0x000fe20003fc5270 */
[----:B------:R-:W-:Y:S01]  /*0a30*/  IMAD.WIDE.U32 R8, R18, R9, c[0x0][0x1f8] ;  /* 0x00007e0012087625 */ /* 0x000fe200078e0009 */
[----:B------:R-:W-:Y:S02]  /*0a40*/  ISETP.NE.AND P2, PT, R63, RZ, PT ;  /* 0x000000ff3f00720c */ /* 0x000fe40003f45270 */
[----:B------:R-:W-:Y:S01]  /*0a50*/  @!P5 IADD3 R30, R30, -R37, RZ ;  /* 0x800000251e1ed210 */ /* 0x000fe20007ffe0ff */
[----:B------:R-:W-:Y:S01]  /*0a60*/  IMAD R5, R20, c[0x0][0x1e0], RZ ;  /* 0x0000780014057a24 */ /* 0x000fe200078e02ff */
[----:B------:R-:W-:Y:S01]  /*0a70*/  ISETP.GE.AND P5, PT, R29, RZ, PT ;  /* 0x000000ff1d00720c */ /* 0x000fe20003fa6270 */
[----:B------:R-:W-:Y:S01]  /*0a80*/  @!P3 IMAD.IADD R0, R0, 0x1, -R41 ;  /* 0x000000010000b824 */ /* 0x000fe200078e0a29 */
[----:B------:R-:W-:-:S02]  /*0a90*/  ISETP.NE.AND P3, PT, R21, RZ, PT ;  /* 0x000000ff1500720c */ /* 0x000fc40003f65270 */
[----:B------:R-:W-:Y:S01]  /*0aa0*/  IADD3 R39, R9, R7, RZ ;  /* 0x0000000709277210 */ /* 0x000fe20007ffe0ff */
[----:B------:R-:W-:Y:S01]  /*0ab0*/  IMAD R7, R18, UR6, R5 ;  /* 0x0000000612077c24 */ /* 0x000fe2000f8e0205 */
[----:B------:R-:W-:Y:S01]  /*0ac0*/  MOV R9, c[0x0][0x1e0] ;  /* 0x0000780000097a02 */ /* 0x000fe20000000f00 */
[----:B------:R-:W-:Y:S01]  /*0ad0*/  @P1 IMAD R5, R20, c[0x0][0x458], RZ ;  /* 0x0001160014051a24 */ /* 0x000fe200078e02ff */
[----:B------:R-:W-:Y:S02]  /*0ae0*/  MOV R38, R8 ;  /* 0x0000000800267202 */ /* 0x000fe40000000f00 */
[----:B------:R-:W-:Y:S01]  /*0af0*/  @!P4 IADD3 R30, -R30, RZ, RZ ;  /* 0x000000ff1e1ec210 */ /* 0x000fe20007ffe1ff */
[C---:B------:R-:W-:Y:S01]  /*0b00*/  IMAD.WIDE.U32 R8, R18.reuse, R9, c[0x0][0x1c0] ;  /* 0x0000700012087625 */ /* 0x040fe200078e0009 */
[----:B------:R-:W-:Y:S02]  /*0b10*/  @P1 MOV R37, c[0x0][0x458] ;  /* 0x0001160000251a02 */ /* 0x000fe40000000f00 */
[----:B------:R-:W-:Y:S01]  /*0b20*/  @!P6 LOP3.LUT R10, RZ, R62, RZ, 0x33, !PT ;  /* 0x0000003eff0ae212 */ /* 0x000fe200078e33ff */
[----:B------:R-:W-:Y:S01]  /*0b30*/  @P1 IMAD R11, R18, UR9, R5 ;  /* 0x00000009120b1c24 */ /* 0x000fe2000f8e0205 */
[----:B------:R-:W-:-:S02]  /*0b40*/  MOV R5, R0 ;  /* 0x0000000000057202 */ /* 0x000fc40000000f00 */
[----:B------:R-:W-:Y:S01]  /*0b50*/  @!P2 LOP3.LUT R30, RZ, R63, RZ, 0x33, !PT ;  /* 0x0000003fff1ea212 */ /* 0x000fe200078e33ff */
[----:B------:R-:W-:Y:S01]  /*0b60*/  @P1 IMAD.WIDE.U32 R36, R18, R37, c[0x0][0x438] ;  /* 0x00010e0012241625 */ /* 0x000fe200078e0025 */
[----:B------:R-:W-:Y:S01]  /*0b70*/  @!P5 IADD3 R5, -R5, RZ, RZ ;  /* 0x000000ff0505d210 */ /* 0x000fe20007ffe1ff */
[----:B------:R-:W-:Y:S01]  /*0b80*/  FADD R31, R6, R25 ;  /* 0x00000019061f7221 */ /* 0x000fe20000000000 */
[----:B------:R-:W-:Y:S01]  /*0b90*/  IADD3 R9, R9, R7, RZ ;  /* 0x0000000709097210 */ /* 0x000fe20007ffe0ff */
[C---:B------:R-:W-:Y:S01]  /*0ba0*/  IMAD R7, R62.reuse, R30, R10 ;  /* 0x0000001e3e077224 */ /* 0x040fe200078e020a */
[----:B------:R-:W-:Y:S01]  /*0bb0*/  @!P3 LOP3.LUT R5, RZ, R21, RZ, 0x33, !PT ;  /* 0x00000015ff05b212 */ /* 0x000fe200078e33ff */
[----:B------:R-:W-:Y:S01]  /*0bc0*/  IMAD R10, R62, R63, RZ ;  /* 0x0000003f3e0a7224 */ /* 0x000fe200078e02ff */
[----:B------:R-:W-:Y:S01]  /*0bd0*/  @P1 IADD3 R37, R37, R11, RZ ;  /* 0x0000000b25251210 */ /* 0x000fe20007ffe0ff */
[----:B------:R0:W5:Y:S02]  /*0be0*/  LDG.E R30, [R8.64] ;  /* 0x00000012081e7981 */ /* 0x000164000c1e1900 */
[----:B------:R-:W-:-:S02]  /*0bf0*/  IMAD R7, R5, R10, R7 ;  /* 0x0000000a05077224 */ /* 0x000fc400078e0207 */
[----:B------:R1:W2:Y:S02]  /*0c00*/  @P1 LDG.E R45, [R36.64] ;  /* 0x00000012242d1981 */ /* 0x0002a4000c1e1900 */
[C---:B------:R-:W-:Y:S02]  /*0c10*/  IMAD.WIDE R10, R7.reuse, 0x4, R64 ;  /* 0x00000004070a7825 */ /* 0x040fe400078e0240 */
[----:B------:R1:W3:Y:S04]  /*0c20*/  @P1 LDG.E R44, [R36.64+0x4] ;  /* 0x00000412242c1981 */ /* 0x0002e8000c1e1900 */
[----:B------:R1:W4:Y:S04]  /*0c30*/  @P1 LDG.E R43, [R36.64+0x8] ;  /* 0x00000812242b1981 */ /* 0x000328000c1e1900 */
[----:B------:R0:W5:Y:S01]  /*0c40*/  LD.E R76, [R10.64] ;  /* 0x000000120a4c7980 */ /* 0x000162000c101900 */
[----:B------:R-:W-:Y:S01]  /*0c50*/  IMAD.WIDE R34, R7, 0x4, R66 ;  /* 0x0000000407227825 */ /* 0x000fe200078e0242 */
[C---:B------:R-:W-:Y:S01]  /*0c60*/  FADD R5, R6.reuse, R23 ;  /* 0x0000001706057221 */ /* 0x040fe20000000000 */
[----:B------:R-:W-:Y:S01]  /*0c70*/  FADD R7, R6, R24 ;  /* 0x0000001806077221 */ /* 0x000fe20000000000 */
[----:B------:R0:W5:Y:S02]  /*0c80*/  LDG.E R29, [R8.64+0x4] ;  /* 0x00000412081d7981 */ /* 0x000164000c1e1900 */
[C---:B------:R-:W-:Y:S01]  /*0c90*/  FMUL R5, R4.reuse, R5 ;  /* 0x0000000504057220 */ /* 0x040fe20000400000 */
[C---:B------:R-:W-:Y:S01]  /*0ca0*/  FMUL R7, R4.reuse, R7 ;  /* 0x0000000704077220 */ /* 0x040fe20000400000 */
[----:B------:R-:W-:Y:S01]  /*0cb0*/  FMUL R4, R4, R31 ;  /* 0x0000001f04047220 */ /* 0x000fe20000400000 */
[----:B------:R0:W5:Y:S03]  /*0cc0*/  LDG.E R32, [R8.64+0x8] ;  /* 0x0000081208207981 */ /* 0x000166000c1e1900 */
[----:B------:R-:W0:Y:S01]  /*0cd0*/  F2I.TRUNC.NTZ R5, R5 ;  /* 0x0000000500057305 */ /* 0x000e22000020f100 */
[----:B------:R-:W-:Y:S01]  /*0ce0*/  ISETP.NE.U32.AND P2, PT, R2, RZ, PT ;  /* 0x000000ff0200720c */ /* 0x000fe20003f45070 */
[----:B------:R0:W5:Y:S01]  /*0cf0*/  LDG.E R0, [R38.64] ;  /* 0x0000001226007981 */ /* 0x000162000c1e1900 */
[----:B-1----:R-:W-:Y:S01]  /*0d00*/  CS2R R36, SRZ ;  /* 0x0000000000247805 */ /* 0x002fe2000001ff00 */
[----:B------:R-:W-:-:S02]  /*0d10*/  MOV R40, RZ ;  /* 0x000000ff00287202 */ /* 0x000fc40000000f00 */
[----:B------:R1:W5:Y:S02]  /*0d20*/  LD.E R75, [R34.64] ;  /* 0x00000012224b7980 */ /* 0x000364000c101900 */
[----:B------:R-:W1:Y:S08]  /*0d30*/  F2I.TRUNC.NTZ R7, R7 ;  /* 0x0000000700077305 */ /* 0x000e70000020f100 */
[----:B------:R-:W1:Y:S01]  /*0d40*/  F2I.TRUNC.NTZ R4, R4 ;  /* 0x0000000400047305 */ /* 0x000e62000020f100 */
[----:B------:R-:W-:-:S02]  /*0d50*/  IADD3 R6, R62, -0x1, R27 ;  /* 0xffffffff3e067810 */ /* 0x000fc40007ffe01b */
[----:B0-----:R-:W-:Y:S02]  /*0d60*/  IADD3 R8, R63, -0x1, R26 ;  /* 0xffffffff3f087810 */ /* 0x001fe40007ffe01a */
[----:B------:R-:W-:Y:S01]  /*0d70*/  IADD3 R9, R21, -0x1, R28 ;  /* 0xffffffff15097810 */ /* 0x000fe20007ffe01c */
[----:B-1----:R-:W-:Y:S01]  /*0d80*/  IMAD.MOV.U32 R35, RZ, RZ, RZ ;  /* 0x000000ffff237224 */ /* 0x002fe200078e00ff */
[----:B------:R-:W-:Y:S01]  /*0d90*/  IMNMX R31, R5, R6, PT ;  /* 0x00000006051f7217 */ /* 0x000fe20003800200 */
[----:B------:R-:W-:Y:S01]  /*0da0*/  CS2R R38, SRZ ;  /* 0x0000000000267805 */ /* 0x000fe2000001ff00 */
[----:B------:R-:W-:Y:S02]  /*0db0*/  IMNMX R33, R7, R8, PT ;  /* 0x0000000807217217 */ /* 0x000fe40003800200 */
[----:B------:R-:W-:Y:S02]  /*0dc0*/  ISETP.NE.AND.EX P2, PT, R3, RZ, PT, P2 ;  /* 0x000000ff0300720c */ /* 0x000fe40003f45320 */
[----:B------:R-:W-:Y:S01]  /*0dd0*/  IMNMX R34, R4, R9, PT ;  /* 0x0000000904227217 */ /* 0x000fe20003800200 */
[----:B--2---:R-:W-:Y:S01]  /*0de0*/  @P1 FADD R45, RZ, R45 ;  /* 0x0000002dff2d1221 */ /* 0x004fe20000000000 */
[----:B---3--:R-:W-:Y:S01]  /*0df0*/  @P1 FADD R44, RZ, R44 ;  /* 0x0000002cff2c1221 */ /* 0x008fe20000000000 */
[----:B----4-:R-:W-:Y:S01]  /*0e00*/  @P1 FADD R43, RZ, R43 ;  /* 0x0000002bff2b1221 */ /* 0x010fe20000000000 */
[----:B------:R-:W-:Y:S05]  /*0e10*/  @P1 BRA `(.L_x_555) ;  /* 0x0000010000001947 */ /* 0x000fea0003800000 */
[----:B------:R-:W-:Y:S01]  /*0e20*/  ISETP.NE.U32.AND P1, PT, RZ, c[0x0][0x2c8], PT ;  /* 0x0000b200ff007a0c */ /* 0x000fe20003f25070 */
[----:B------:R-:W-:Y:S01]  /*0e30*/  CS2R R44, SRZ ;  /* 0x00000000002c7805 */ /* 0x000fe2000001ff00 */
[----:B------:R-:W-:-:S02]  /*0e40*/  MOV R43, RZ ;  /* 0x000000ff002b7202 */ /* 0x000fc40000000f00 */
[----:B------:R-:W-:-:S13]  /*0e50*/  ISETP.NE.AND.EX P1, PT, RZ, c[0x0][0x2cc], PT, P1 ;  /* 0x0000b300ff007a0c */ /* 0x000fda0003f25310 */
[----:B------:R-:W-:Y:S05]  /*0e60*/  @!P1 BRA `(.L_x_555) ;  /* 0x000000b000009947 */ /* 0x000fea0003800000 */
[----:B------:R-:W-:Y:S01]  /*0e70*/  IMAD R3, R20, c[0x0][0x2e0], RZ ;  /* 0x0000b80014037a24 */ /* 0x000fe200078e02ff */
[----:B------:R-:W-:-:S03]  /*0e80*/  MOV R7, c[0x0][0x2e0] ;  /* 0x0000b80000077a02 */ /* 0x000fc60000000f00 */
[C---:B------:R-:W-:Y:S02]  /*0e90*/  IMAD R5, R18.reuse, UR10, R3 ;  /* 0x0000000a12057c24 */ /* 0x040fe4000f8e0203 */
[----:B------:R-:W-:-:S05]  /*0ea0*/  IMAD.WIDE.U32 R2, R18, R7, c[0x0][0x2c8] ;  /* 0x0000b20012027625 */ /* 0x000fca00078e0007 */
[----:B------:R-:W-:-:S05]  /*0eb0*/  IADD3 R3, R3, R5, RZ ;  /* 0x0000000503037210 */ /* 0x000fca0007ffe0ff */
[----:B------:R-:W2:Y:S04]  /*0ec0*/  LDG.E R45, [R2.64] ;  /* 0x00000012022d7981 */ /* 0x000ea8000c1e1900 */
[----:B------:R-:W3:Y:S04]  /*0ed0*/  LDG.E R44, [R2.64+0x4] ;  /* 0x00000412022c7981 */ /* 0x000ee8000c1e1900 */
[----:B------:R-:W4:Y:S01]  /*0ee0*/  LDG.E R43, [R2.64+0x8] ;  /* 0x00000812022b7981 */ /* 0x000f22000c1e1900 */
[----:B--2---:R-:W-:Y:S01]  /*0ef0*/  FADD R45, RZ, R45 ;  /* 0x0000002dff2d7221 */ /* 0x004fe20000000000 */
[----:B---3--:R-:W-:Y:S01]  /*0f00*/  FADD R44, RZ, R44 ;  /* 0x0000002cff2c7221 */ /* 0x008fe20000000000 */
[----:B----4-:R-:W-:Y:S01]  /*0f10*/  FADD R43, RZ, R43 ;  /* 0x0000002bff2b7221 */ /* 0x010fe20000000000 */
.L_x_555:
[----:B------:R-:W-:Y:S02]  /*0f20*/  MOV R41, RZ ;  /* 0x000000ff00297202 */ /* 0x000fe40000000f00 */
[----:B------:R-:W-:Y:S01]  /*0f30*/  MOV R42, RZ ;  /* 0x000000ff002a7202 */ /* 0x000fe20000000f00 */
[----:B------:R-:W-:Y:S05]  /*0f40*/  @!P2 BRA `(.L_x_556) ;  /* 0x000036300000a947 */ /* 0x000fea0003800000 */
[----:B------:R-:W-:Y:S01]  /*0f50*/  BSSY B0, `(.L_x_556) ;  /* 0x0000362000007945 */ /* 0x000fe20003800000 */
[----:B------:R-:W-:Y:S01]  /*0f60*/  FFMA R43, R43, c[0x0][0x2b8], RZ ;  /* 0x0000ae002b2b7a23 */ /* 0x000fe200000000ff */
[----:B------:R-:W-:Y:S01]  /*0f70*/  FFMA R44, R44, c[0x0][0x2b8], RZ ;  /* 0x0000ae002c2c7a23 */ /* 0x000fe200000000ff */
[----:B------:R-:W-:Y:S01]  /*0f80*/  FFMA R45, R45, c[0x0][0x2b8], RZ ;  /* 0x0000ae002d2d7a23 */ /* 0x000fe200000000ff */
[----:B------:R-:W-:Y:S01]  /*0f90*/  MOV R46, RZ ;  /* 0x000000ff002e7202 */ /* 0x000fe20000000f00 */
[----:B------:R-:W-:Y:S01]  /*0fa0*/  IMAD.MOV.U32 R47, RZ, RZ, R26 ;  /* 0x000000ffff2f7224 */ /* 0x000fe200078e001a */
[----:B------:R-:W-:Y:S01]  /*0fb0*/  MOV R48, R27 ;  /* 0x0000001b00307202 */ /* 0x000fe20000000f00 */
[----:B------:R-:W-:Y:S01]  /*0fc0*/  CS2R R50, SRZ ;  /* 0x0000000000327805 */ /* 0x000fe2000001ff00 */
[----:B------:R-:W-:Y:S01]  /*0fd0*/  MOV R49, RZ ;  /* 0x000000ff00317202 */ /* 0x000fe20000000f00 */
[----:B------:R-:W-:Y:S01]  /*0fe0*/  CS2R R2, SRZ ;  /* 0x0000000000027805 */ /* 0x000fe2000001ff00 */
[----:B------:R-:W-:Y:S01]  /*0ff0*/  CS2R R52, SRZ ;  /* 0x0000000000347805 */ /* 0x000fe2000001ff00 */
[----:B------:R-:W-:Y:S01]  /*1000*/  CS2R R54, SRZ ;  /* 0x0000000000367805 */ /* 0x000fe2000001ff00 */
[----:B------:R-:W-:Y:S01]  /*1010*/  MOV R56, RZ ;  /* 0x000000ff00387202 */ /* 0x000fe20000000f00 */
[----:B------:R-:W-:Y:S01]  /*1020*/  CS2R R4, SRZ ;  /* 0x0000000000047805 */ /* 0x000fe2000001ff00 */
[----:B------:R-:W-:Y:S01]  /*1030*/  CS2R R6, SRZ ;  /* 0x0000000000067805 */ /* 0x000fe2000001ff00 */
[----:B------:R-:W-:Y:S01]  /*1040*/  MOV R58, RZ ;  /* 0x000000ff003a7202 */ /* 0x000fe20000000f00 */
[----:B------:R-:W-:Y:S01]  /*1050*/  CS2R R8, SRZ ;  /* 0x0000000000087805 */ /* 0x000fe2000001ff00 */
[----:B------:R-:W-:Y:S01]  /*1060*/  CS2R R10, SRZ ;  /* 0x00000000000a7805 */ /* 0x000fe2000001ff00 */
[----:B------:R-:W-:Y:S01]  /*1070*/  MOV R12, RZ ;  /* 0x000000ff000c7202 */ /* 0x000fe20000000f00 */
[----:B------:R-:W-:Y:S01]  /*1080*/  CS2R R40, SRZ ;  /* 0x0000000000287805 */ /* 0x000fe2000001ff00 */
[----:B------:R-:W-:Y:S01]  /*1090*/  MOV R42, RZ ;  /* 0x000000ff002a7202 */ /* 0x000fe20000000f00 */
[----:B------:R-:W-:Y:S01]  /*10a0*/  CS2R R38, SRZ ;  /* 0x0000000000267805 */ /* 0x000fe2000001ff00 */
[----:B------:R-:W-:Y:S01]  /*10b0*/  CS2R R36, SRZ ;  /* 0x0000000000247805 */ /* 0x000fe2000001ff00 */
[----:B------:R-:W-:-:S02]  /*10c0*/  MOV R35, RZ ;  /* 0x000000ff00237202 */ /* 0x000fc40000000f00 */
.L_x_641:
[----:B-----5:R-:W-:Y:S01]  /*10d0*/  ISETP.GE.AND P1, PT, R76, R75, PT ;  /* 0x0000004b4c00720c */ /* 0x020fe20003f26270 */
[----:B------:R-:W-:Y:S01]  /*10e0*/  YIELD ;  /* 0x0000000000007946 */ /* 0x000fe20003800000 */
[----:B------:R-:W-:Y:S11]  /*10f0*/  BSSY B3, `(.L_x_557) ;  /* 0x0000068000037945 */ /* 0x000ff60003800000 */
[----:B0-----:R-:W-:Y:S05]  /*1100*/  @!P1 BRA `(.L_x_558) ;  /* 0x0000066000009947 */ /* 0x001fea0003800000 */
[----:B------:R-:W-:Y:S01]  /*1110*/  BSSY B4, `(.L_x_559) ;  /* 0x0000064000047945 */ /* 0x000fe20003800000 */
[----:B------:R-:W-:-:S02]  /*1120*/  ISETP.NE.AND P1, PT, R21, RZ, PT ;  /* 0x000000ff1500720c */ /* 0x000fc40003f25270 */
[----:B------:R-:W-:Y:S02]  /*1130*/  LOP3.LUT R75, RZ, R21, RZ, 0x33, !PT ;  /* 0x00000015ff4b7212 */ /* 0x000fe400078e33ff */
.L_x_561:
[-C--:B------:R-:W-:Y:S02]  /*1140*/  ISETP.GE.AND P2, PT, R48, R31.reuse, PT ;  /* 0x0000001f3000720c */ /* 0x080fe40003f46270 */
[----:B------:R-:W-:Y:S02]  /*1150*/  IADD3 R68, R47, 0x1, RZ ;  /* 0x000000012f447810 */ /* 0x000fe40007ffe0ff */
[----:B------:R-:W-:Y:S02]  /*1160*/  IADD3 R83, R28, 0x1, RZ ;  /* 0x000000011c537810 */ /* 0x000fe40007ffe0ff */
[C---:B------:R-:W-:Y:S02]  /*1170*/  ISETP.GE.AND P3, PT, R48.reuse, R31, PT ;  /* 0x0000001f3000720c */ /* 0x040fe40003f66270 */
[----:B------:R-:W-:-:S04]  /*1180*/  IADD3 R48, R48, 0x1, RZ ;  /* 0x0000000130307810 */ /* 0x000fc80007ffe0ff */
[----:B------:R-:W-:Y:S01]  /*1190*/  SEL R48, R48, R27, !P3 ;  /* 0x0000001b30307207 */ /* 0x000fe20005800000 */
[----:B------:R-:W-:-:S05]  /*11a0*/  @!P2 IMAD.MOV R68, RZ, RZ, R47 ;  /* 0x000000ffff44a224 */ /* 0x000fca00078e022f */
[----:B------:R-:W-:-:S04]  /*11b0*/  ISETP.GT.AND P2, PT, R68, R33, PT ;  /* 0x000000214400720c */ /* 0x000fc80003f44270 */
[----:B------:R-:W-:-:S09]  /*11c0*/  SEL R47, R26, R68, P2 ;  /* 0x000000441a2f7207 */ /* 0x000fd20001000000 */
[----:B------:R-:W-:-:S04]  /*11d0*/  @!P2 IADD3 R83, R28, RZ, RZ ;  /* 0x000000ff1c53a210 */ /* 0x000fc80007ffe0ff */
[----:B------:R-:W-:-:S13]  /*11e0*/  ISETP.GT.AND P4, PT, R83, R34, PT ;  /* 0x000000225300720c */ /* 0x000fda0003f84270 */
[----:B------:R-:W-:Y:S01]  /*11f0*/  @P4 BREAK B4 ;  /* 0x0000000000044942 */ /* 0x000fe20003800000 */
[----:B------:R-:W-:Y:S01]  /*1200*/  @P4 BREAK B3 ;  /* 0x0000000000034942 */ /* 0x000fe20003800000 */
[----:B------:R-:W-:Y:S05]  /*1210*/  @P4 BRA `(.L_x_560) ;  /* 0x0000335000004947 */ /* 0x000fea0003800000 */
[----:B------:R-:W-:Y:S02]  /*1220*/  IABS R79, R21 ;  /* 0x00000015004f7213 */ /* 0x000fe40000000000 */
[----:B------:R-:W-:Y:S02]  /*1230*/  IABS R76, R63 ;  /* 0x0000003f004c7213 */ /* 0x000fe40000000000 */
[----:B------:R-:W0:Y:S01]  /*1240*/  I2F.RP R85, R79 ;  /* 0x0000004f00557306 */ /* 0x000e220000209400 */
[----:B------:R-:W-:-:S07]  /*1250*/  IABS R82, R62 ;  /* 0x0000003e00527213 */ /* 0x000fce0000000000 */
[----:B------:R-:W1:Y:S08]  /*1260*/  I2F.RP R84, R76 ;  /* 0x0000004c00547306 */ /* 0x000e700000209400 */
[----:B------:R-:W2:Y:S08]  /*1270*/  I2F.RP R28, R82 ;  /* 0x00000052001c7306 */ /* 0x000eb00000209400 */
[----:B0-----:R-:W0:Y:S08]  /*1280*/  MUFU.RCP R85, R85 ;  /* 0x0000005500557308 */ /* 0x001e300000001000 */
[----:B-1----:R-:W1:Y:S08]  /*1290*/  MUFU.RCP R84, R84 ;  /* 0x0000005400547308 */ /* 0x002e700000001000 */
[----:B--2---:R-:W2:Y:S01]  /*12a0*/  MUFU.RCP R28, R28 ;  /* 0x0000001c001c7308 */ /* 0x004ea20000001000 */
[----:B0-----:R-:W-:-:S02]  /*12b0*/  IADD3 R68, R85, 0xffffffe, RZ ;  /* 0x0ffffffe55447810 */ /* 0x001fc40007ffe0ff */
[----:B-1----:R-:W-:-:S05]  /*12c0*/  IADD3 R70, R84, 0xffffffe, RZ ;  /* 0x0ffffffe54467810 */ /* 0x002fca0007ffe0ff */
[----:B------:R0:W1:Y:S01]  /*12d0*/  F2I.FTZ.U32.TRUNC.NTZ R69, R68 ;  /* 0x0000004400457305 */ /* 0x000062000021f000 */
[----:B--2---:R-:W-:-:S07]  /*12e0*/  IADD3 R80, R28, 0xffffffe, RZ ;  /* 0x0ffffffe1c507810 */ /* 0x004fce0007ffe0ff */
[----:B------:R2:W3:Y:S01]  /*12f0*/  F2I.FTZ.U32.TRUNC.NTZ R71, R70 ;  /* 0x0000004600477305 */ /* 0x0004e2000021f000 */
[----:B0-----:R-:W-:-:S07]  /*1300*/  MOV R68, RZ ;  /* 0x000000ff00447202 */ /* 0x001fce0000000f00 */
[----:B------:R0:W4:Y:S01]  /*1310*/  F2I.FTZ.U32.TRUNC.NTZ R81, R80 ;  /* 0x0000005000517305 */ /* 0x000122000021f000 */
[----:B-1----:R-:W-:Y:S02]  /*1320*/  IADD3 R28, RZ, -R69, RZ ;  /* 0x80000045ff1c7210 */ /* 0x002fe40007ffe0ff */
[----:B--2---:R-:W-:-:S03]  /*1330*/  MOV R70, RZ ;  /* 0x000000ff00467202 */ /* 0x004fc60000000f00 */
[----:B------:R-:W-:Y:S01]  /*1340*/  IMAD R89, R28, R79, RZ ;  /* 0x0000004f1c597224 */ /* 0x000fe200078e02ff */
[----:B---3--:R-:W-:Y:S01]  /*1350*/  IADD3 R87, RZ, -R71, RZ ;  /* 0x80000047ff577210 */ /* 0x008fe20007ffe0ff */
[----:B------:R-:W-:Y:S01]  /*1360*/  IMAD.MOV.U32 R28, RZ, RZ, R83 ;  /* 0x000000ffff1c7224 */ /* 0x000fe200078e0053 */
[----:B0-----:R-:W-:Y:S01]  /*1370*/  MOV R80, RZ ;  /* 0x000000ff00507202 */ /* 0x001fe20000000f00 */
[----:B------:R-:W-:Y:S01]  /*1380*/  IMAD.HI.U32 R90, R69, R89, R68 ;  /* 0x00000059455a7227 */ /* 0x000fe200078e0044 */
[----:B------:R-:W-:Y:S02]  /*1390*/  IADD3 R69, R47, 0x100000, RZ ;  /* 0x001000002f457810 */ /* 0x000fe40007ffe0ff */
[----:B------:R-:W-:Y:S01]  /*13a0*/  IABS R68, R63 ;  /* 0x0000003f00447213 */ /* 0x000fe20000000000 */
[----:B------:R-:W-:Y:S01]  /*13b0*/  IMAD R87, R87, R76, RZ ;  /* 0x0000004c57577224 */ /* 0x000fe200078e02ff */
[----:B----4-:R-:W-:Y:S02]  /*13c0*/  IADD3 R85, RZ, -R81, RZ ;  /* 0x80000051ff557210 */ /* 0x010fe40007ffe0ff */
[----:B------:R-:W-:Y:S01]  /*13d0*/  IMNMX R83, RZ, R69, !PT ;  /* 0x00000045ff537217 */ /* 0x000fe20007800200 */
[----:B------:R-:W-:Y:S01]  /*13e0*/  IMAD.HI.U32 R86, R71, R87, R70 ;  /* 0x0000005747567227 */ /* 0x000fe200078e0046 */
[----:B------:R-:W-:-:S02]  /*13f0*/  IADD3 R70, R28, 0x100000, RZ ;  /* 0x001000001c467810 */ /* 0x000fc40007ffe0ff */
[----:B------:R-:W-:Y:S01]  /*1400*/  IADD3 R88, RZ, -R68, RZ ;  /* 0x80000044ff587210 */ /* 0x000fe20007ffe0ff */
[----:B------:R-:W-:Y:S01]  /*1410*/  IMAD R85, R85, R82, RZ ;  /* 0x0000005255557224 */ /* 0x000fe200078e02ff */
[----:B------:R-:W-:Y:S02]  /*1420*/  IADD3 R68, R48, 0x100000, RZ ;  /* 0x0010000030447810 */ /* 0x000fe40007ffe0ff */
[----:B------:R-:W-:Y:S01]  /*1430*/  IABS R71, R62 ;  /* 0x0000003e00477213 */ /* 0x000fe20000000000 */
[----:B------:R-:W-:Y:S01]  /*1440*/  IMAD.HI.U32 R87, R81, R85, R80 ;  /* 0x0000005551577227 */ /* 0x000fe200078e0050 */
[----:B------:R-:W-:Y:S02]  /*1450*/  IMNMX R85, RZ, R70, !PT ;  /* 0x00000046ff557217 */ /* 0x000fe40007800200 */
[----:B------:R-:W-:Y:S02]  /*1460*/  IABS R70, R83 ;  /* 0x0000005300467213 */ /* 0x000fe40000000000 */
[----:B------:R-:W-:-:S02]  /*1470*/  IMNMX R68, RZ, R68, !PT ;  /* 0x00000044ff447217 */ /* 0x000fc40007800200 */
[----:B------:R-:W-:Y:S02]  /*1480*/  IADD3 R69, RZ, -R71, RZ ;  /* 0x80000047ff457210 */ /* 0x000fe40007ffe0ff */
[----:B------:R-:W-:Y:S02]  /*1490*/  MOV R71, R70 ;  /* 0x0000004600477202 */ /* 0x000fe40000000f00 */
[----:B------:R-:W-:Y:S02]  /*14a0*/  IABS R84, R68 ;  /* 0x0000004400547213 */ /* 0x000fe40000000000 */
[----:B------:R-:W-:Y:S01]  /*14b0*/  IABS R80, R21 ;  /* 0x0000001500507213 */ /* 0x000fe20000000000 */
[----:B------:R-:W-:Y:S01]  /*14c0*/  IMAD.HI.U32 R70, R86, R71, RZ ;  /* 0x0000004756467227 */ /* 0x000fe200078e00ff */
[----:B------:R-:W-:Y:S02]  /*14d0*/  IABS R81, R85 ;  /* 0x0000005500517213 */ /* 0x000fe40000000000 */
[----:B------:R-:W-:Y:S01]  /*14e0*/  MOV R86, R69 ;  /* 0x0000004500567202 */ /* 0x000fe20000000f00 */
[----:B------:R-:W-:Y:S01]  /*14f0*/  IMAD.HI.U32 R69, R87, R84, RZ ;  /* 0x0000005457457227 */ /* 0x000fe200078e00ff */
[----:B------:R-:W-:-:S02]  /*1500*/  IADD3 R89, RZ, -R80, RZ ;  /* 0x80000050ff597210 */ /* 0x000fc40007ffe0ff */
[----:B------:R-:W-:Y:S01]  /*1510*/  ISETP.GE.AND P5, PT, R85, RZ, PT ;  /* 0x000000ff5500720c */ /* 0x000fe20003fa6270 */
[----:B------:R-:W-:-:S04]  /*1520*/  IMAD.HI.U32 R80, R90, R81, RZ ;  /* 0x000000515a507227 */ /* 0x000fc800078e00ff */
[----:B------:R-:W-:Y:S02]  /*1530*/  IMAD R71, R70, R88, R71 ;  /* 0x0000005846477224 */ /* 0x000fe400078e0247 */
[----:B------:R-:W-:Y:S02]  /*1540*/  IMAD R69, R69, R86, R84 ;  /* 0x0000005645457224 */ /* 0x000fe400078e0254 */
[----:B------:R-:W-:Y:S01]  /*1550*/  IMAD R80, R80, R89, R81 ;  /* 0x0000005950507224 */ /* 0x000fe200078e0251 */
[----:B------:R-:W-:Y:S02]  /*1560*/  ISETP.GT.U32.AND P3, PT, R76, R71, PT ;  /* 0x000000474c00720c */ /* 0x000fe40003f64070 */
[----:B------:R-:W-:Y:S02]  /*1570*/  ISETP.GT.U32.AND P2, PT, R82, R69, PT ;  /* 0x000000455200720c */ /* 0x000fe40003f44070 */
[----:B------:R-:W-:-:S09]  /*1580*/  ISETP.GT.U32.AND P4, PT, R79, R80, PT ;  /* 0x000000504f00720c */ /* 0x000fd20003f84070 */
[----:B------:R-:W-:Y:S02]  /*1590*/  @!P3 IADD3 R71, R71, -R76, RZ ;  /* 0x8000004c4747b210 */ /* 0x000fe40007ffe0ff */
[----:B------:R-:W-:Y:S02]  /*15a0*/  @!P2 IMAD.IADD R69, R69, 0x1, -R82 ;  /* 0x000000014545a824 */ /* 0x000fe400078e0a52 */
[----:B------:R-:W-:Y:S02]  /*15b0*/  @!P4 IADD3 R80, R80, -R79, RZ ;  /* 0x8000004f5050c210 */ /* 0x000fe40007ffe0ff */
[----:B------:R-:W-:Y:S02]  /*15c0*/  ISETP.GT.U32.AND P6, PT, R76, R71, PT ;  /* 0x000000474c00720c */ /* 0x000fe40003fc4070 */
[----:B------:R-:W-:Y:S02]  /*15d0*/  ISETP.GT.U32.AND P2, PT, R79, R80, PT ;  /* 0x000000504f00720c */ /* 0x000fe40003f44070 */
[----:B------:R-:W-:-:S02]  /*15e0*/  ISETP.GT.U32.AND P3, PT, R82, R69, PT ;  /* 0x000000455200720c */ /* 0x000fc40003f64070 */
[----:B------:R-:W-:-:S07]  /*15f0*/  ISETP.GE.AND P4, PT, R83, RZ, PT ;  /* 0x000000ff5300720c */ /* 0x000fce0003f86270 */
[----:B------:R-:W-:Y:S02]  /*1600*/  @!P6 IADD3 R71, R71, -R76, RZ ;  /* 0x8000004c4747e210 */ /* 0x000fe40007ffe0ff */
[----:B------:R-:W-:Y:S01]  /*1610*/  ISETP.GE.AND P6, PT, R68, RZ, PT ;  /* 0x000000ff4400720c */ /* 0x000fe20003fc6270 */
[----:B------:R-:W-:Y:S01]  /*1620*/  IMAD R68, R62, R63, RZ ;  /* 0x0000003f3e447224 */ /* 0x000fe200078e02ff */
[----:B------:R-:W-:Y:S02]  /*1630*/  @!P2 IADD3 R80, R80, -R79, RZ ;  /* 0x8000004f5050a210 */ /* 0x000fe40007ffe0ff */
[----:B------:R-:W-:Y:S02]  /*1640*/  @!P3 IADD3 R69, R69, -R82, RZ ;  /* 0x800000524545b210 */ /* 0x000fe40007ffe0ff */
[----:B------:R-:W-:Y:S02]  /*1650*/  ISETP.NE.AND P3, PT, R63, RZ, PT ;  /* 0x000000ff3f00720c */ /* 0x000fe40003f65270 */
[----:B------:R-:W-:-:S02]  /*1660*/  ISETP.NE.AND P2, PT, R62, RZ, PT ;  /* 0x000000ff3e00720c */ /* 0x000fc40003f45270 */
[----:B------:R-:W-:Y:S02]  /*1670*/  @!P4 IADD3 R71, -R71, RZ, RZ ;  /* 0x000000ff4747c210 */ /* 0x000fe40007ffe1ff */
[----:B------:R-:W-:Y:S02]  /*1680*/  @!P5 IADD3 R80, -R80, RZ, RZ ;  /* 0x000000ff5050d210 */ /* 0x000fe40007ffe1ff */
[----:B------:R-:W-:Y:S02]  /*1690*/  @!P6 IADD3 R69, -R69, RZ, RZ ;  /* 0x000000ff4545e210 */ /* 0x000fe40007ffe1ff */
[----:B------:R-:W-:-:S03]  /*16a0*/  SEL R80, R75, R80, !P1 ;  /* 0x000000504b507207 */ /* 0x000fc60004800000 */
[----:B------:R-:W-:Y:S02]  /*16b0*/  @!P3 LOP3.LUT R71, RZ, R63, RZ, 0x33, !PT ;  /* 0x0000003fff47b212 */ /* 0x000fe400078e33ff */
[----:B------:R-:W-:-:S05]  /*16c0*/  @!P2 LOP3.LUT R69, RZ, R62, RZ, 0x33, !PT ;  /* 0x0000003eff45a212 */ /* 0x000fca00078e33ff */
[----:B------:R-:W-:-:S04]  /*16d0*/  IMAD R69, R62, R71, R69 ;  /* 0x000000473e457224 */ /* 0x000fc800078e0245 */
[----:B------:R-:W-:-:S04]  /*16e0*/  IMAD R71, R68, R80, R69 ;  /* 0x0000005044477224 */ /* 0x000fc800078e0245 */
[----:B------:R-:W-:-:S04]  /*16f0*/  IMAD.WIDE R68, R71, 0x4, R64 ;  /* 0x0000000447447825 */ /* 0x000fc800078e0240 */
[----:B------:R-:W-:Y:S01]  /*1700*/  IMAD.WIDE R70, R71, 0x4, R66 ;  /* 0x0000000447467825 */ /* 0x000fe200078e0242 */
[----:B------:R-:W2:Y:S05]  /*1710*/  LD.E R76, [R68.64] ;  /* 0x00000012444c7980 */ /* 0x000eaa000c101900 */
[----:B------:R-:W2:Y:S02]  /*1720*/  LD.E R70, [R70.64] ;  /* 0x0000001246467980 */ /* 0x000ea4000c101900 */
[----:B--2---:R-:W-:-:S13]  /*1730*/  ISETP.GE.AND P2, PT, R76, R70, PT ;  /* 0x000000464c00720c */ /* 0x004fda0003f46270 */
[----:B------:R-:W-:Y:S05]  /*1740*/  @P2 BRA `(.L_x_561) ;  /* 0xfffff9f000002947 */ /* 0x000fea000383ffff */
[----:B------:R-:W-:Y:S05]  /*1750*/  BSYNC B4 ;  /* 0x0000000000047941 */ /* 0x000fea0003800000 */
.L_x_559:
[----:B------:R-:W-:Y:S02]  /*1760*/  MOV R75, R70 ;  /* 0x00000046004b7202 */ /* 0x000fe40000000f00 */
.L_x_558:
[----:B------:R-:W-:Y:S05]  /*1770*/  BSYNC B3 ;  /* 0x0000000000037941 */ /* 0x000fea0003800000 */
.L_x_557:
[----:B------:R-:W-:-:S05]  /*1780*/  IMAD.WIDE R68, R76, 0x4, R60 ;  /* 0x000000044c447825 */ /* 0x000fca00078e023c */
[----:B------:R-:W2:Y:S01]  /*1790*/  LD.E R79, [R68.64] ;  /* 0x00000012444f7980 */ /* 0x000ea2000c101900 */
[----:B------:R-:W-:Y:S01]  /*17a0*/  IMAD.MOV.U32 R70, RZ, RZ, c[0x0][0x288] ;  /* 0x0000a200ff467624 */ /* 0x000fe200078e00ff */
[----:B--2---:R-:W-:-:S03]  /*17b0*/  SHF.R.S32.HI R80, RZ, 0x1f, R79 ;  /* 0x0000001fff507819 */ /* 0x004fc6000001144f */
[----:B------:R-:W-:-:S04]  /*17c0*/  IMAD.WIDE.U32 R70, R79, R70, c[0x0][0x268] ;  /* 0x00009a004f467625 */ /* 0x000fc800078e0046 */
[----:B------:R-:W-:-:S04]  /*17d0*/  IMAD R82, R80, c[0x0][0x288], RZ ;  /* 0x0000a20050527a24 */ /* 0x000fc800078e02ff */
[----:B------:R-:W-:-:S05]  /*17e0*/  IMAD R81, R79, UR4, R82 ;  /* 0x000000044f517c24 */ /* 0x000fca000f8e0252 */
[----:B------:R-:W-:-:S05]  /*17f0*/  IADD3 R71, R71, R81, RZ ;  /* 0x0000005147477210 */ /* 0x000fca0007ffe0ff */
[----:B------:R-:W2:Y:S01]  /*1800*/  LDG.E R70, [R70.64] ;  /* 0x0000001246467981 */ /* 0x000ea2000c1e1900 */
[----:B------:R-:W-:Y:S01]  /*1810*/  BSSY B3, `(.L_x_562) ;  /* 0x00000f7000037945 */ /* 0x000fe20003800000 */
[----:B--2---:R-:W-:-:S04]  /*1820*/  LOP3.LUT R81, R70, 0x1, RZ, 0xc0, !PT ;  /* 0x0000000146517812 */ /* 0x004fc800078ec0ff */
[----:B------:R-:W-:-:S04]  /*1830*/  ISETP.NE.U32.AND P1, PT, R81, 0x1, PT ;  /* 0x000000015100780c */ /* 0x000fc80003f25070 */
[----:B------:R-:W-:-:S13]  /*1840*/  ISETP.NE.AND P1, PT, R79, R18, !P1 ;  /* 0x000000124f00720c */ /* 0x000fda0004f25270 */
[----:B------:R-:W-:Y:S05]  /*1850*/  @!P1 BRA `(.L_x_563) ;  /* 0x00000f2000009947 */ /* 0x000fea0003800000 */
[----:B------:R-:W-:Y:S01]  /*1860*/  IMAD R10, R80, c[0x0][0x1a8], RZ ;  /* 0x00006a00500a7a24 */ /* 0x000fe200078e02ff */
[----:B------:R-:W-:-:S03]  /*1870*/  MOV R12, c[0x0][0x1a8] ;  /* 0x00006a00000c7a02 */ /* 0x000fc60000000f00 */
[C---:B------:R-:W-:Y:S02]  /*1880*/  IMAD R69, R79.reuse, UR5, R10 ;  /* 0x000000054f457c24 */ /* 0x040fe4000f8e020a */
[----:B------:R-:W-:-:S05]  /*1890*/  IMAD.WIDE.U32 R10, R79, R12, c[0x0][0x188] ;  /* 0x000062004f0a7625 */ /* 0x000fca00078e000c */
[----:B------:R-:W-:Y:S02]  /*18a0*/  IADD3 R69, R11, R69, RZ ;  /* 0x000000450b457210 */ /* 0x000fe40007ffe0ff */
[----:B------:R-:W-:-:S05]  /*18b0*/  MOV R68, R10 ;  /* 0x0000000a00447202 */ /* 0x000fca0000000f00 */
[----:B------:R-:W2:Y:S04]  /*18c0*/  LDG.E R11, [R68.64+0x4] ;  /* 0x00000412440b7981 */ /* 0x000ea8000c1e1900 */
[----:B------:R-:W3:Y:S04]  /*18d0*/  LDG.E R10, [R68.64] ;  /* 0x00000012440a7981 */ /* 0x000ee8000c1e1900 */
[----:B------:R-:W4:Y:S01]  /*18e0*/  LDG.E R12, [R68.64+0x8] ;  /* 0x00000812440c7981 */ /* 0x000f22000c1e1900 */
[----:B------:R-:W-:Y:S01]  /*18f0*/  BSSY B4, `(.L_x_564) ;  /* 0x0000014000047945 */ /* 0x000fe20003800000 */
[----:B--2---:R-:W-:Y:S01]  /*1900*/  FADD R11, R24, -R11 ;  /* 0x8000000b180b7221 */ /* 0x004fe20000000000 */
[----:B---3--:R-:W-:-:S03]  /*1910*/  FADD R10, R23, -R10 ;  /* 0x8000000a170a7221 */ /* 0x008fc60000000000 */
[----:B------:R-:W-:Y:S01]  /*1920*/  FMUL R57, R11, R11 ;  /* 0x0000000b0b397220 */ /* 0x000fe20000400000 */
[----:B----4-:R-:W-:-:S03]  /*1930*/  FADD R12, R25, -R12 ;  /* 0x8000000c190c7221 */ /* 0x010fc60000000000 */
[----:B------:R-:W-:-:S04]  /*1940*/  FFMA R57, R10, R10, R57 ;  /* 0x0000000a0a397223 */ /* 0x000fc80000000039 */
[----:B------:R-:W-:-:S04]  /*1950*/  FFMA R70, R12, R12, R57 ;  /* 0x0000000c0c467223 */ /* 0x000fc80000000039 */
[----:B------:R0:W1:Y:S01]  /*1960*/  MUFU.RSQ R71, R70 ;  /* 0x0000004600477308 */ /* 0x0000620000001400 */
[----:B------:R-:W-:-:S04]  /*1970*/  IADD3 R57, R70, -0xd000000, RZ ;  /* 0xf300000046397810 */ /* 0x000fc80007ffe0ff */
[----:B------:R-:W-:-:S13]  /*1980*/  ISETP.GT.U32.AND P0, PT, R57, 0x727fffff, PT ;  /* 0x727fffff3900780c */ /* 0x000fda0003f04070 */
[----:B------:R-:W-:Y:S05]  /*1990*/  @!P0 BRA `(.L_x_565) ;  /* 0x0000005000008947 */ /* 0x000fea0003800000 */
[----:B01----:R-:W-:Y:S02]  /*19a0*/  MOV R68, R70 ;  /* 0x0000004600447202 */ /* 0x003fe40000000f00 */
[----:B------:R-:W-:Y:S02]  /*19b0*/  MOV R91, 0x19d0 ;  /* 0x000019d0005b7802 */ /* 0x000fe40000000f00 */
[----:B------:R-:W-:Y:S05]  /*19c0*/  CALL.REL.NOINC `($__internal_14_$__cuda_sm20_sqrt_rn_f32_slowpath) ;  /* 0x0000355000007944 */ /* 0x000fea0003c00000 */
[----:B------:R-:W-:Y:S01]  /*19d0*/  MOV R57, R86 ;  /* 0x0000005600397202 */ /* 0x000fe20000000f00 */
[----:B------:R-:W-:Y:S05]  /*19e0*/  BRA `(.L_x_566) ;  /* 0x0000004000007947 */ /* 0x000fea0003800000 */
.L_x_565:
[----:B01----:R-:W-:Y:S01]  /*19f0*/  FMUL.FTZ R57, R70, R71 ;  /* 0x0000004746397220 */ /* 0x003fe20000410000 */
[----:B------:R-:W-:-:S03]  /*1a00*/  FMUL.FTZ R69, R71, 0.5 ;  /* 0x3f00000047457820 */ /* 0x000fc60000410000 */
[----:B------:R-:W-:-:S04]  /*1a10*/  FFMA R68, -R57, R57, R70 ;  /* 0x0000003939447223 */ /* 0x000fc80000000146 */
[----:B------:R-:W-:Y:S02]  /*1a20*/  FFMA R57, R68, R69, R57 ;  /* 0x0000004544397223 */ /* 0x000fe40000000039 */
.L_x_566:
[----:B------:R-:W-:Y:S05]  /*1a30*/  BSYNC B4 ;  /* 0x0000000000047941 */ /* 0x000fea0003800000 */
.L_x_564:
[C---:B------:R-:W-:Y:S01]  /*1a40*/  IMAD R68, R80.reuse, c[0x0][0x250], RZ ;  /* 0x0000940050447a24 */ /* 0x040fe200078e02ff */
[----:B------:R-:W-:Y:S01]  /*1a50*/  MOV R78, c[0x0][0x250] ;  /* 0x00009400004e7a02 */ /* 0x000fe20000000f00 */
[----:B------:R-:W-:Y:S02]  /*1a60*/  IMAD R70, R80, c[0x0][0x218], RZ ;  /* 0x0000860050467a24 */ /* 0x000fe400078e02ff */
[----:B------:R-:W-:Y:S02]  /*1a70*/  IMAD.MOV.U32 R82, RZ, RZ, c[0x0][0x218] ;  /* 0x00008600ff527624 */ /* 0x000fe400078e00ff */
[C---:B------:R-:W-:Y:S02]  /*1a80*/  IMAD R77, R79.reuse, UR7, R68 ;  /* 0x000000074f4d7c24 */ /* 0x040fe4000f8e0244 */
[C---:B------:R-:W-:Y:S02]  /*1a90*/  IMAD R81, R79.reuse, UR8, R70 ;  /* 0x000000084f517c24 */ /* 0x040fe4000f8e0246 */
[----:B------:R-:W-:-:S04]  /*1aa0*/  IMAD.WIDE.U32 R70, R79, R78, c[0x0][0x230] ;  /* 0x00008c004f467625 */ /* 0x000fc800078e004e */
[----:B------:R-:W-:Y:S01]  /*1ab0*/  IMAD.WIDE.U32 R68, R79, R82, c[0x0][0x1f8] ;  /* 0x00007e004f447625 */ /* 0x000fe200078e0052 */
[----:B------:R-:W-:-:S04]  /*1ac0*/  IADD3 R71, R71, R77, RZ ;  /* 0x0000004d47477210 */ /* 0x000fc80007ffe0ff */
[----:B------:R-:W-:Y:S01]  /*1ad0*/  IADD3 R69, R69, R81, RZ ;  /* 0x0000005145457210 */ /* 0x000fe20007ffe0ff */
[----:B------:R-:W2:Y:S05]  /*1ae0*/  LDG.E R70, [R70.64] ;  /* 0x0000001246467981 */ /* 0x000eaa000c1e1900 */
[----:B------:R-:W3:Y:S01]  /*1af0*/  LDG.E R69, [R68.64] ;  /* 0x0000001244457981 */ /* 0x000ee2000c1e1900 */
[----:B------:R-:W-:Y:S01]  /*1b00*/  FADD R81, -R22, R57 ;  /* 0x0000003916517221 */ /* 0x000fe20000000100 */
[----:B------:R-:W-:Y:S03]  /*1b10*/  BSSY B6, `(.L_x_567) ;  /* 0x00000c5000067945 */ /* 0x000fe60003800000 */
[----:B--2---:R-:W-:Y:S01]  /*1b20*/  FADD R81, R81, -R70 ;  /* 0x8000004651517221 */ /* 0x004fe20000000000 */
[C---:B---3--:R-:W-:Y:S01]  /*1b30*/  FSETP.GT.AND P0, PT, R0.reuse, -R69, PT ;  /* 0x800000450000720b */ /* 0x048fe20003f04000 */
[----:B------:R-:W-:-:S03]  /*1b40*/  FADD R77, R0, R69 ;  /* 0x00000045004d7221 */ /* 0x000fc60000000000 */
[----:B------:R-:W-:-:S13]  /*1b50*/  FSETP.LE.AND P0, PT, R81, c[0x0][0x2ac], P0 ;  /* 0x0000ab0051007a0b */ /* 0x000fda0000703000 */
        /* <DEDUP_REMOVED lines=17> */
[----:B--2---:R-:W-:Y:S01]  /*1c70*/  FADD R58, R30, -R5 ;  /* 0x800000051e3a7221 */ /* 0x004fe20000000000 */
[----:B---3--:R-:W-:Y:S01]  /*1c80*/  FADD R53, R29, -R4 ;  /* 0x800000041d357221 */ /* 0x008fe20000000000 */
[----:B----4-:R-:W-:Y:S01]  /*1c90*/  FADD R55, R32, -R55 ;  /* 0x8000003720377221 */ /* 0x010fe20000000000 */
[----:B-1----:R-:W-:Y:S05]  /*1ca0*/  @!P2 BRA `(.L_x_570) ;  /* 0x000000500000a947 */ /* 0x002fea0003800000 */
[----:B------:R-:W-:Y:S02]  /*1cb0*/  MOV R68, R10 ;  /* 0x0000000a00447202 */ /* 0x000fe40000000f00 */
[----:B------:R-:W-:Y:S02]  /*1cc0*/  MOV R69, R57 ;  /* 0x0000003900457202 */ /* 0x000fe40000000f00 */
[----:B------:R-:W-:Y:S02]  /*1cd0*/  MOV R85, 0x1cf0 ;  /* 0x00001cf000557802 */ /* 0x000fe40000000f00 */
[----:B------:R-:W-:Y:S05]  /*1ce0*/  CALL.REL.NOINC `($__internal_15_$__cuda_sm3x_div_rn_noftz_f32_slowpath) ;  /* 0x000033a000007944 */ /* 0x000fea0003c00000 */
[----:B------:R-:W-:Y:S02]  /*1cf0*/  MOV R7, R87 ;  /* 0x0000005700077202 */ /* 0x000fe40000000f00 */
.L_x_570:
[----:B------:R-:W-:Y:S05]  /*1d00*/  BSYNC B7 ;  /* 0x0000000000077941 */ /* 0x000fea0003800000 */
.L_x_569:
        /* <DEDUP_REMOVED lines=9> */
[----:B------:R-:W-:Y:S01]  /*1da0*/  IMAD.MOV.U32 R68, RZ, RZ, R11 ;  /* 0x000000ffff447224 */ /* 0x000fe200078e000b */
[----:B------:R-:W-:Y:S02]  /*1db0*/  MOV R69, R57 ;  /* 0x0000003900457202 */ /* 0x000fe40000000f00 */
[----:B------:R-:W-:Y:S02]  /*1dc0*/  MOV R85, 0x1de0 ;  /* 0x00001de000557802 */ /* 0x000fe40000000f00 */
[----:B------:R-:W-:Y:S05]  /*1dd0*/  CALL.REL.NOINC `($__internal_15_$__cuda_sm3x_div_rn_noftz_f32_slowpath) ;  /* 0x000032b000007944 */ /* 0x000fea0003c00000 */
[----:B------:R-:W-:Y:S02]  /*1de0*/  MOV R8, R87 ;  /* 0x0000005700087202 */ /* 0x000fe40000000f00 */
.L_x_572:
[----:B------:R-:W-:Y:S05]  /*1df0*/  BSYNC B7 ;  /* 0x0000000000077941 */ /* 0x000fea0003800000 */
.L_x_571:
        /* <DEDUP_REMOVED lines=12> */
[----:B------:R-:W-:Y:S05]  /*1ec0*/  CALL.REL.NOINC `($__internal_15_$__cuda_sm3x_div_rn_noftz_f32_slowpath) ;  /* 0x000031c000007944 */ /* 0x000fea0003c00000 */
[----:B------:R-:W-:Y:S02]  /*1ed0*/  MOV R9, R87 ;  /* 0x0000005700097202 */ /* 0x000fe40000000f00 */
.L_x_574:
[----:B------:R-:W-:Y:S05]  /*1ee0*/  BSYNC B7 ;  /* 0x0000000000077941 */ /* 0x000fea0003800000 */
.L_x_573:
[----:B------:R-:W-:Y:S01]  /*1ef0*/  FMUL R3, R53, R8 ;  /* 0x0000000835037220 */ /* 0x000fe20000400000 */
[----:B------:R-:W-:Y:S03]  /*1f00*/  BSSY B4, `(.L_x_575) ;  /* 0x0000018000047945 */ /* 0x000fe60003800000 */
[----:B------:R-:W-:-:S04]  /*1f10*/  FFMA R2, R58, R7, R3 ;  /* 0x000000073a027223 */ /* 0x000fc80000000003 */
[----:B------:R-:W-:-:S04]  /*1f20*/  FFMA R13, R55, R9, R2 ;  /* 0x00000009370d7223 */ /* 0x000fc80000000002 */
[-C--:B------:R-:W-:Y:S01]  /*1f30*/  FFMA R5, -R8, R13.reuse, R29 ;  /* 0x0000000d08057223 */ /* 0x080fe2000000011d */
[----:B------:R-:W-:Y:S01]  /*1f40*/  FFMA R4, -R7, R13, R30 ;  /* 0x0000000d07047223 */ /* 0x000fe2000000011e */
[C---:B------:R-:W-:Y:S01]  /*1f50*/  FFMA R6, R13.reuse, -R9, R32 ;  /* 0x800000090d067223 */ /* 0x040fe20000000020 */
[----:B------:R-:W-:Y:S01]  /*1f60*/  FSETP.GEU.AND P2, PT, |R13|, c[0x0][0x2a4], PT ;  /* 0x0000a9000d007a0b */ /* 0x000fe20003f4e200 */
[----:B------:R-:W-:-:S03]  /*1f70*/  FMUL R3, R5, R5 ;  /* 0x0000000505037220 */ /* 0x000fc60000400000 */
[----:B------:R-:W-:Y:S01]  /*1f80*/  FSEL R14, R19, c[0x0][0x2a8], P2 ;  /* 0x0000aa00130e7a08 */ /* 0x000fe20001000000 */
[----:B------:R-:W-:-:S04]  /*1f90*/  FFMA R3, R4, R4, R3 ;  /* 0x0000000404037223 */ /* 0x000fc80000000003 */
[----:B------:R-:W-:Y:S01]  /*1fa0*/  FFMA R68, R6, R6, R3 ;  /* 0x0000000606447223 */ /* 0x000fe20000000003 */
[----:B------:R-:W-:-:S03]  /*1fb0*/  FMUL R59, R81, R14 ;  /* 0x0000000e513b7220 */ /* 0x000fc60000400000 */
[----:B------:R0:W1:Y:S01]  /*1fc0*/  MUFU.RSQ R3, R68 ;  /* 0x0000004400037308 */ /* 0x0000620000001400 */
[----:B------:R-:W-:-:S04]  /*1fd0*/  IADD3 R2, R68, -0xd000000, RZ ;  /* 0xf300000044027810 */ /* 0x000fc80007ffe0ff */
[----:B------:R-:W-:-:S13]  /*1fe0*/  ISETP.GT.U32.AND P3, PT, R2, 0x727fffff, PT ;  /* 0x727fffff0200780c */ /* 0x000fda0003f64070 */
[----:B------:R-:W-:Y:S05]  /*1ff0*/  @!P3 BRA `(.L_x_576) ;  /* 0x000000400000b947 */ /* 0x000fea0003800000 */
[----:B01----:R-:W-:Y:S02]  /*2000*/  MOV R91, 0x2020 ;  /* 0x00002020005b7802 */ /* 0x003fe40000000f00 */
[----:B------:R-:W-:Y:S05]  /*2010*/  CALL.REL.NOINC `($__internal_14_$__cuda_sm20_sqrt_rn_f32_slowpath) ;  /* 0x00002f0000007944 */ /* 0x000fea0003c00000 */
[----:B------:R-:W-:Y:S01]  /*2020*/  MOV R73, R86 ;  /* 0x0000005600497202 */ /* 0x000fe20000000f00 */
[----:B------:R-:W-:Y:S05]  /*2030*/  BRA `(.L_x_577) ;  /* 0x0000004000007947 */ /* 0x000fea0003800000 */
.L_x_576:
[----:B01----:R-:W-:Y:S01]  /*2040*/  FMUL.FTZ R73, R68, R3 ;  /* 0x0000000344497220 */ /* 0x003fe20000410000 */
[----:B------:R-:W-:-:S03]  /*2050*/  FMUL.FTZ R3, R3, 0.5 ;  /* 0x3f00000003037820 */ /* 0x000fc60000410000 */
[----:B------:R-:W-:-:S04]  /*2060*/  FFMA R2, -R73, R73, R68 ;  /* 0x0000004949027223 */ /* 0x000fc80000000144 */
[----:B------:R-:W-:Y:S02]  /*2070*/  FFMA R73, R2, R3, R73 ;  /* 0x0000000302497223 */ /* 0x000fe40000000049 */
.L_x_577:
[----:B------:R-:W-:Y:S05]  /*2080*/  BSYNC B4 ;  /* 0x0000000000047941 */ /* 0x000fea0003800000 */
.L_x_575:
[----:B------:R-:W-:Y:S01]  /*2090*/  FSETP.GT.AND P3, PT, R73, RZ, PT ;  /* 0x000000ff4900720b */ /* 0x000fe20003f64000 */
[----:B------:R-:W-:Y:S01]  /*20a0*/  FADD R72, RZ, -R73 ;  /* 0x80000049ff487221 */ /* 0x000fe20000000000 */
[----:B------:R-:W-:Y:S01]  /*20b0*/  BSSY B7, `(.L_x_578) ;  /* 0x0000035000077945 */ /* 0x000fe20003800000 */
[----:B------:R-:W-:Y:S01]  /*20c0*/  MOV R52, RZ ;  /* 0x000000ff00347202 */ /* 0x000fe20000000f00 */
[----:B------:R-:W-:Y:S01]  /*20d0*/  IMAD.MOV.U32 R54, RZ, RZ, RZ ;  /* 0x000000ffff367224 */ /* 0x000fe200078e00ff */
[----:B------:R-:W-:Y:S01]  /*20e0*/  FMUL R72, R72, c[0x0][0x2b4] ;  /* 0x0000ad0048487a20 */ /* 0x000fe20000400000 */
[----:B------:R-:W-:-:S04]  /*20f0*/  MOV R56, RZ ;  /* 0x000000ff00387202 */ /* 0x000fc80000000f00 */
[----:B------:R-:W-:-:S04]  /*2100*/  FSETP.GT.AND P2, PT, R59, R72, PT ;  /* 0x000000483b00720b */ /* 0x000fc80003f44000 */
[----:B------:R-:W-:Y:S01]  /*2110*/  FSEL R15, R59, R72, P2 ;  /* 0x000000483b0f7208 */ /* 0x000fe20001000000 */
        /* <DEDUP_REMOVED lines=15> */
.L_x_581:
[----:B------:R-:W-:Y:S05]  /*2210*/  BSYNC B8 ;  /* 0x0000000000087941 */ /* 0x000fea0003800000 */
.L_x_580:
        /* <DEDUP_REMOVED lines=14> */
.L_x_583:
[----:B------:R-:W-:Y:S05]  /*2300*/  BSYNC B8 ;  /* 0x0000000000087941 */ /* 0x000fea0003800000 */
.L_x_582:
        /* <DEDUP_REMOVED lines=14> */
.L_x_584:
[----:B------:R-:W-:Y:S05]  /*23f0*/  BSYNC B8 ;  /* 0x0000000000087941 */ /* 0x000fea0003800000 */
.L_x_579:
[----:B------:R-:W-:Y:S05]  /*2400*/  BSYNC B7 ;  /* 0x0000000000077941 */ /* 0x000fea0003800000 */
.L_x_578:
[----:B------:R-:W0:Y:S01]  /*2410*/  MUFU.RCP R2, R77 ;  /* 0x0000004d00027308 */ /* 0x000e220000001000 */
[----:B------:R-:W-:Y:S01]  /*2420*/  FADD R3, -R22, R57 ;  /* 0x0000003916037221 */ /* 0x000fe20000000100 */
[----:B------:R-:W-:Y:S03]  /*2430*/  BSSY B7, `(.L_x_585) ;  /* 0x0000014000077945 */ /* 0x000fe60003800000 */
[----:B------:R-:W-:-:S04]  /*2440*/  FADD R74, R3, -R70 ;  /* 0x80000046034a7221 */ /* 0x000fc80000000000 */
[----:B------:R-:W-:-:S04]  /*2450*/  FMUL R3, R7, R74 ;  /* 0x0000004a07037220 */ /* 0x000fc80000400000 */
[----:B------:R-:W-:Y:S01]  /*2460*/  FFMA R68, R52, R15, -R3 ;  /* 0x0000000f34447223 */ /* 0x000fe20000000803 */
[----:B------:R-:W-:Y:S01]  /*2470*/  FMUL R3, R8, R74 ;  /* 0x0000004a08037220 */ /* 0x000fe20000400000 */
[----:B0-----:R-:W-:Y:S02]  /*2480*/  FFMA R49, -R77, R2, 1 ;  /* 0x3f8000004d317423 */ /* 0x001fe40000000102 */
[----:B------:R-:W0:Y:S02]  /*2490*/  FCHK P2, R68, R77 ;  /* 0x0000004d44007302 */ /* 0x000e240000040000 */
[----:B------:R-:W-:Y:S01]  /*24a0*/  FFMA R51, R2, R49, R2 ;  /* 0x0000003102337223 */ /* 0x000fe20000000002 */
[----:B------:R-:W-:-:S03]  /*24b0*/  FMUL R49, R9, R74 ;  /* 0x0000004a09317220 */ /* 0x000fc60000400000 */
[----:B------:R-:W-:-:S04]  /*24c0*/  FFMA R2, R68, R51, RZ ;  /* 0x0000003344027223 */ /* 0x000fc800000000ff */
[----:B------:R-:W-:-:S04]  /*24d0*/  FFMA R46, -R77, R2, R68 ;  /* 0x000000024d2e7223 */ /* 0x000fc80000000144 */
[----:B------:R-:W-:Y:S01]  /*24e0*/  FFMA R46, R51, R46, R2 ;  /* 0x0000002e332e7223 */ /* 0x000fe20000000002 */
[-C--:B------:R-:W-:Y:S01]  /*24f0*/  FFMA R2, R54, R15.reuse, -R3 ;  /* 0x0000000f36027223 */ /* 0x080fe20000000803 */
[----:B------:R-:W-:Y:S01]  /*2500*/  FFMA R3, R56, R15, -R49 ;  /* 0x0000000f38037223 */ /* 0x000fe20000000831 */
[----:B------:R-:W-:Y:S01]  /*2510*/  MOV R51, R68 ;  /* 0x0000004400337202 */ /* 0x000fe20000000f00 */
[----:B0-----:R-:W-:Y:S05]  /*2520*/  @!P2 BRA `(.L_x_586) ;  /* 0x000000400000a947 */ /* 0x001fea0003800000 */
[----:B------:R-:W-:Y:S02]  /*2530*/  MOV R69, R77 ;  /* 0x0000004d00457202 */ /* 0x000fe40000000f00 */
[----:B------:R-:W-:Y:S02]  /*2540*/  MOV R85, 0x2560 ;  /* 0x0000256000557802 */ /* 0x000fe40000000f00 */
[----:B------:R-:W-:Y:S05]  /*2550*/  CALL.REL.NOINC `($__internal_15_$__cuda_sm3x_div_rn_noftz_f32_slowpath) ;  /* 0x00002b3000007944 */ /* 0x000fea0003c00000 */
[----:B------:R-:W-:Y:S02]  /*2560*/  MOV R46, R87 ;  /* 0x00000057002e7202 */ /* 0x000fe40000000f00 */
.L_x_586:
[----:B------:R-:W-:Y:S05]  /*2570*/  BSYNC B7 ;  /* 0x0000000000077941 */ /* 0x000fea0003800000 */
.L_x_585:
        /* <DEDUP_REMOVED lines=13> */
[----:B------:R-:W-:Y:S02]  /*2650*/  IMAD.MOV.U32 R49, RZ, RZ, R87 ;  /* 0x000000ffff317224 */ /* 0x000fe400078e0057 */
.L_x_588:
[----:B------:R-:W-:Y:S05]  /*2660*/  BSYNC B7 ;  /* 0x0000000000077941 */ /* 0x000fea0003800000 */
.L_x_587:
        /* <DEDUP_REMOVED lines=14> */
.L_x_589:
[----:B------:R-:W-:Y:S05]  /*2750*/  BSYNC B7 ;  /* 0x0000000000077941 */ /* 0x000fea0003800000 */
.L_x_568:
[----:B------:R-:W-:Y:S05]  /*2760*/  BSYNC B6 ;  /* 0x0000000000067941 */ /* 0x000fea0003800000 */
.L_x_567:
[----:B------:R-:W-:Y:S02]  /*2770*/  FSEL R78, R14, R19, P0 ;  /* 0x000000130e4e7208 */ /* 0x000fe40000000000 */
.L_x_563:
[----:B------:R-:W-:Y:S05]  /*2780*/  BSYNC B3 ;  /* 0x0000000000037941 */ /* 0x000fea0003800000 */
.L_x_562:
[----:B------:R-:W-:Y:S01]  /*2790*/  FADD R68, RZ, R43 ;  /* 0x0000002bff447221 */ /* 0x000fe20000000000 */
[----:B------:R-:W-:Y:S01]  /*27a0*/  FADD R69, RZ, R44 ;  /* 0x0000002cff457221 */ /* 0x000fe20000000000 */
[----:B------:R-:W-:Y:S01]  /*27b0*/  FADD R70, RZ, R45 ;  /* 0x0000002dff467221 */ /* 0x000fe20000000000 */
[----:B------:R-:W-:Y:S01]  /*27c0*/  BSSY B6, `(.L_x_590) ;  /* 0x00001d9000067945 */ /* 0x000fe20003800000 */
[----:B------:R-:W-:Y:S02]  /*27d0*/  IADD3 R76, R76, 0x1, RZ ;  /* 0x000000014c4c7810 */ /* 0x000fe40007ffe0ff */
[----:B------:R-:W-:-:S02]  /*27e0*/  FSEL R19, R78, R19, P1 ;  /* 0x000000134e137208 */ /* 0x000fc40000800000 */
[----:B------:R-:W-:Y:S02]  /*27f0*/  FSEL R43, R68, RZ, !P1 ;  /* 0x000000ff442b7208 */ /* 0x000fe40004800000 */
[----:B------:R-:W-:Y:S02]  /*2800*/  FSEL R44, R69, RZ, !P1 ;  /* 0x000000ff452c7208 */ /* 0x000fe40004800000 */
[----:B------:R-:W-:Y:S01]  /*2810*/  FSEL R45, R70, RZ, !P1 ;  /* 0x000000ff462d7208 */ /* 0x000fe20004800000 */
[----:B------:R-:W-:Y:S05]  /*2820*/  @!P1 BRA `(.L_x_591) ;  /* 0x00001d2000009947 */ /* 0x000fea0003800000 */
[----:B------:R-:W-:Y:S01]  /*2830*/  MOV R88, R68 ;  /* 0x0000004400587202 */ /* 0x000fe20000000f00 */
[----:B------:R-:W-:Y:S01]  /*2840*/  BSSY B3, `(.L_x_592) ;  /* 0x0000153000037945 */ /* 0x000fe20003800000 */
[----:B------:R-:W-:Y:S01]  /*2850*/  MOV R81, R69 ;  /* 0x0000004500517202 */ /* 0x000fe20000000f00 */
[----:B------:R-:W-:Y:S01]  /*2860*/  CS2R R82, SRZ ;  /* 0x0000000000527805 */ /* 0x000fe2000001ff00 */
[----:B------:R-:W-:Y:S01]  /*2870*/  MOV R90, R70 ;  /* 0x00000046005a7202 */ /* 0x000fe20000000f00 */
[----:B------:R-:W-:Y:S01]  /*2880*/  IMAD.MOV.U32 R69, RZ, RZ, RZ ;  /* 0x000000ffff457224 */ /* 0x000fe200078e00ff */
[----:B------:R-:W-:Y:S01]  /*2890*/  @!P0 MOV R43, R88 ;  /* 0x00000058002b8202 */ /* 0x000fe20000000f00 */
[----:B------:R-:W-:Y:S01]  /*28a0*/  CS2R R70, SRZ ;  /* 0x0000000000467805 */ /* 0x000fe2000001ff00 */
[----:B------:R-:W-:-:S02]  /*28b0*/  @!P0 MOV R44, R81 ;  /* 0x00000051002c8202 */ /* 0x000fc40000000f00 */
[----:B------:R-:W-:Y:S02]  /*28c0*/  @!P0 MOV R45, R90 ;  /* 0x0000005a002d8202 */ /* 0x000fe40000000f00 */
[----:B------:R-:W-:Y:S02]  /*28d0*/  MOV R86, RZ ;  /* 0x000000ff00567202 */ /* 0x000fe40000000f00 */
[----:B------:R-:W-:Y:S02]  /*28e0*/  @!P0 MOV R88, RZ ;  /* 0x000000ff00588202 */ /* 0x000fe40000000f00 */
[----:B------:R-:W-:Y:S02]  /*28f0*/  @!P0 MOV R81, RZ ;  /* 0x000000ff00518202 */ /* 0x000fe40000000f00 */
[----:B------:R-:W-:Y:S01]  /*2900*/  @!P0 MOV R90, RZ ;  /* 0x000000ff005a8202 */ /* 0x000fe20000000f00 */
[----:B------:R-:W-:Y:S05]  /*2910*/  @!P0 BRA `(.L_x_593) ;  /* 0x0000145000008947 */ /* 0x000fea0003800000 */
[--C-:B------:R-:W-:Y:S01]  /*2920*/  FADD R83, RZ, R81.reuse ;  /* 0x00000051ff537221 */ /* 0x100fe20000000000 */
[----:B------:R-:W-:Y:S01]  /*2930*/  FMUL R87, R77, R77 ;  /* 0x0000004d4d577220 */ /* 0x000fe20000400000 */
[----:B------:R-:W-:Y:S01]  /*2940*/  FADD R69, RZ, R90 ;  /* 0x0000005aff457221 */ /* 0x000fe20000000000 */
[----:B------:R-:W-:Y:S01]  /*2950*/  FADD R71, RZ, R88 ;  /* 0x00000058ff477221 */ /* 0x000fe20000000000 */
[C---:B------:R-:W-:Y:S01]  /*2960*/  FFMA R70, R0.reuse, R83, RZ ;  /* 0x0000005300467223 */ /* 0x040fe200000000ff */
[----:B------:R-:W0:Y:S01]  /*2970*/  MUFU.RCP R85, R87 ;  /* 0x0000005700557308 */ /* 0x000e220000001000 */
[C---:B------:R-:W-:Y:S01]  /*2980*/  FFMA R82, R0.reuse, R69, RZ ;  /* 0x0000004500527223 */ /* 0x040fe200000000ff */
[----:B------:R-:W-:Y:S01]  /*2990*/  FFMA R84, R0, R71, RZ ;  /* 0x0000004700547223 */ /* 0x000fe200000000ff */
[----:B------:R-:W-:Y:S01]  /*29a0*/  FMUL R68, R2, R70 ;  /* 0x0000004602447220 */ /* 0x000fe20000400000 */
[----:B------:R-:W-:Y:S01]  /*29b0*/  FMUL R83, R49, R83 ;  /* 0x0000005331537220 */ /* 0x000fe20000400000 */
[----:B------:R-:W-:Y:S01]  /*29c0*/  BSSY B7, `(.L_x_594) ;  /* 0x0000013000077945 */ /* 0x000fe20003800000 */
[----:B------:R-:W-:Y:S01]  /*29d0*/  FADD R44, R44, R81 ;  /* 0x000000512c2c7221 */ /* 0x000fe20000000000 */
[----:B------:R-:W-:Y:S01]  /*29e0*/  FFMA R68, R51, R82, R68 ;  /* 0x0000005233447223 */ /* 0x000fe20000000044 */
[----:B------:R-:W-:Y:S01]  /*29f0*/  FFMA R83, R46, R69, R83 ;  /* 0x000000452e537223 */ /* 0x000fe20000000053 */
[----:B------:R-:W-:Y:S01]  /*2a00*/  FADD R45, R45, R90 ;  /* 0x0000005a2d2d7221 */ /* 0x000fe20000000000 */
[----:B------:R-:W-:Y:S01]  /*2a10*/  FADD R43, R43, R88 ;  /* 0x000000582b2b7221 */ /* 0x000fe20000000000 */
[----:B------:R-:W-:Y:S01]  /*2a20*/  FFMA R68, R3, R84, R68 ;  /* 0x0000005403447223 */ /* 0x000fe20000000044 */
[----:B------:R-:W-:-:S03]  /*2a30*/  FFMA R71, R50, R71, R83 ;  /* 0x0000004732477223 */ /* 0x000fc60000000053 */
        /* <DEDUP_REMOVED lines=9> */
[----:B------:R-:W-:Y:S05]  /*2ad0*/  CALL.REL.NOINC `($__internal_15_$__cuda_sm3x_div_rn_noftz_f32_slowpath) ;  /* 0x000025b000007944 */ /* 0x000fea0003c00000 */
[----:B------:R-:W-:Y:S02]  /*2ae0*/  IMAD.MOV.U32 R81, RZ, RZ, R87 ;  /* 0x000000ffff517224 */ /* 0x000fe400078e0057 */
.L_x_595:
[----:B------:R-:W-:Y:S05]  /*2af0*/  BSYNC B7 ;  /* 0x0000000000077941 */ /* 0x000fea0003800000 */
.L_x_594:
        /* <DEDUP_REMOVED lines=14> */
.L_x_597:
[----:B------:R-:W-:Y:S05]  /*2be0*/  BSYNC B7 ;  /* 0x0000000000077941 */ /* 0x000fea0003800000 */
.L_x_596:
        /* <DEDUP_REMOVED lines=15> */
.L_x_599:
[----:B------:R-:W-:Y:S05]  /*2ce0*/  BSYNC B7 ;  /* 0x0000000000077941 */ /* 0x000fea0003800000 */
.L_x_598:
        /* <DEDUP_REMOVED lines=10> */
[----:B------:R-:W-:Y:S01]  /*2d90*/  MOV R68, R84 ;  /* 0x0000005400447202 */ /* 0x000fe20000000f00 */
[----:B------:R-:W-:Y:S01]  /*2da0*/  IMAD.MOV.U32 R69, RZ, RZ, R77 ;  /* 0x000000ffff457224 */ /* 0x000fe200078e004d */
[----:B------:R-:W-:Y:S02]  /*2db0*/  MOV R85, 0x2dd0 ;  /* 0x00002dd000557802 */ /* 0x000fe40000000f00 */
[----:B------:R-:W-:Y:S05]  /*2dc0*/  CALL.REL.NOINC `($__internal_15_$__cuda_sm3x_div_rn_noftz_f32_slowpath) ;  /* 0x000022c000007944 */ /* 0x000fea0003c00000 */
[----:B------:R-:W-:Y:S02]  /*2dd0*/  MOV R68, R87 ;  /* 0x0000005700447202 */ /* 0x000fe40000000f00 */
.L_x_601:
[----:B------:R-:W-:Y:S05]  /*2de0*/  BSYNC B7 ;  /* 0x0000000000077941 */ /* 0x000fea0003800000 */
.L_x_600:
[----:B------:R-:W-:Y:S01]  /*2df0*/  FMUL R84, R4, R4 ;  /* 0x0000000404547220 */ /* 0x000fe20000400000 */
[----:B------:R-:W-:Y:S01]  /*2e00*/  FADD R42, R42, R71 ;  /* 0x000000472a2a7221 */ /* 0x000fe20000000000 */
[----:B------:R-:W-:Y:S01]  /*2e10*/  FADD R71, RZ, R68 ;  /* 0x00000044ff477221 */ /* 0x000fe20000000000 */
[----:B------:R-:W-:Y:S01]  /*2e20*/  BSSY B4, `(.L_x_602) ;  /* 0x0000016000047945 */ /* 0x000fe20003800000 */
[----:B------:R-:W-:Y:S01]  /*2e30*/  FFMA R69, R5, R5, R84 ;  /* 0x0000000505457223 */ /* 0x000fe20000000054 */
[C---:B------:R-:W-:Y:S01]  /*2e40*/  FFMA R87, R15.reuse, R82, RZ ;  /* 0x000000520f577223 */ /* 0x040fe200000000ff */
[----:B------:R-:W-:Y:S02]  /*2e50*/  FFMA R85, R15, R70, RZ ;  /* 0x000000460f557223 */ /* 0x000fe400000000ff */
[----:B------:R-:W-:Y:S01]  /*2e60*/  FFMA R88, R6, R6, R69 ;  /* 0x0000000606587223 */ /* 0x000fe20000000045 */
[----:B------:R-:W-:-:S03]  /*2e70*/  FMUL R69, R54, R70 ;  /* 0x0000004636457220 */ /* 0x000fc60000400000 */
[----:B------:R0:W1:Y:S01]  /*2e80*/  MUFU.RSQ R89, R88 ;  /* 0x0000005800597308 */ /* 0x0000620000001400 */
[----:B------:R-:W-:Y:S01]  /*2e90*/  IADD3 R83, R88, -0xd000000, RZ ;  /* 0xf300000058537810 */ /* 0x000fe20007ffe0ff */
[----:B------:R-:W-:-:S03]  /*2ea0*/  FFMA R69, R52, R82, R69 ;  /* 0x0000005234457223 */ /* 0x000fc60000000045 */
[----:B------:R-:W-:Y:S01]  /*2eb0*/  ISETP.GT.U32.AND P1, PT, R83, 0x727fffff, PT ;  /* 0x727fffff5300780c */ /* 0x000fe20003f24070 */
[-C--:B------:R-:W-:Y:S01]  /*2ec0*/  FFMA R83, R15, R71.reuse, RZ ;  /* 0x000000470f537223 */ /* 0x080fe200000000ff */
[----:B------:R-:W-:-:S11]  /*2ed0*/  FFMA R84, R56, R71, R69 ;  /* 0x0000004738547223 */ /* 0x000fd60000000045 */
[----:B------:R-:W-:Y:S05]  /*2ee0*/  @!P1 BRA `(.L_x_603) ;  /* 0x0000005000009947 */ /* 0x000fea0003800000 */
[----:B01----:R-:W-:Y:S02]  /*2ef0*/  MOV R68, R88 ;  /* 0x0000005800447202 */ /* 0x003fe40000000f00 */
[----:B------:R-:W-:Y:S02]  /*2f00*/  MOV R91, 0x2f20 ;  /* 0x00002f20005b7802 */ /* 0x000fe40000000f00 */
[----:B------:R-:W-:Y:S05]  /*2f10*/  CALL.REL.NOINC `($__internal_14_$__cuda_sm20_sqrt_rn_f32_slowpath) ;  /* 0x0000200000007944 */ /* 0x000fea0003c00000 */
[----:B------:R-:W-:Y:S01]  /*2f20*/  MOV R69, R86 ;  /* 0x0000005600457202 */ /* 0x000fe20000000f00 */
[----:B------:R-:W-:Y:S05]  /*2f30*/  BRA `(.L_x_604) ;  /* 0x0000004000007947 */ /* 0x000fea0003800000 */
.L_x_603:
[----:B01----:R-:W-:Y:S01]  /*2f40*/  FMUL.FTZ R69, R88, R89 ;  /* 0x0000005958457220 */ /* 0x003fe20000410000 */
[----:B------:R-:W-:-:S03]  /*2f50*/  FMUL.FTZ R86, R89, 0.5 ;  /* 0x3f00000059567820 */ /* 0x000fc60000410000 */
[----:B------:R-:W-:-:S04]  /*2f60*/  FFMA R68, -R69, R69, R88 ;  /* 0x0000004545447223 */ /* 0x000fc80000000158 */
[----:B------:R-:W-:Y:S02]  /*2f70*/  FFMA R69, R68, R86, R69 ;  /* 0x0000005644457223 */ /* 0x000fe40000000045 */
.L_x_604:
[----:B------:R-:W-:Y:S05]  /*2f80*/  BSYNC B4 ;  /* 0x0000000000047941 */ /* 0x000fea0003800000 */
.L_x_602:
[----:B------:R-:W-:Y:S01]  /*2f90*/  FSETP.GT.AND P1, PT, R69, RZ, PT ;  /* 0x000000ff4500720b */ /* 0x000fe20003f24000 */
[----:B------:R-:W-:Y:S01]  /*2fa0*/  BSSY B4, `(.L_x_605) ;  /* 0x0000022000047945 */ /* 0x000fe20003800000 */
[----:B------:R-:W-:Y:S02]  /*2fb0*/  MOV R89, RZ ;  /* 0x000000ff00597202 */ /* 0x000fe40000000f00 */
[----:B------:R-:W-:Y:S02]  /*2fc0*/  MOV R86, RZ ;  /* 0x000000ff00567202 */ /* 0x000fe40000000f00 */
[----:B------:R-:W-:-:S07]  /*2fd0*/  MOV R91, RZ ;  /* 0x000000ff005b7202 */ /* 0x000fce0000000f00 */
[----:B------:R-:W-:Y:S05]  /*2fe0*/  @!P1 BRA `(.L_x_606) ;  /* 0x000001d000009947 */ /* 0x000fea0003800000 */
[----:B------:R-:W-:Y:S01]  /*2ff0*/  IADD3 R68, R69, 0x1800000, RZ ;  /* 0x0180000045447810 */ /* 0x000fe20007ffe0ff */
[----:B------:R-:W-:Y:S03]  /*3000*/  BSSY B5, `(.L_x_607) ;  /* 0x000000c000057945 */ /* 0x000fe60003800000 */
[----:B------:R-:W-:-:S04]  /*3010*/  LOP3.LUT R68, R68, 0x7f800000, RZ, 0xc0, !PT ;  /* 0x7f80000044447812 */ /* 0x000fc800078ec0ff */
[----:B------:R-:W-:-:S13]  /*3020*/  ISETP.GT.U32.AND P1, PT, R68, 0x1ffffff, PT ;  /* 0x01ffffff4400780c */ /* 0x000fda0003f24070 */
[----:B------:R-:W-:Y:S05]  /*3030*/  @P1 BRA `(.L_x_608) ;  /* 0x0000004000001947 */ /* 0x000fea0003800000 */
[----:B------:R-:W-:Y:S02]  /*3040*/  MOV R90, 0x3060 ;  /* 0x00003060005a7802 */ /* 0x000fe40000000f00 */
[----:B------:R-:W-:Y:S05]  /*3050*/  CALL.REL.NOINC `($__internal_13_$__cuda_sm20_rcp_rn_f32_slowpath) ;  /* 0x00001b7000007944 */ /* 0x000fea0003c00000 */
[----:B-1----:R-:W-:Y:S01]  /*3060*/  MOV R68, R86 ;  /* 0x0000005600447202 */ /* 0x002fe20000000f00 */
[----:B------:R-:W-:Y:S05]  /*3070*/  BRA `(.L_x_609) ;  /* 0x0000004000007947 */ /* 0x000fea0003800000 */
.L_x_608:
[----:B------:R-:W0:Y:S02]  /*3080*/  MUFU.RCP R68, R69 ;  /* 0x0000004500447308 */ /* 0x000e240000001000 */
[----:B0-----:R-:W-:-:S04]  /*3090*/  FFMA R86, R68, R69, -1 ;  /* 0xbf80000044567423 */ /* 0x001fc80000000045 */
[----:B------:R-:W-:-:S04]  /*30a0*/  FADD.FTZ R89, -R86, -RZ ;  /* 0x800000ff56597221 */ /* 0x000fc80000010100 */
[----:B------:R-:W-:Y:S02]  /*30b0*/  FFMA R68, R68, R89, R68 ;  /* 0x0000005944447223 */ /* 0x000fe40000000044 */
.L_x_609:
[----:B------:R-:W-:Y:S05]  /*30c0*/  BSYNC B5 ;  /* 0x0000000000057941 */ /* 0x000fea0003800000 */
.L_x_607:
[----:B------:R-:W-:-:S04]  /*30d0*/  FMUL R69, R54, R85 ;  /* 0x0000005536457220 */ /* 0x000fc80000400000 */
[----:B------:R-:W-:-:S04]  /*30e0*/  FFMA R69, R52, R87, R69 ;  /* 0x0000005734457223 */ /* 0x000fc80000000045 */
[----:B------:R-:W-:-:S04]  /*30f0*/  FFMA R69, R56, R83, R69 ;  /* 0x0000005338457223 */ /* 0x000fc80000000045 */
[-C--:B------:R-:W-:Y:S01]  /*3100*/  FMUL R89, R52, R69.reuse ;  /* 0x0000004534597220 */ /* 0x080fe20000400000 */
[-C--:B------:R-:W-:Y:S01]  /*3110*/  FMUL R91, R54, R69.reuse ;  /* 0x00000045365b7220 */ /* 0x080fe20000400000 */
        /* <DEDUP_REMOVED lines=10> */
.L_x_606:
[----:B------:R-:W-:Y:S05]  /*31c0*/  BSYNC B4 ;  /* 0x0000000000047941 */ /* 0x000fea0003800000 */
.L_x_605:
[----:B------:R-:W-:Y:S01]  /*31d0*/  FSETP.GT.AND P2, PT, R73, RZ, PT ;  /* 0x000000ff4900720b */ /* 0x000fe20003f44000 */
[----:B------:R-:W-:Y:S01]  /*31e0*/  FADD R84, RZ, R84 ;  /* 0x00000054ff547221 */ /* 0x000fe20000000000 */
[----:B------:R-:W-:Y:S01]  /*31f0*/  FSETP.GT.AND P1, PT, R59, R72, PT ;  /* 0x000000483b00720b */ /* 0x000fe20003f24000 */
[----:B------:R-:W-:Y:S01]  /*3200*/  BSSY B7, `(.L_x_610) ;  /* 0x0000039000077945 */ /* 0x000fe20003800000 */
[----:B------:R-:W-:Y:S01]  /*3210*/  FADD R82, RZ, -R82 ;  /* 0x80000052ff527221 */ /* 0x000fe20000000000 */
[----:B------:R-:W-:Y:S01]  /*3220*/  FADD R83, RZ, -R70 ;  /* 0x80000046ff537221 */ /* 0x000fe20000000000 */
[C---:B------:R-:W-:Y:S01]  /*3230*/  FSEL R68, R84.reuse, RZ, !P1 ;  /* 0x000000ff54447208 */ /* 0x040fe20004800000 */
[----:B------:R-:W-:Y:S01]  /*3240*/  FADD R71, RZ, -R71 ;  /* 0x80000047ff477221 */ /* 0x000fe20000000000 */
[----:B------:R-:W-:-:S03]  /*3250*/  FSEL R93, R84, RZ, P1 ;  /* 0x000000ff545d7208 */ /* 0x000fc60000800000 */
[----:B------:R-:W-:Y:S02]  /*3260*/  FFMA R68, R68, c[0x0][0x2b4], RZ ;  /* 0x0000ad0044447a23 */ /* 0x000fe400000000ff */
[----:B------:R-:W-:Y:S05]  /*3270*/  @!P2 BRA `(.L_x_611) ;  /* 0x000003100000a947 */ /* 0x000fea0003800000 */
[----:B------:R-:W0:Y:S01]  /*3280*/  MUFU.RCP R70, R73 ;  /* 0x0000004900467308 */ /* 0x000e220000001000 */
[----:B------:R-:W-:Y:S07]  /*3290*/  BSSY B8, `(.L_x_612) ;  /* 0x000000e000087945 */ /* 0x000fee0003800000 */
[----:B------:R-:W1:Y:S01]  /*32a0*/  FCHK P1, R4, R73 ;  /* 0x0000004904007302 */ /* 0x000e620000020000 */
[----:B0-----:R-:W-:-:S04]  /*32b0*/  FFMA R69, -R73, R70, 1 ;  /* 0x3f80000049457423 */ /* 0x001fc80000000146 */
[----:B------:R-:W-:Y:S01]  /*32c0*/  FFMA R69, R70, R69, R70 ;  /* 0x0000004546457223 */ /* 0x000fe20000000046 */
[----:B------:R-:W-:-:S03]  /*32d0*/  FADD R70, RZ, -R68 ;  /* 0x80000044ff467221 */ /* 0x000fc60000000000 */
        /* <DEDUP_REMOVED lines=9> */
.L_x_613:
[----:B------:R-:W-:Y:S05]  /*3370*/  BSYNC B8 ;  /* 0x0000000000087941 */ /* 0x000fea0003800000 */
.L_x_612:
        /* <DEDUP_REMOVED lines=14> */
.L_x_615:
[----:B------:R-:W-:Y:S05]  /*3460*/  BSYNC B8 ;  /* 0x0000000000087941 */ /* 0x000fea0003800000 */
.L_x_614:
        /* <DEDUP_REMOVED lines=14> */
.L_x_617:
[----:B------:R-:W-:Y:S05]  /*3550*/  BSYNC B8 ;  /* 0x0000000000087941 */ /* 0x000fea0003800000 */
.L_x_616:
[C---:B------:R-:W-:Y:S01]  /*3560*/  FFMA R91, R70.reuse, R84, R91 ;  /* 0x00000054465b7223 */ /* 0x040fe2000000005b */
[C---:B------:R-:W-:Y:S01]  /*3570*/  FFMA R86, R70.reuse, R95, R86 ;  /* 0x0000005f46567223 */ /* 0x040fe20000000056 */
[----:B------:R-:W-:Y:S02]  /*3580*/  FFMA R89, R70, R68, R89 ;  /* 0x0000004446597223 */ /* 0x000fe40000000059 */
.L_x_611:
[----:B------:R-:W-:Y:S05]  /*3590*/  BSYNC B7 ;  /* 0x0000000000077941 */ /* 0x000fea0003800000 */
.L_x_610:
[----:B------:R-:W-:Y:S01]  /*35a0*/  FADD R68, RZ, -R86 ;  /* 0x80000056ff447221 */ /* 0x000fe20000000000 */
[--C-:B------:R-:W-:Y:S01]  /*35b0*/  FADD R70, RZ, -R91.reuse ;  /* 0x8000005bff467221 */ /* 0x100fe20000000000 */
[----:B------:R-:W-:Y:S01]  /*35c0*/  FADD R88, R40, R91 ;  /* 0x0000005b28587221 */ /* 0x000fe20000000000 */
[C---:B------:R-:W-:Y:S01]  /*35d0*/  FMUL R69, R8.reuse, R83 ;  /* 0x0000005308457220 */ /* 0x040fe20000400000 */
[----:B------:R-:W-:Y:S01]  /*35e0*/  FMUL R84, R8, R68 ;  /* 0x0000004408547220 */ /* 0x000fe20000400000 */
[--C-:B------:R-:W-:Y:S01]  /*35f0*/  FADD R40, RZ, -R89.reuse ;  /* 0x80000059ff287221 */ /* 0x100fe20000000000 */
[----:B------:R-:W-:Y:S01]  /*3600*/  FADD R90, R38, R89 ;  /* 0x00000059265a7221 */ /* 0x000fe20000000000 */
[C---:B------:R-:W-:Y:S01]  /*3610*/  FFMA R38, R7.reuse, R82, R69 ;  /* 0x0000005207267223 */ /* 0x040fe20000000045 */
[-C--:B------:R-:W-:Y:S01]  /*3620*/  FFMA R84, R7, R70.reuse, R84 ;  /* 0x0000004607547223 */ /* 0x080fe20000000054 */
[----:B------:R-:W-:Y:S01]  /*3630*/  ISETP.NE.U32.AND P1, PT, RZ, c[0x0][0x338], PT ;  /* 0x0000ce00ff007a0c */ /* 0x000fe20003f25070 */
[----:B------:R-:W-:Y:S01]  /*3640*/  FADD R85, R39, R86 ;  /* 0x0000005627557221 */ /* 0x000fe20000000000 */
[----:B------:R-:W-:Y:S01]  /*3650*/  FFMA R39, R13, R70, RZ ;  /* 0x000000460d277223 */ /* 0x000fe200000000ff */
[C---:B------:R-:W-:Y:S01]  /*3660*/  FFMA R84, R9.reuse, R40, R84 ;  /* 0x0000002809547223 */ /* 0x040fe20000000054 */
[----:B------:R-:W-:Y:S01]  /*3670*/  FFMA R70, R9, R71, R38 ;  /* 0x0000004709467223 */ /* 0x000fe20000000026 */
[----:B------:R-:W-:Y:S01]  /*3680*/  ISETP.NE.AND.EX P1, PT, RZ, c[0x0][0x33c], PT, P1 ;  /* 0x0000cf00ff007a0c */ /* 0x000fe20003f25310 */
[C---:B------:R-:W-:Y:S01]  /*3690*/  FFMA R68, R13.reuse, R68, RZ ;  /* 0x000000440d447223 */ /* 0x040fe200000000ff */
[----:B------:R-:W-:Y:S01]  /*36a0*/  FADD R38, RZ, R84 ;  /* 0x00000054ff267221 */ /* 0x000fe20000000000 */
[----:B------:R-:W-:Y:S01]  /*36b0*/  FFMA R40, R13, R40, RZ ;  /* 0x000000280d287223 */ /* 0x000fe200000000ff */
[----:B------:R-:W-:-:S02]  /*36c0*/  FFMA R93, R14, R93, RZ ;  /* 0x0000005d0e5d7223 */ /* 0x000fc400000000ff */
[-C--:B------:R-:W-:Y:S01]  /*36d0*/  FFMA R39, R58, R38.reuse, R39 ;  /* 0x000000263a277223 */ /* 0x080fe20000000027 */
[-C--:B------:R-:W-:Y:S01]  /*36e0*/  FFMA R68, R53, R38.reuse, R68 ;  /* 0x0000002635447223 */ /* 0x080fe20000000044 */
[----:B------:R-:W-:Y:S01]  /*36f0*/  FFMA R40, R55, R38, R40 ;  /* 0x0000002637287223 */ /* 0x000fe20000000028 */
[----:B------:R-:W-:Y:S01]  /*3700*/  FADD R70, R93, R70 ;  /* 0x000000465d467221 */ /* 0x000fe20000000000 */
[C---:B------:R-:W-:Y:S01]  /*3710*/  FFMA R86, R74.reuse, R82, R39 ;  /* 0x000000524a567223 */ /* 0x040fe20000000027 */
[----:B------:R-:W-:Y:S01]  /*3720*/  FFMA R82, R74, R83, R68 ;  /* 0x000000534a527223 */ /* 0x000fe20000000044 */
[-C--:B------:R-:W-:Y:S01]  /*3730*/  FFMA R39, R7, R38.reuse, RZ ;  /* 0x0000002607277223 */ /* 0x080fe200000000ff */
[-C--:B------:R-:W-:Y:S01]  /*3740*/  FFMA R68, R8, R38.reuse, RZ ;  /* 0x0000002608447223 */ /* 0x080fe200000000ff */
[----:B------:R-:W-:Y:S01]  /*3750*/  FFMA R69, R9, R38, RZ ;  /* 0x0000002609457223 */ /* 0x000fe200000000ff */
[----:B------:R-:W-:Y:S01]  /*3760*/  FFMA R84, R74, R71, R40 ;  /* 0x000000474a547223 */ /* 0x000fe20000000028 */
[----:B------:R-:W-:Y:S01]  /*3770*/  FADD R40, R39, R88 ;  /* 0x0000005827287221 */ /* 0x000fe20000000000 */
[----:B------:R-:W-:Y:S01]  /*3780*/  FADD R83, RZ, -R39 ;  /* 0x80000027ff537221 */ /* 0x000fe20000000000 */
[----:B------:R-:W-:Y:S01]  /*3790*/  FADD R39, R68, R85 ;  /* 0x0000005544277221 */ /* 0x000fe20000000000 */
[----:B------:R-:W-:Y:S01]  /*37a0*/  FADD R70, RZ, R70 ;  /* 0x00000046ff467221 */ /* 0x000fe20000000000 */
[----:B------:R-:W-:Y:S01]  /*37b0*/  FADD R38, R69, R90 ;  /* 0x0000005a45267221 */ /* 0x000fe20000000000 */
[----:B------:R-:W-:Y:S01]  /*37c0*/  FADD R85, RZ, -R68 ;  /* 0x80000044ff557221 */ /* 0x000fe20000000000 */
[----:B------:R-:W-:Y:S01]  /*37d0*/  FADD R87, RZ, -R69 ;  /* 0x80000045ff577221 */ /* 0x000fe20000000000 */
        /* <DEDUP_REMOVED lines=10> */
.L_x_618:
        /* <DEDUP_REMOVED lines=11> */
.L_x_619:
[----:B0-----:R-:W-:Y:S01]  /*3930*/  FMUL R85, R57, R57 ;  /* 0x0000003939557220 */ /* 0x001fe20000400000 */
[----:B------:R-:W-:Y:S01]  /*3940*/  FMUL R69, R11, R82 ;  /* 0x000000520b457220 */ /* 0x000fe20000400000 */
[----:B------:R-:W-:Y:S02]  /*3950*/  BSSY B7, `(.L_x_620) ;  /* 0x000000f000077945 */ /* 0x000fe40003800000 */
[----:B------:R-:W0:Y:S01]  /*3960*/  MUFU.RCP R71, R85 ;  /* 0x0000005500477308 */ /* 0x000e220000001000 */
[----:B------:R-:W-:-:S04]  /*3970*/  FFMA R69, R10, R86, R69 ;  /* 0x000000560a457223 */ /* 0x000fc80000000045 */
[----:B------:R-:W-:-:S04]  /*3980*/  FFMA R68, R12, R84, R69 ;  /* 0x000000540c447223 */ /* 0x000fc80000000045 */
        /* <DEDUP_REMOVED lines=10> */
[----:B------:R-:W-:Y:S02]  /*3a30*/  MOV R83, R87 ;  /* 0x0000005700537202 */ /* 0x000fe40000000f00 */
.L_x_621:
[----:B------:R-:W-:Y:S05]  /*3a40*/  BSYNC B7 ;  /* 0x0000000000077941 */ /* 0x000fea0003800000 */
.L_x_620:
        /* <DEDUP_REMOVED lines=14> */
.L_x_623:
[----:B------:R-:W-:Y:S05]  /*3b30*/  BSYNC B7 ;  /* 0x0000000000077941 */ /* 0x000fea0003800000 */
.L_x_622:
        /* <DEDUP_REMOVED lines=15> */
.L_x_625:
[----:B------:R-:W-:Y:S05]  /*3c30*/  BSYNC B7 ;  /* 0x0000000000077941 */ /* 0x000fea0003800000 */
.L_x_624:
        /* <DEDUP_REMOVED lines=15> */
.L_x_627:
[----:B------:R-:W-:Y:S05]  /*3d30*/  BSYNC B7 ;  /* 0x0000000000077941 */ /* 0x000fea0003800000 */
.L_x_626:
[----:B------:R-:W-:Y:S01]  /*3d40*/  FADD R82, RZ, R82 ;  /* 0x00000052ff527221 */ /* 0x000fe20000000000 */
[----:B------:R-:W-:Y:S01]  /*3d50*/  FADD R83, RZ, -R83 ;  /* 0x80000053ff537221 */ /* 0x000fe20000000000 */
[----:B------:R-:W-:Y:S02]  /*3d60*/  FADD R69, RZ, -R81 ;  /* 0x80000051ff457221 */ /* 0x000fe40000000000 */
.L_x_593:
[----:B------:R-:W-:Y:S05]  /*3d70*/  BSYNC B3 ;  /* 0x0000000000037941 */ /* 0x000fea0003800000 */
.L_x_592:
[----:B------:R-:W-:Y:S01]  /*3d80*/  ISETP.NE.U32.AND P1, PT, RZ, c[0x0][0x370], PT ;  /* 0x0000dc00ff007a0c */ /* 0x000fe20003f25070 */
[----:B------:R-:W-:Y:S01]  /*3d90*/  FADD R42, R69, R42 ;  /* 0x0000002a452a7221 */ /* 0x000fe20000000000 */
[----:B------:R-:W-:Y:S02]  /*3da0*/  FADD R85, RZ, R69 ;  /* 0x00000045ff557221 */ /* 0x000fe40000000000 */
[----:B------:R-:W-:-:S13]  /*3db0*/  ISETP.NE.AND.EX P1, PT, RZ, c[0x0][0x374], PT, P1 ;  /* 0x0000dd00ff007a0c */ /* 0x000fda0003f25310 */
[----:B------:R-:W-:Y:S05]  /*3dc0*/  @!P1 BRA `(.L_x_628) ;  /* 0x0000007000009947 */ /* 0x000fea0003800000 */
[----:B------:R-:W-:Y:S02]  /*3dd0*/  IMAD R68, R80, c[0x0][0x390], RZ ;  /* 0x0000e40050447a24 */ /* 0x000fe400078e02ff */
[----:B------:R-:W-:Y:S02]  /*3de0*/  IMAD.MOV.U32 R84, RZ, RZ, c[0x0][0x390] ;  /* 0x0000e400ff547624 */ /* 0x000fe400078e00ff */
[C---:B------:R-:W-:Y:S02]  /*3df0*/  IMAD R81, R79.reuse, UR11, R68 ;  /* 0x0000000b4f517c24 */ /* 0x040fe4000f8e0244 */
[----:B------:R-:W-:-:S05]  /*3e00*/  IMAD.WIDE.U32 R68, R79, R84, c[0x0][0x370] ;  /* 0x0000dc004f447625 */ /* 0x000fca00078e0054 */
[----:B------:R-:W-:-:S05]  /*3e10*/  IADD3 R69, R69, R81, RZ ;  /* 0x0000005145457210 */ /* 0x000fca0007ffe0ff */
[----:B------:R0:W-:Y:S01]  /*3e20*/  RED.E.ADD.F32.FTZ.RN.STRONG.GPU [R68.64], R85 ;  /* 0x000000554400798e */ /* 0x0001e2000c10e792 */
[----:B------:R-:W-:Y:S05]  /*3e30*/  BRA `(.L_x_629) ;  /* 0x0000009000007947 */ /* 0x000fea0003800000 */
.L_x_628:
        /* <DEDUP_REMOVED lines=9> */
.L_x_629:
[----:B------:R-:W-:Y:S01]  /*3ed0*/  ISETP.NE.U32.AND P1, PT, RZ, c[0x0][0x3a8], PT ;  /* 0x0000ea00ff007a0c */ /* 0x000fe20003f25070 */
[----:B0-----:R-:W-:-:S03]  /*3ee0*/  FADD R85, RZ, -R70 ;  /* 0x80000046ff557221 */ /* 0x001fc60000000000 */
[----:B------:R-:W-:-:S13]  /*3ef0*/  ISETP.NE.AND.EX P1, PT, RZ, c[0x0][0x3ac], PT, P1 ;  /* 0x0000eb00ff007a0c */ /* 0x000fda0003f25310 */
        /* <DEDUP_REMOVED lines=8> */
.L_x_630:
        /* <DEDUP_REMOVED lines=9> */
.L_x_631:
[----:B------:R-:W-:Y:S01]  /*4010*/  FSETP.GT.AND P1, PT, R57, RZ, PT ;  /* 0x000000ff3900720b */ /* 0x000fe20003f24000 */
[----:B------:R-:W-:Y:S01]  /*4020*/  FADD R70, RZ, R70 ;  /* 0x00000046ff467221 */ /* 0x000fe20000000000 */
[----:B------:R-:W-:Y:S03]  /*4030*/  BSSY B3, `(.L_x_632) ;  /* 0x0000034000037945 */ /* 0x000fe60003800000 */
[----:B------:R-:W-:Y:S01]  /*4040*/  FADD R81, R70, R83 ;  /* 0x0000005346517221 */ /* 0x000fe20000000000 */
[----:B------:R-:W-:-:S07]  /*4050*/  FADD R41, R41, -R70 ;  /* 0x8000004629297221 */ /* 0x000fce0000000000 */
[----:B------:R-:W-:Y:S05]  /*4060*/  @!P1 BRA `(.L_x_633) ;  /* 0x0000030000009947 */ /* 0x000fea0003800000 */
[----:B0-----:R-:W0:Y:S01]  /*4070*/  MUFU.RCP R68, R57 ;  /* 0x0000003900447308 */ /* 0x001e220000001000 */
        /* <DEDUP_REMOVED lines=13> */
.L_x_635:
[----:B------:R-:W-:Y:S05]  /*4150*/  BSYNC B7 ;  /* 0x0000000000077941 */ /* 0x000fea0003800000 */
.L_x_634:
        /* <DEDUP_REMOVED lines=14> */
.L_x_637:
[----:B------:R-:W-:Y:S05]  /*4240*/  BSYNC B7 ;  /* 0x0000000000077941 */ /* 0x000fea0003800000 */
.L_x_636:
        /* <DEDUP_REMOVED lines=14> */
.L_x_639:
[----:B------:R-:W-:Y:S05]  /*4330*/  BSYNC B7 ;  /* 0x0000000000077941 */ /* 0x000fea0003800000 */
.L_x_638:
[C---:B------:R-:W-:Y:S01]  /*4340*/  FFMA R86, R81.reuse, R70, R86 ;  /* 0x0000004651567223 */ /* 0x040fe20000000056 */
[C---:B------:R-:W-:Y:S01]  /*4350*/  FFMA R71, R81.reuse, R84, R71 ;  /* 0x0000005451477223 */ /* 0x040fe20000000047 */
[----:B------:R-:W-:Y:S02]  /*4360*/  FFMA R82, R81, R69, R82 ;  /* 0x0000004551527223 */ /* 0x000fe40000000052 */
.L_x_633:
[----:B------:R-:W-:Y:S05]  /*4370*/  BSYNC B3 ;  /* 0x0000000000037941 */ /* 0x000fea0003800000 */
.L_x_632:
[----:B------:R-:W-:Y:S01]  /*4380*/  ISETP.NE.U32.AND P1, PT, RZ, c[0x0][0x300], PT ;  /* 0x0000c000ff007a0c */ /* 0x000fe20003f25070 */
[----:B------:R-:W-:Y:S01]  /*4390*/  FADD R37, R37, R86 ;  /* 0x0000005625257221 */ /* 0x000fe20000000000 */
[--C-:B------:R-:W-:Y:S01]  /*43a0*/  FADD R36, R36, R71.reuse ;  /* 0x0000004724247221 */ /* 0x100fe20000000000 */
[----:B------:R-:W-:Y:S01]  /*43b0*/  FADD R35, R35, R82 ;  /* 0x0000005223237221 */ /* 0x000fe20000000000 */
[----:B------:R-:W-:Y:S01]  /*43c0*/  ISETP.NE.AND.EX P1, PT, RZ, c[0x0][0x304], PT, P1 ;  /* 0x0000c100ff007a0c */ /* 0x000fe20003f25310 */
[----:B------:R-:W-:Y:S01]  /*43d0*/  FADD R81, RZ, -R86 ;  /* 0x80000056ff517221 */ /* 0x000fe20000000000 */
[----:B------:R-:W-:Y:S01]  /*43e0*/  FADD R83, RZ, -R71 ;  /* 0x80000047ff537221 */ /* 0x000fe20000000000 */
[----:B0-----:R-:W-:-:S10]  /*43f0*/  FADD R85, RZ, -R82 ;  /* 0x80000052ff557221 */ /* 0x001fd40000000000 */
        /* <DEDUP_REMOVED lines=10> */
.L_x_640:
        /* <DEDUP_REMOVED lines=11> */
.L_x_591:
[----:B------:R-:W-:Y:S05]  /*4550*/  BSYNC B6 ;  /* 0x0000000000067941 */ /* 0x000fea0003800000 */
.L_x_590:
[----:B------:R-:W-:Y:S05]  /*4560*/  BRA `(.L_x_641) ;  /* 0xffffcb6000007947 */ /* 0x000fea000383ffff */
.L_x_560:
[----:B------:R-:W-:Y:S05]  /*4570*/  BSYNC B0 ;  /* 0x0000000000007941 */ /* 0x000fea0003800000 */
.L_x_556:
[----:B------:R-:W-:Y:S01]  /*4580*/  ISETP.NE.U32.AND P1, PT, RZ, c[0x0][0x370], PT ;  /* 0x0000dc00ff007a0c */ /* 0x000fe20003f25070 */
[----:B------:R-:W-:Y:S01]  /*4590*/  FADD R41, RZ, R41 ;  /* 0x00000029ff297221 */ /* 0x000fe20000000000 */
[----:B------:R-:W-:-:S02]  /*45a0*/  FADD R7, RZ, R42 ;  /* 0x0000002aff077221 */ /* 0x000fc40000000000 */
        /* <DEDUP_REMOVED lines=9> */
.L_x_642:
[----:B------:R-:W-:-:S04]  /*4640*/  ISETP.NE.U32.AND P1, PT, RZ, c[0x0][0x200], PT ;  /* 0x00008000ff007a0c */ /* 0x000fc80003f25070 */
[----:B------:R-:W-:-:S13]  /*4650*/  ISETP.NE.AND.EX P1, PT, RZ, c[0x0][0x204], PT, P1 ;  /* 0x00008100ff007a0c */ /* 0x000fda0003f25310 */
[----:B------:R-:W-:Y:S05]  /*4660*/  @!P1 BRA `(.L_x_643) ;  /* 0x0000006000009947 */ /* 0x000fea0003800000 */
[----:B------:R-:W-:Y:S01]  /*4670*/  MOV R3, c[0x0][0x218] ;  /* 0x0000860000037a02 */ /* 0x000fe20000000f00 */
[----:B------:R-:W-:-:S04]  /*4680*/  IMAD R5, R20, c[0x0][0x218], RZ ;  /* 0x0000860014057a24 */ /* 0x000fc800078e02ff */
[C---:B------:R-:W-:Y:S02]  /*4690*/  IMAD R5, R18.reuse, UR8, R5 ;  /* 0x0000000812057c24 */ /* 0x040fe4000f8e0205 */
[----:B------:R-:W-:-:S04]  /*46a0*/  IMAD.WIDE.U32 R2, R18, R3, c[0x0][0x200] ;  /* 0x0000800012027625 */ /* 0x000fc800078e0003 */
[----:B------:R-:W-:-:S05]  /*46b0*/  IMAD.IADD R3, R5, 0x1, R3 ;  /* 0x0000000105037824 */ /* 0x000fca00078e0203 */
[----:B------:R0:W-:Y:S02]  /*46c0*/  RED.E.ADD.F32.FTZ.RN.STRONG.GPU [R2.64], R7 ;  /* 0x000000070200798e */ /* 0x0001e4000c10e792 */
.L_x_643:
        /* <DEDUP_REMOVED lines=8> */
[----:B------:R0:W-:Y:S01]  /*4750*/  RED.E.ADD.F32.FTZ.RN.STRONG.GPU [R2.64], R41 ;  /* 0x000000290200798e */ /* 0x0001e2000c10e792 */
[----:B------:R-:W-:Y:S05]  /*4760*/  BRA `(.L_x_645) ;  /* 0x0000009000007947 */ /* 0x000fea0003800000 */
.L_x_644:
        /* <DEDUP_REMOVED lines=8> */
[----:B------:R0:W-:Y:S02]  /*47f0*/  RED.E.ADD.F32.FTZ.RN.STRONG.GPU [R2.64], R41 ;  /* 0x000000290200798e */ /* 0x0001e4000c10e792 */
.L_x_645:
        /* <DEDUP_REMOVED lines=15> */
.L_x_646:
        /* <DEDUP_REMOVED lines=8> */
[----:B------:R0:W-:Y:S04]  /*4970*/  RED.E.ADD.F32.FTZ.RN.STRONG.GPU [R2.64], R7 ;  /* 0x000000070200798e */ /* 0x0001e8000c10e792 */
[----:B------:R0:W-:Y:S04]  /*4980*/  RED.E.ADD.F32.FTZ.RN.STRONG.GPU [R2.64+0x4], R39 ;  /* 0x000004270200798e */ /* 0x0001e8000c10e792 */
[----:B------:R0:W-:Y:S02]  /*4990*/  RED.E.ADD.F32.FTZ.RN.STRONG.GPU [R2.64+0x8], R9 ;  /* 0x000008090200798e */ /* 0x0001e4000c10e792 */
.L_x_647:
[----:B------:R-:W-:Y:S01]  /*49a0*/  ISETP.NE.U32.AND P1, PT, RZ, c[0x0][0x300], PT ;  /* 0x0000c000ff007a0c */ /* 0x000fe20003f25070 */
[----:B------:R-:W-:Y:S01]  /*49b0*/  FADD R37, RZ, R37 ;  /* 0x00000025ff257221 */ /* 0x000fe20000000000 */
[----:B0-----:R-:W-:Y:S01]  /*49c0*/  FADD R7, RZ, R36 ;  /* 0x00000024ff077221 */ /* 0x001fe20000000000 */
        /* <DEDUP_REMOVED lines=12> */
.L_x_648:
        /* <DEDUP_REMOVED lines=11> */
.L_x_554:
[----:B------:R-:W-:Y:S05]  /*4b40*/  BSYNC B1 ;  /* 0x0000000000017941 */ /* 0x000fea0003800000 */
.L_x_553:
[----:B0-----:R-:W-:-:S05]  /*4b50*/  MOV R3, c[0x0][0x0] ;  /* 0x0000000000037a02 */ /* 0x001fca0000000f00 */
[----:B------:R-:W-:-:S05]  /*4b60*/  IMAD.WIDE.U32 R16, R3, c[0x0][0xc], R16 ;  /* 0x0000030003107a25 */ /* 0x000fca00078e0010 */
[----:B------:R-:W-:-:S04]  /*4b70*/  ISETP.GE.U32.AND P1, PT, R16, c[0x0][0x178], PT ;  /* 0x00005e0010007a0c */ /* 0x000fc80003f26070 */
[----:B------:R-:W-:-:S13]  /*4b80*/  ISETP.GE.U32.AND.EX P1, PT, R17, c[0x0][0x17c], PT, P1 ;  /* 0x00005f0011007a0c */ /* 0x000fda0003f26110 */
[----:B------:R-:W-:Y:S01]  /*4b90*/  @P1 CALL.REL.NOINC `(.L_x_649) ;  /* 0x0000001000001944 */ /* 0x000fe20003c00000 */
[----:B------:R-:W-:Y:S05]  /*4ba0*/  BRA `(.L_x_650) ;  /* 0xffffb66000007947 */ /* 0x000fea000383ffff */
.L_x_649:
[----:B------:R-:W-:Y:S05]  /*4bb0*/  BSYNC B2 ;  /* 0x0000000000027941 */ /* 0x000fea0003800000 */
.L_x_552:
[----:B------:R-:W-:Y:S05]  /*4bc0*/  EXIT ;  /* 0x000000000000794d */ /* 0x000fea0003800000 */
        .weak           $__internal_13_$__cuda_sm20_rcp_rn_f32_slowpath
        .type           $__internal_13_$__cuda_sm20_rcp_rn_f32_slowpath,@function
        .size           $__internal_13_$__cuda_sm20_rcp_rn_f32_slowpath,($__internal_14_$__cuda_sm20_sqrt_rn_f32_slowpath - $__internal_13_$__cuda_sm20_rcp_rn_f32_slowpath)
$__internal_13_$__cuda_sm20_rcp_rn_f32_slowpath:
        /* <DEDUP_REMOVED lines=15> */
.L_x_652:
[----:B------:R-:W-:-:S04]  /*4cc0*/  IADD3 R94, R92, -0xfd, RZ ;  /* 0xffffff035c5e7810 */ /* 0x000fc80007ffe0ff */
[----:B------:R-:W-:-:S13]  /*4cd0*/  ISETP.GT.U32.AND P1, PT, R94, 0x1, PT ;  /* 0x000000015e00780c */ /* 0x000fda0003f24070 */
[----:B------:R-:W-:Y:S05]  /*4ce0*/  @P1 BRA `(.L_x_654) ;  /* 0x000001e000001947 */ /* 0x000fea0003800000 */
[----:B------:R-:W-:Y:S01]  /*4cf0*/  LOP3.LUT R68, R69, 0x7fffff, RZ, 0xc0, !PT ;  /* 0x007fffff45447812 */ /* 0x000fe200078ec0ff */
[----:B------:R-:W-:-:S03]  /*4d00*/  IMAD.MOV.U32 R91, RZ, RZ, 0x3 ;  /* 0x00000003ff5b7424 */ /* 0x000fc600078e00ff */
        /* <DEDUP_REMOVED lines=28> */
.L_x_654:
[----:B------:R0:W1:Y:S02]  /*4ed0*/  MUFU.RCP R86, R69 ;  /* 0x0000004500567308 */ /* 0x0000640000001000 */
.L_x_653:
[----:B------:R-:W-:Y:S05]  /*4ee0*/  BSYNC B7 ;  /* 0x0000000000077941 */ /* 0x000fea0003800000 */
.L_x_651:
[----:B------:R-:W-:Y:S02]  /*4ef0*/  MOV R68, R90 ;  /* 0x0000005a00447202 */ /* 0x000fe40000000f00 */
[----:B0-----:R-:W-:-:S04]  /*4f00*/  MOV R69, 0x0 ;  /* 0x0000000000457802 */ /* 0x001fc80000000f00 */
[----:B------:R-:W-:Y:S05]  /*4f10*/  RET.REL.NODEC R68 `(my_solve_particle_particle_contacts_cuda_kernel_backward) ;  /* 0xffffb0e044007950 */ /* 0x000fea0003c3ffff */
        .weak           $__internal_14_$__cuda_sm20_sqrt_rn_f32_slowpath
        .type           $__internal_14_$__cuda_sm20_sqrt_rn_f32_slowpath,@function
        .size           $__internal_14_$__cuda_sm20_sqrt_rn_f32_slowpath,($__internal_15_$__cuda_sm3x_div_rn_noftz_f32_slowpath - $__internal_14_$__cuda_sm20_sqrt_rn_f32_slowpath)
$__internal_14_$__cuda_sm20_sqrt_rn_f32_slowpath:
        /* <DEDUP_REMOVED lines=14> */
[----:B------:R-:W-:Y:S02]  /*5000*/  @!P2 IMAD.MOV.U32 R69, RZ, RZ, R68 ;  /* 0x000000ffff45a224 */ /* 0x000fe400078e0044 */
[----:B------:R-:W-:-:S04]  /*5010*/  @P2 FADD.FTZ R88, -R89, -RZ ;  /* 0x800000ff59582221 */ /* 0x000fc80000010100 */
[----:B------:R-:W-:-:S04]  /*5020*/  @P2 FFMA R88, R89, R88, R86 ;  /* 0x0000005859582223 */ /* 0x000fc80000000056 */
[----:B------:R-:W-:-:S04]  /*5030*/  @P2 FFMA R88, R88, R90, R89 ;  /* 0x0000005a58582223 */ /* 0x000fc80000000059 */
[----:B------:R-:W-:-:S05]  /*5040*/  @P2 FMUL.FTZ R69, R88, 2.3283064365386962891e-10 ;  /* 0x2f80000058452820 */ /* 0x000fca0000410000 */
.L_x_655:
[----:B------:R-:W-:Y:S02]  /*5050*/  MOV R86, R69 ;  /* 0x0000004500567202 */ /* 0x000fe40000000f00 */
[----:B------:R-:W-:Y:S02]  /*5060*/  MOV R68, R91 ;  /* 0x0000005b00447202 */ /* 0x000fe40000000f00 */
[----:B------:R-:W-:-:S04]  /*5070*/  MOV R69, 0x0 ;  /* 0x0000000000457802 */ /* 0x000fc80000000f00 */
[----:B------:R-:W-:Y:S05]  /*5080*/  RET.REL.NODEC R68 `(my_solve_particle_particle_contacts_cuda_kernel_backward) ;  /* 0xffffaf7044007950 */ /* 0x000fea0003c3ffff */
        .weak           $__internal_15_$__cuda_sm3x_div_rn_noftz_f32_slowpath
        .type           $__internal_15_$__cuda_sm3x_div_rn_noftz_f32_slowpath,@function
        .size           $__internal_15_$__cuda_sm3x_div_rn_noftz_f32_slowpath,(.L_x_1206 - $__internal_15_$__cuda_sm3x_div_rn_noftz_f32_slowpath)
$__internal_15_$__cuda_sm3x_div_rn_noftz_f32_slowpath:
        /* <DEDUP_REMOVED lines=34> */
.L_x_657:
[----:B------:R-:W-:Y:S01]  /*52b0*/  LEA R90, R88, 0xc0800000, 0x17 ;  /* 0xc0800000585a7811 */ /* 0x000fe200078eb8ff */
[----:B------:R-:W-:Y:S01]  /*52c0*/  BSSY B5, `(.L_x_662) ;  /* 0x0000036000057945 */ /* 0x000fe20003800000 */
[----:B------:R-:W-:Y:S02]  /*52d0*/  IADD3 R97, R97, -0x7f, RZ ;  /* 0xffffff8161617810 */ /* 0x000fe40007ffe0ff */
[----:B------:R-:W-:-:S03]  /*52e0*/  IADD3 R90, -R90, R69, RZ ;  /* 0x000000455a5a7210 */ /* 0x000fc60007ffe1ff */
[C---:B------:R-:W-:Y:S01]  /*52f0*/  IMAD R68, R97.reuse, -0x800000, R68 ;  /* 0xff80000061447824 */ /* 0x040fe200078e0244 */
[----:B------:R0:W1:Y:S01]  /*5300*/  MUFU.RCP R69, R90 ;  /* 0x0000005a00457308 */ /* 0x0000620000001000 */
[----:B------:R-:W-:Y:S01]  /*5310*/  FADD.FTZ R99, -R90, -RZ ;  /* 0x800000ff5a637221 */ /* 0x000fe20000010100 */
[----:B0-----:R-:W-:-:S05]  /*5320*/  IADD3 R90, R97, 0x7f, -R88 ;  /* 0x0000007f615a7810 */ /* 0x001fca0007ffe858 */
[----:B------:R-:W-:Y:S01]  /*5330*/  IMAD.IADD R87, R90, 0x1, R87 ;  /* 0x000000015a577824 */ /* 0x000fe200078e0257 */
[----:B-1----:R-:W-:-:S04]  /*5340*/  FFMA R92, R69, R99, 1 ;  /* 0x3f800000455c7423 */ /* 0x002fc80000000063 */
        /* <DEDUP_REMOVED lines=19> */
[CCC-:B------:R-:W-:Y:S01]  /*5480*/  FFMA.RZ R87, R69.reuse, R99.reuse, R94.reuse ;  /* 0x0000006345577223 */ /* 0x1c0fe2000000c05e */
[-CC-:B------:R-:W-:Y:S01]  /*5490*/  FFMA.RM R88, R69, R99.reuse, R94.reuse ;  /* 0x0000006345587223 */ /* 0x180fe2000000405e */
[C---:B------:R-:W-:Y:S02]  /*54a0*/  ISETP.NE.AND P4, PT, R92.reuse, RZ, PT ;  /* 0x000000ff5c00720c */ /* 0x040fe40003f85270 */
[C---:B------:R-:W-:Y:S02]  /*54b0*/  ISETP.NE.AND P3, PT, R92.reuse, RZ, PT ;  /* 0x000000ff5c00720c */ /* 0x040fe40003f65270 */
[----:B------:R-:W-:Y:S01]  /*54c0*/  LOP3.LUT R90, R87, 0x7fffff, RZ, 0xc0, !PT ;  /* 0x007fffff575a7812 */ /* 0x000fe200078ec0ff */
[----:B------:R-:W-:Y:S01]  /*54d0*/  FFMA.RP R87, R69, R99, R94 ;  /* 0x0000006345577223 */ /* 0x000fe2000000805e */
        /* <DEDUP_REMOVED lines=16> */
.L_x_664:
[----:B------:R-:W-:-:S04]  /*55e0*/  LOP3.LUT R68, R68, 0x80000000, RZ, 0xc0, !PT ;  /* 0x8000000044447812 */ /* 0x000fc800078ec0ff */
[----:B------:R-:W-:Y:S01]  /*55f0*/  LOP3.LUT R68, R68, 0x7f800000, RZ, 0xfc, !PT ;  /* 0x7f80000044447812 */ /* 0x000fe200078efcff */
[----:B------:R-:W-:Y:S05]  /*5600*/  BRA `(.L_x_665) ;  /* 0x0000001000007947 */ /* 0x000fea0003800000 */
.L_x_663:
[----:B------:R-:W-:Y:S02]  /*5610*/  LEA R68, R87, R68, 0x17 ;  /* 0x0000004457447211 */ /* 0x000fe400078eb8ff */
.L_x_665:
[----:B------:R-:W-:Y:S05]  /*5620*/  BSYNC B5 ;  /* 0x0000000000057941 */ /* 0x000fea0003800000 */
.L_x_662:
[----:B------:R-:W-:Y:S05]  /*5630*/  BRA `(.L_x_666) ;  /* 0x0000008000007947 */ /* 0x000fea0003800000 */
.L_x_661:
[----:B------:R-:W-:-:S04]  /*5640*/  LOP3.LUT R68, R69, 0x80000000, R68, 0x48, !PT ;  /* 0x8000000045447812 */ /* 0x000fc800078e4844 */
[----:B------:R-:W-:Y:S01]  /*5650*/  LOP3.LUT R68, R68, 0x7f800000, RZ, 0xfc, !PT ;  /* 0x7f80000044447812 */ /* 0x000fe200078efcff */
[----:B------:R-:W-:Y:S05]  /*5660*/  BRA `(.L_x_666) ;  /* 0x0000005000007947 */ /* 0x000fea0003800000 */
.L_x_660:
[----:B------:R-:W-:Y:S01]  /*5670*/  LOP3.LUT R68, R69, 0x80000000, R68, 0x48, !PT ;  /* 0x8000000045447812 */ /* 0x000fe200078e4844 */
[----:B------:R-:W-:Y:S05]  /*5680*/  BRA `(.L_x_666) ;  /* 0x0000003000007947 */ /* 0x000fea0003800000 */
.L_x_659:
[----:B------:R-:W0:Y:S01]  /*5690*/  MUFU.RSQ R68, -QNAN ;  /* 0xffc0000000447908 */ /* 0x000e220000001400 */
[----:B------:R-:W-:Y:S05]  /*56a0*/  BRA `(.L_x_666) ;  /* 0x0000001000007947 */ /* 0x000fea0003800000 */
.L_x_658:
[----:B------:R-:W-:Y:S02]  /*56b0*/  FADD.FTZ R68, R68, R69 ;  /* 0x0000004544447221 */ /* 0x000fe40000010000 */
.L_x_666:
[----:B------:R-:W-:Y:S05]  /*56c0*/  BSYNC B4 ;  /* 0x0000000000047941 */ /* 0x000fea0003800000 */
.L_x_656:
[----:B0-----:R-:W-:Y:S02]  /*56d0*/  MOV R87, R68 ;  /* 0x0000004400577202 */ /* 0x001fe40000000f00 */
[----:B------:R-:W-:Y:S02]  /*56e0*/  MOV R68, R85 ;  /* 0x0000005500447202 */ /* 0x000fe40000000f00 */
[----:B------:R-:W-:-:S04]  /*56f0*/  MOV R69, 0x0 ;  /* 0x0000000000457802 */ /* 0x000fc80000000f00 */
[----:B------:R-:W-:Y:S05]  /*5700*/  RET.REL.NODEC R68 `(my_solve_particle_particle_contacts_cuda_kernel_backward) ;  /* 0xffffa8f044007950 */ /* 0x000fea0003c3ffff */
.L_x_667:
        /* <DEDUP_REMOVED lines=15> */
.L_x_1206:


//--------------------- .text.my_solve_particle_particle_contacts_cuda_kernel_forward --------------------------
	.section	.text.my_solve_particle_particle_contacts_cuda_kernel_forward,"ax",@progbits
	.sectioninfo	@"SHI_REGISTERS=59"
	.align	128
        .global         my_solve_particle_particle_contacts_cuda_kernel_forward
        .type           my_solve_particle_particle_contacts_cuda_kernel_forward,@function
        .size           my_solve_particle_particle_contacts_cuda_kernel_forward,(.L_x_1208 - my_solve_particle_particle_contacts_cuda_kernel_forward)
        .other          my_solve_particle_particle_contacts_cuda_kernel_forward,@"STO_CUDA_ENTRY STV_DEFAULT"
my_solve_particle_particle_contacts_cuda_kernel_forward:
.text.my_solve_particle_particle_contacts_cuda_kernel_forward:
        /* <DEDUP_REMOVED lines=8> */
[----:B------:R-:W-:Y:S01]  /*0080*/  ULDC UR6, c[0x0][0x0] ;  /* 0x0000000000067ab9 */ /* 0x000fe20000000800 */
[----:B------:R-:W-:Y:S01]  /*0090*/  IMAD.MOV.U32 R18, RZ, RZ, c[0x0][0x2a0] ;  /* 0x0000a800ff127624 */ /* 0x000fe200078e00ff */
[----:B------:R-:W-:Y:S02]  /*00a0*/  ULDC UR7, c[0x0][0xc] ;  /* 0x0000030000077ab9 */ /* 0x000fe40000000800 */
[----:B------:R-:W-:Y:S02]  /*00b0*/  UIMAD.WIDE.U32 UR6, UR6, UR7, URZ ;  /* 0x00000007060672a5 */ /* 0x000fe4000f8e003f */
[----:B------:R-:W-:Y:S02]  /*00c0*/  ULDC UR5, c[0x0][0x288] ;  /* 0x0000a20000057ab9 */ /* 0x000fe40000000800 */
[----:B------:R-:W-:Y:S02]  /*00d0*/  ULDC UR8, c[0x0][0x1a8] ;  /* 0x00006a0000087ab9 */ /* 0x000fe40000000800 */
[----:B------:R-:W-:-:S02]  /*00e0*/  ULDC UR9, c[0x0][0x1e0] ;  /* 0x0000780000097ab9 */ /* 0x000fc40000000800 */
[----:B------:R-:W-:Y:S02]  /*00f0*/  ULDC UR10, c[0x0][0x250] ;  /* 0x00009400000a7ab9 */ /* 0x000fe40000000800 */
[----:B------:R-:W-:Y:S02]  /*0100*/  ULDC UR11, c[0x0][0x218] ;  /* 0x00008600000b7ab9 */ /* 0x000fe40000000800 */
[----:B------:R-:W-:Y:S02]  /*0110*/  ULDC UR12, c[0x0][0x2e0] ;  /* 0x0000b800000c7ab9 */ /* 0x000fe40000000800 */
[----:B------:R-:W-:Y:S02]  /*0120*/  UMOV UR4, URZ ;  /* 0x0000003f00047c82 */ /* 0x000fe40008000000 */
        /* <DEDUP_REMOVED lines=8> */
.L_x_705:
[----:B------:R-:W-:Y:S01]  /*01b0*/  MOV R8, c[0x0][0x180] ;  /* 0x0000600000087a02 */ /* 0x000fe20000000f00 */
[----:B------:R-:W-:-:S06]  /*01c0*/  IMAD.MOV.U32 R9, RZ, RZ, c[0x0][0x184] ;  /* 0x00006100ff097624 */ /* 0x000fcc00078e00ff */
[----:B------:R-:W2:Y:S01]  /*01d0*/  LDG.E.64 R8, [R8.64+0x10] ;  /* 0x0000101008087981 */ /* 0x000ea2000c1e1b00 */
[----:B------:R-:W-:Y:S02]  /*01e0*/  MOV R19, 0xffffffff ;  /* 0xffffffff00137802 */ /* 0x000fe40000000f00 */
[----:B--2---:R-:W-:-:S04]  /*01f0*/  ISETP.NE.U32.AND P0, PT, R8, RZ, PT ;  /* 0x000000ff0800720c */ /* 0x004fc80003f05070 */
[----:B------:R-:W-:-:S13]  /*0200*/  ISETP.NE.AND.EX P0, PT, R9, RZ, PT, P0 ;  /* 0x000000ff0900720c */ /* 0x000fda0003f05300 */
[----:B0-----:R-:W-:-:S04]  /*0210*/  @P0 SHF.R.S64 R3, RZ, 0x1e, R16 ;  /* 0x0000001eff030819 */ /* 0x001fc80000001010 */
[----:B------:R-:W-:-:S04]  /*0220*/  @P0 IADD3 R2, P1, R8, R3, RZ ;  /* 0x0000000308020210 */ /* 0x000fc80007f3e0ff */
[----:B------:R-:W-:-:S05]  /*0230*/  @P0 LEA.HI.X.SX32 R3, R16, R9, 0x2, P1 ;  /* 0x0000000910030211 */ /* 0x000fca00008f16ff */
[----:B------:R-:W2:Y:S01]  /*0240*/  @P0 LDG.E R19, [R2.64] ;  /* 0x0000001002130981 */ /* 0x000ea2000c1e1900 */
[----:B------:R-:W-:Y:S01]  /*0250*/  YIELD ;  /* 0x0000000000007946 */ /* 0x000fe20003800000 */
[----:B------:R-:W-:Y:S02]  /*0260*/  ULDC.64 UR14, c[0x0][0x180] ;  /* 0x00006000000e7ab9 */ /* 0x000fe40000000a00 */
[----:B------:R-:W-:-:S04]  /*0270*/  UIADD3 UR13, UP0, UR14, 0x10, URZ ;  /* 0x000000100e0d7890 */ /* 0x000fc8000ff1e03f */
[----:B------:R-:W-:Y:S02]  /*0280*/  UIADD3.X UR14, URZ, UR15, URZ, UP0, !UPT ;  /* 0x0000000f3f0e7290 */ /* 0x000fe400087fe43f */
[----:B------:R-:W-:-:S04]  /*0290*/  IMAD.U32 R4, RZ, RZ, UR13 ;  /* 0x0000000dff047e24 */ /* 0x000fc8000f8e00ff */
[----:B------:R-:W-:Y:S02]  /*02a0*/  MOV R5, UR14 ;  /* 0x0000000e00057c02 */ /* 0x000fe40008000f00 */
[----:B--2---:R-:W-:-:S13]  /*02b0*/  ISETP.NE.AND P0, PT, R19, -0x1, PT ;  /* 0xffffffff1300780c */ /* 0x004fda0003f05270 */
[----:B------:R-:W-:Y:S05]  /*02c0*/  @!P0 EXIT ;  /* 0x000000000000894d */ /* 0x000fea0003800000 */
[----:B------:R-:W-:Y:S01]  /*02d0*/  SHF.R.S32.HI R20, RZ, 0x1f, R19 ;  /* 0x0000001fff147819 */ /* 0x000fe20000011413 */
[----:B------:R-:W-:-:S04]  /*02e0*/  IMAD.MOV.U32 R2, RZ, RZ, c[0x0][0x288] ;  /* 0x0000a200ff027624 */ /* 0x000fc800078e00ff */
        /* <DEDUP_REMOVED lines=8> */
[----:B------:R-:W2:Y:S01]  /*0370*/  LDG.E.64 R12, [R4.64+-0x8] ;  /* 0xfffff810040c7981 */ /* 0x000ea2000c1e1b00 */
[----:B------:R-:W-:Y:S01]  /*0380*/  IMAD R0, R20, c[0x0][0x1a8], RZ ;  /* 0x00006a0014007a24 */ /* 0x000fe200078e02ff */
[----:B------:R-:W-:Y:S01]  /*0390*/  MOV R10, c[0x0][0x250] ;  /* 0x00009400000a7a02 */ /* 0x000fe20000000f00 */
[----:B------:R-:W-:Y:S01]  /*03a0*/  IMAD.MOV.U32 R30, RZ, RZ, c[0x0][0x1a8] ;  /* 0x00006a00ff1e7624 */ /* 0x000fe200078e00ff */
[----:B------:R-:W-:Y:S01]  /*03b0*/  CS2R R22, SRZ ;  /* 0x0000000000167805 */ /* 0x000fe2000001ff00 */
[C---:B------:R-:W-:Y:S02]  /*03c0*/  IMAD R3, R19.reuse, UR8, R0 ;  /* 0x0000000813037c24 */ /* 0x040fe4000f8e0200 */
[----:B------:R-:W-:-:S04]  /*03d0*/  IMAD.WIDE.U32 R30, R19, R30, c[0x0][0x188] ;  /* 0x00006200131e7625 */ /* 0x000fc800078e001e */
[C---:B------:R-:W-:Y:S01]  /*03e0*/  IMAD R2, R20.reuse, c[0x0][0x250], RZ ;  /* 0x0000940014027a24 */ /* 0x040fe200078e02ff */
[----:B------:R-:W-:Y:S01]  /*03f0*/  IADD3 R31, R31, R3, RZ ;  /* 0x000000031f1f7210 */ /* 0x000fe20007ffe0ff */
[----:B------:R-:W-:Y:S02]  /*0400*/  IMAD R6, R20, c[0x0][0x218], RZ ;  /* 0x0000860014067a24 */ /* 0x000fe400078e02ff */
[----:B------:R-:W-:Y:S02]  /*0410*/  IMAD.MOV.U32 R0, RZ, RZ, c[0x0][0x218] ;  /* 0x00008600ff007624 */ /* 0x000fe400078e00ff */
[C---:B------:R-:W-:Y:S02]  /*0420*/  IMAD R33, R19.reuse, UR10, R2 ;  /* 0x0000000a13217c24 */ /* 0x040fe4000f8e0202 */
[C---:B------:R-:W-:Y:S02]  /*0430*/  IMAD R11, R19.reuse, UR11, R6 ;  /* 0x0000000b130b7c24 */ /* 0x040fe4000f8e0206 */
[----:B------:R-:W-:-:S04]  /*0440*/  IMAD.WIDE.U32 R2, R19, R10, c[0x0][0x230] ;  /* 0x00008c0013027625 */ /* 0x000fc800078e000a */
[----:B------:R-:W-:Y:S01]  /*0450*/  IMAD.WIDE.U32 R6, R19, R0, c[0x0][0x1f8] ;  /* 0x00007e0013067625 */ /* 0x000fe200078e0000 */
[----:B------:R-:W-:-:S03]  /*0460*/  MOV R32, R2 ;  /* 0x0000000200207202 */ /* 0x000fc60000000f00 */
[----:B------:R-:W-:Y:S01]  /*0470*/  IMAD.IADD R33, R3, 0x1, R33 ;  /* 0x0000000103217824 */ /* 0x000fe200078e0221 */
[----:B------:R-:W-:Y:S01]  /*0480*/  IADD3 R3, R7, R11, RZ ;  /* 0x0000000b07037210 */ /* 0x000fe20007ffe0ff */
[----:B------:R-:W-:Y:S02]  /*0490*/  IMAD.MOV.U32 R21, RZ, RZ, RZ ;  /* 0x000000ffff157224 */ /* 0x000fe400078e00ff */
[----:B------:R-:W-:Y:S01]  /*04a0*/  IMAD.MOV.U32 R2, RZ, RZ, R6 ;  /* 0x000000ffff027224 */ /* 0x000fe200078e0006 */
[----:B--2---:R-:W-:-:S04]  /*04b0*/  ISETP.NE.U32.AND P0, PT, R12, RZ, PT ;  /* 0x000000ff0c00720c */ /* 0x004fc80003f05070 */
[----:B------:R-:W-:-:S13]  /*04c0*/  ISETP.NE.AND.EX P0, PT, R13, RZ, PT, P0 ;  /* 0x000000ff0d00720c */ /* 0x000fda0003f05300 */
[----:B------:R-:W-:Y:S05]  /*04d0*/  @!P0 BRA `(.L_x_668) ;  /* 0x00001f7000008947 */ /* 0x000fea0003800000 */
[----:B------:R-:W2:Y:S04]  /*04e0*/  LDG.E.64 R6, [R4.64+0x18] ;  /* 0x0000181004067981 */ /* 0x000ea8000c1e1b00 */
[----:B------:R-:W3:Y:S04]  /*04f0*/  LDG.E R24, [R4.64+0x20] ;  /* 0x0000201004187981 */ /* 0x000ee8000c1e1900 */
[----:B------:R-:W4:Y:S04]  /*0500*/  LDG.E R25, [R32.64] ;  /* 0x0000001020197981 */ /* 0x000f28000c1e1900 */
[----:B------:R-:W4:Y:S04]  /*0510*/  LDG.E R26, [R30.64+0x4] ;  /* 0x000004101e1a7981 */ /* 0x000f28000c1e1900 */
[----:B------:R-:W4:Y:S04]  /*0520*/  LDG.E R0, [R4.64+-0xc] ;  /* 0xfffff41004007981 */ /* 0x000f28000c1e1900 */
[----:B------:R0:W4:Y:S04]  /*0530*/  LDG.E R27, [R30.64] ;  /* 0x000000101e1b7981 */ /* 0x000128000c1e1900 */
[----:B------:R0:W4:Y:S04]  /*0540*/  LDG.E R28, [R30.64+0x8] ;  /* 0x000008101e1c7981 */ /* 0x000128000c1e1900 */
[----:B------:R1:W4:Y:S04]  /*0550*/  LDG.E.64 R10, [R4.64+0x8] ;  /* 0x00000810040a7981 */ /* 0x000328000c1e1b00 */
[----:B------:R1:W4:Y:S01]  /*0560*/  LDG.E.64 R12, [R4.64+0x10] ;  /* 0x00001010040c7981 */ /* 0x000322000c1e1b00 */
[----:B--2---:R-:W-:-:S02]  /*0570*/  IABS R35, R7 ;  /* 0x0000000700237213 */ /* 0x004fc40000000000 */
[----:B------:R-:W-:Y:S02]  /*0580*/  IABS R34, R6 ;  /* 0x0000000600227213 */ /* 0x000fe40000000000 */
[----:B------:R-:W2:Y:S01]  /*0590*/  I2F.RP R36, R35 ;  /* 0x0000002300247306 */ /* 0x000ea20000209400 */
[----:B---3--:R-:W-:Y:S02]  /*05a0*/  IABS R14, R24 ;  /* 0x00000018000e7213 */ /* 0x008fe40000000000 */
[----:B------:R-:W-:Y:S01]  /*05b0*/  IABS R38, R6 ;  /* 0x0000000600267213 */ /* 0x000fe20000000000 */
[----:B----4-:R-:W-:-:S04]  /*05c0*/  FADD R21, R25, c[0x0][0x2b0] ;  /* 0x0000ac0019157621 */ /* 0x010fc80000000000 */
[----:B------:R-:W3:Y:S01]  /*05d0*/  I2F.RP R37, R34 ;  /* 0x0000002200257306 */ /* 0x000ee20000209400 */
[----:B------:R-:W-:-:S04]  /*05e0*/  FADD R21, R21, c[0x0][0x2ac] ;  /* 0x0000ab0015157621 */ /* 0x000fc80000000000 */
[----:B------:R-:W-:-:S03]  /*05f0*/  FADD R29, -R21, R26 ;  /* 0x0000001a151d7221 */ /* 0x000fc60000000100 */
[----:B0-----:R-:W0:Y:S01]  /*0600*/  I2F.RP R31, R14 ;  /* 0x0000000e001f7306 */ /* 0x001e220000209400 */
[----:B------:R-:W-:Y:S01]  /*0610*/  FMUL R30, R0, R29 ;  /* 0x0000001d001e7220 */ /* 0x000fe20000400000 */
[----:B------:R-:W-:-:S04]  /*0620*/  FADD R29, -R21, R27 ;  /* 0x0000001b151d7221 */ /* 0x000fc80000000100 */
[----:B------:R-:W-:Y:S02]  /*0630*/  FMUL R29, R0, R29 ;  /* 0x0000001d001d7220 */ /* 0x000fe40000400000 */
[----:B--2---:R-:W2:Y:S08]  /*0640*/  MUFU.RCP R36, R36 ;  /* 0x0000002400247308 */ /* 0x004eb00000001000 */
[----:B---3--:R-:W1:Y:S08]  /*0650*/  MUFU.RCP R37, R37 ;  /* 0x0000002500257308 */ /* 0x008e700000001000 */
[----:B0-----:R-:W0:Y:S01]  /*0660*/  MUFU.RCP R31, R31 ;  /* 0x0000001f001f7308 */ /* 0x001e220000001000 */
[----:B--2---:R-:W-:-:S02]  /*0670*/  IADD3 R22, R36, 0xffffffe, RZ ;  /* 0x0ffffffe24167810 */ /* 0x004fc40007ffe0ff */
[----:B------:R-:W-:-:S04]  /*0680*/  IABS R36, R7 ;  /* 0x0000000700247213 */ /* 0x000fc80000000000 */
[----:B------:R-:W-:Y:S01]  /*0690*/  IADD3 R36, RZ, -R36, RZ ;  /* 0x80000024ff247210 */ /* 0x000fe20007ffe0ff */
[----:B------:R2:W3:Y:S01]  /*06a0*/  F2I.FTZ.U32.TRUNC.NTZ R23, R22 ;  /* 0x0000001600177305 */ /* 0x0004e2000021f000 */
[----:B-1----:R-:W-:-:S07]  /*06b0*/  IADD3 R4, R37, 0xffffffe, RZ ;  /* 0x0ffffffe25047810 */ /* 0x002fce0007ffe0ff */
[----:B------:R3:W1:Y:S01]  /*06c0*/  F2I.FTZ.U32.TRUNC.NTZ R5, R4 ;  /* 0x0000000400057305 */ /* 0x000662000021f000 */
[----:B0-----:R-:W-:Y:S01]  /*06d0*/  IADD3 R32, R31, 0xffffffe, RZ ;  /* 0x0ffffffe1f207810 */ /* 0x001fe20007ffe0ff */
[----:B------:R-:W-:Y:S01]  /*06e0*/  FADD R31, -R21, R28 ;  /* 0x0000001c151f7221 */ /* 0x000fe20000000100 */
[----:B--2---:R-:W-:-:S03]  /*06f0*/  IMAD.MOV.U32 R22, RZ, RZ, RZ ;  /* 0x000000ffff167224 */ /* 0x004fc600078e00ff */
[----:B------:R-:W-:Y:S02]  /*0700*/  FMUL R31, R0, R31 ;  /* 0x0000001f001f7220 */ /* 0x000fe40000400000 */
[----:B------:R-:W0:Y:S01]  /*0710*/  F2I.FTZ.U32.TRUNC.NTZ R33, R32 ;  /* 0x0000002000217305 */ /* 0x000e22000021f000 */
[----:B---3--:R-:W-:-:S05]  /*0720*/  IADD3 R4, RZ, -R23, RZ ;  /* 0x80000017ff047210 */ /* 0x008fca0007ffe0ff */
[----:B------:R-:W-:Y:S01]  /*0730*/  IMAD R37, R4, R35, RZ ;  /* 0x0000002304257224 */ /* 0x000fe200078e02ff */
[----:B------:R-:W-:Y:S01]  /*0740*/  MOV R4, RZ ;  /* 0x000000ff00047202 */ /* 0x000fe20000000f00 */
[----:B------:R-:W2:Y:S01]  /*0750*/  F2I.TRUNC.NTZ R30, R30 ;  /* 0x0000001e001e7305 */ /* 0x000ea2000020f100 */
[----:B-1----:R-:W-:Y:S02]  /*0760*/  IMAD.MOV R39, RZ, RZ, -R5 ;  /* 0x000000ffff277224 */ /* 0x002fe400078e0a05 */
[----:B------:R-:W-:-:S04]  /*0770*/  IMAD.HI.U32 R22, R23, R37, R22 ;  /* 0x0000002517167227 */ /* 0x000fc800078e0016 */
[----:B------:R-:W-:Y:S01]  /*0780*/  IMAD R39, R39, R34, RZ ;  /* 0x0000002227277224 */ /* 0x000fe200078e02ff */
[----:B------:R-:W1:Y:S01]  /*0790*/  F2I.TRUNC.NTZ R29, R29 ;  /* 0x0000001d001d7305 */ /* 0x000e62000020f100 */
[----:B0-----:R-:W-:Y:S01]  /*07a0*/  IADD3 R41, RZ, -R33, RZ ;  /* 0x80000021ff297210 */ /* 0x001fe20007ffe0ff */
[----:B------:R-:W-:Y:S02]  /*07b0*/  IMAD.MOV.U32 R32, RZ, RZ, RZ ;  /* 0x000000ffff207224 */ /* 0x000fe400078e00ff */
[----:B------:R-:W-:-:S04]  /*07c0*/  IMAD.HI.U32 R23, R5, R39, R4 ;  /* 0x0000002705177227 */ /* 0x000fc800078e0004 */
[----:B------:R-:W0:Y:S01]  /*07d0*/  F2I.TRUNC.NTZ R31, R31 ;  /* 0x0000001f001f7305 */ /* 0x000e22000020f100 */
[----:B--2---:R-:W-:Y:S01]  /*07e0*/  IADD3 R4, R30, 0x100000, RZ ;  /* 0x001000001e047810 */ /* 0x004fe20007ffe0ff */
[----:B------:R-:W-:Y:S01]  /*07f0*/  IMAD R37, R41, R14, RZ ;  /* 0x0000000e29257224 */ /* 0x000fe200078e02ff */
[----:B------:R-:W-:Y:S01]  /*0800*/  IABS R41, R24 ;  /* 0x0000001800297213 */ /* 0x000fe20000000000 */
[----:B------:R-:W-:Y:S01]  /*0810*/  IMAD.MOV R39, RZ, RZ, -R38 ;  /* 0x000000ffff277224 */ /* 0x000fe200078e0a26 */
[----:B------:R-:W-:Y:S01]  /*0820*/  IMNMX R4, RZ, R4, !PT ;  /* 0x00000004ff047217 */ /* 0x000fe20007800200 */
[----:B------:R-:W-:Y:S01]  /*0830*/  IMAD.HI.U32 R33, R33, R37, R32 ;  /* 0x0000002521217227 */ /* 0x000fe200078e0020 */
[----:B------:R-:W-:Y:S02]  /*0840*/  IADD3 R41, RZ, -R41, RZ ;  /* 0x80000029ff297210 */ /* 0x000fe40007ffe0ff */
[----:B-1----:R-:W-:Y:S02]  /*0850*/  IADD3 R5, R29, 0x100000, RZ ;  /* 0x001000001d057810 */ /* 0x002fe40007ffe0ff */
[----:B------:R-:W-:-:S02]  /*0860*/  IABS R37, R4 ;  /* 0x0000000400257213 */ /* 0x000fc40000000000 */
[----:B------:R-:W-:Y:S02]  /*0870*/  IMNMX R5, RZ, R5, !PT ;  /* 0x00000005ff057217 */ /* 0x000fe40007800200 */
[----:B0-----:R-:W-:Y:S01]  /*0880*/  IADD3 R32, R31, 0x100000, RZ ;  /* 0x001000001f207810 */ /* 0x001fe20007ffe0ff */
[----:B------:R-:W-:Y:S01]  /*0890*/  IMAD.HI.U32 R22, R22, R37, RZ ;  /* 0x0000002516167227 */ /* 0x000fe200078e00ff */
[----:B------:R-:W-:Y:S02]  /*08a0*/  IABS R38, R5 ;  /* 0x0000000500267213 */ /* 0x000fe40000000000 */
[----:B------:R-:W-:Y:S01]  /*08b0*/  IMNMX R32, RZ, R32, !PT ;  /* 0x00000020ff207217 */ /* 0x000fe20007800200 */
[----:B------:R-:W-:Y:S01]  /*08c0*/  IMAD R22, R22, R36, R37 ;  /* 0x0000002416167224 */ /* 0x000fe200078e0225 */
[----:B------:R-:W-:Y:S01]  /*08d0*/  MOV R37, R41 ;  /* 0x0000002900257202 */ /* 0x000fe20000000f00 */
[----:B------:R-:W-:Y:S01]  /*08e0*/  IMAD.MOV.U32 R36, RZ, RZ, R39 ;  /* 0x000000ffff247224 */ /* 0x000fe200078e0027 */
[----:B------:R-:W-:Y:S01]  /*08f0*/  IABS R40, R32 ;  /* 0x0000002000287213 */ /* 0x000fe20000000000 */
[----:B------:R-:W-:Y:S01]  /*0900*/  IMAD.HI.U32 R23, R23, R38, RZ ;  /* 0x0000002617177227 */ /* 0x000fe200078e00ff */
[----:B------:R-:W-:-:S03]  /*0910*/  ISETP.GT.U32.AND P0, PT, R35, R22, PT ;  /* 0x000000162300720c */ /* 0x000fc60003f04070 */
[----:B------:R-:W-:-:S04]  /*0920*/  IMAD.HI.U32 R33, R33, R40, RZ ;  /* 0x0000002821217227 */ /* 0x000fc800078e00ff */
[----:B------:R-:W-:Y:S02]  /*0930*/  IMAD R23, R23, R36, R38 ;  /* 0x0000002417177224 */ /* 0x000fe400078e0226 */
[----:B------:R-:W-:-:S03]  /*0940*/  IMAD R33, R33, R37, R40 ;  /* 0x0000002521217224 */ /* 0x000fc600078e0228 */
[----:B------:R-:W-:Y:S01]  /*0950*/  ISETP.GT.U32.AND P1, PT, R34, R23, PT ;  /* 0x000000172200720c */ /* 0x000fe20003f24070 */
[----:B------:R-:W-:Y:S01]  /*0960*/  @!P0 IMAD.IADD R22, R22, 0x1, -R35 ;  /* 0x0000000116168824 */ /* 0x000fe200078e0a23 */
[----:B------:R-:W-:Y:S02]  /*0970*/  ISETP.GT.U32.AND P3, PT, R14, R33, PT ;  /* 0x000000210e00720c */ /* 0x000fe40003f64070 */
[----:B------:R-:W-:Y:S01]  /*0980*/  ISETP.GE.AND P0, PT, R4, RZ, PT ;  /* 0x000000ff0400720c */ /* 0x000fe20003f06270 */
[----:B------:R-:W-:Y:S01]  /*0990*/  IMAD R4, R20, c[0x0][0x1e0], RZ ;  /* 0x0000780014047a24 */ /* 0x000fe200078e02ff */
[----:B------:R-:W-:-:S07]  /*09a0*/  ISETP.GT.U32.AND P2, PT, R35, R22, PT ;  /* 0x000000162300720c */ /* 0x000fce0003f44070 */
[----:B------:R-:W-:Y:S02]  /*09b0*/  @!P1 IADD3 R23, R23, -R34, RZ ;  /* 0x8000002217179210 */ /* 0x000fe40007ffe0ff */
[----:B------:R-:W-:Y:S01]  /*09c0*/  @!P3 IMAD.IADD R33, R33, 0x1, -R14 ;  /* 0x000000012121b824 */ /* 0x000fe200078e0a0e */
[----:B------:R-:W-:Y:S02]  /*09d0*/  ISETP.GE.AND P1, PT, R5, RZ, PT ;  /* 0x000000ff0500720c */ /* 0x000fe40003f26270 */
[----:B------:R-:W-:Y:S02]  /*09e0*/  ISETP.GT.U32.AND P5, PT, R34, R23, PT ;  /* 0x000000172200720c */ /* 0x000fe40003fa4070 */
[----:B------:R-:W-:Y:S02]  /*09f0*/  ISETP.GT.U32.AND P4, PT, R14, R33, PT ;  /* 0x000000210e00720c */ /* 0x000fe40003f84070 */
[----:B------:R-:W-:Y:S01]  /*0a00*/  @!P2 IADD3 R22, R22, -R35, RZ ;  /* 0x800000231616a210 */ /* 0x000fe20007ffe0ff */
[----:B------:R-:W-:Y:S01]  /*0a10*/  IMAD R35, R19, UR9, R4 ;  /* 0x0000000913237c24 */ /* 0x000fe2000f8e0204 */
[----:B------:R-:W-:-:S02]  /*0a20*/  ISETP.NE.AND P3, PT, R7, RZ, PT ;  /* 0x000000ff0700720c */ /* 0x000fc40003f65270 */
[----:B------:R-:W-:Y:S01]  /*0a30*/  ISETP.NE.AND P2, PT, R6, RZ, PT ;  /* 0x000000ff0600720c */ /* 0x000fe20003f45270 */
[----:B------:R-:W-:-:S04]  /*0a40*/  @!P0 IMAD.MOV R22, RZ, RZ, -R22 ;  /* 0x000000ffff168224 */ /* 0x000fc800078e0a16 */
[----:B------:R-:W-:Y:S01]  /*0a50*/  @!P5 IMAD.IADD R23, R23, 0x1, -R34 ;  /* 0x000000011717d824 */ /* 0x000fe200078e0a22 */
[----:B------:R-:W-:Y:S02]  /*0a60*/  ISETP.GE.AND P5, PT, R32, RZ, PT ;  /* 0x000000ff2000720c */ /* 0x000fe40003fa6270 */
[----:B------:R-:W-:Y:S01]  /*0a70*/  @!P4 IADD3 R33, R33, -R14, RZ ;  /* 0x8000000e2121c210 */ /* 0x000fe20007ffe0ff */
[----:B------:R-:W-:Y:S01]  /*0a80*/  IMAD.MOV.U32 R14, RZ, RZ, c[0x0][0x1e0] ;  /* 0x00007800ff0e7624 */ /* 0x000fe200078e00ff */
[----:B------:R-:W-:Y:S01]  /*0a90*/  ISETP.NE.AND P4, PT, R24, RZ, PT ;  /* 0x000000ff1800720c */ /* 0x000fe20003f85270 */
[----:B------:R0:W5:Y:S01]  /*0aa0*/  LDG.E R32, [R2.64] ;  /* 0x0000001002207981 */ /* 0x000162000c1e1900 */
[----:B------:R-:W-:Y:S01]  /*0ab0*/  @!P1 IADD3 R23, -R23, RZ, RZ ;  /* 0x000000ff17179210 */ /* 0x000fe20007ffe1ff */
[----:B------:R-:W-:Y:S01]  /*0ac0*/  IMAD.WIDE.U32 R4, R19, R14, c[0x0][0x1c0] ;  /* 0x0000700013047625 */ /* 0x000fe200078e000e */
[-C--:B------:R-:W-:Y:S02]  /*0ad0*/  @!P3 LOP3.LUT R22, RZ, R7.reuse, RZ, 0x33, !PT ;  /* 0x00000007ff16b212 */ /* 0x080fe400078e33ff */
[----:B------:R-:W-:Y:S01]  /*0ae0*/  @!P2 LOP3.LUT R23, RZ, R6, RZ, 0x33, !PT ;  /* 0x00000006ff17a212 */ /* 0x000fe200078e33ff */
[----:B------:R-:W-:-:S02]  /*0af0*/  IMAD R14, R6, R7, RZ ;  /* 0x00000007060e7224 */ /* 0x000fc400078e02ff */
[----:B------:R-:W-:Y:S01]  /*0b00*/  @!P5 IADD3 R33, -R33, RZ, RZ ;  /* 0x000000ff2121d210 */ /* 0x000fe20007ffe1ff */
[----:B------:R-:W-:Y:S02]  /*0b10*/  IMAD.IADD R5, R5, 0x1, R35 ;  /* 0x0000000105057824 */ /* 0x000fe400078e0223 */
[----:B------:R-:W-:Y:S01]  /*0b20*/  IMAD R23, R6, R22, R23 ;  /* 0x0000001606177224 */ /* 0x000fe200078e0217 */
[----:B------:R-:W-:Y:S02]  /*0b30*/  @!P4 LOP3.LUT R33, RZ, R24, RZ, 0x33, !PT ;  /* 0x00000018ff21c212 */ /* 0x000fe400078e33ff */
[----:B------:R1:W5:Y:S03]  /*0b40*/  LDG.E R34, [R4.64+0x4] ;  /* 0x0000041004227981 */ /* 0x000366000c1e1900 */
[----:B------:R-:W-:Y:S01]  /*0b50*/  IMAD R23, R14, R33, R23 ;  /* 0x000000210e177224 */ /* 0x000fe200078e0217 */
[----:B------:R1:W5:Y:S04]  /*0b60*/  LDG.E R35, [R4.64+0x8] ;  /* 0x0000081004237981 */ /* 0x000368000c1e1900 */
[----:B------:R1:W5:Y:S01]  /*0b70*/  LDG.E R33, [R4.64] ;  /* 0x0000001004217981 */ /* 0x000362000c1e1900 */
[C---:B------:R-:W-:Y:S01]  /*0b80*/  FADD R41, R21.reuse, R26 ;  /* 0x0000001a15297221 */ /* 0x040fe20000000000 */
[C---:B0-----:R-:W-:Y:S01]  /*0b90*/  FADD R3, R21.reuse, R27 ;  /* 0x0000001b15037221 */ /* 0x041fe20000000000 */
[----:B------:R-:W-:-:S02]  /*0ba0*/  FADD R21, R21, R28 ;  /* 0x0000001c15157221 */ /* 0x000fc40000000000 */
[C---:B------:R-:W-:Y:S01]  /*0bb0*/  FMUL R41, R0.reuse, R41 ;  /* 0x0000002900297220 */ /* 0x040fe20000400000 */
[C---:B------:R-:W-:Y:S01]  /*0bc0*/  FMUL R3, R0.reuse, R3 ;  /* 0x0000000300037220 */ /* 0x040fe20000400000 */
[----:B------:R-:W-:-:S04]  /*0bd0*/  FMUL R21, R0, R21 ;  /* 0x0000001500157220 */ /* 0x000fc80000400000 */
[----:B------:R-:W-:Y:S01]  /*0be0*/  F2I.TRUNC.NTZ R41, R41 ;  /* 0x0000002900297305 */ /* 0x000fe2000020f100 */
[----:B------:R-:W-:-:S07]  /*0bf0*/  IMAD.WIDE R38, R23, 0x4, R10 ;  /* 0x0000000417267825 */ /* 0x000fce00078e020a */
[----:B------:R-:W0:Y:S08]  /*0c00*/  F2I.TRUNC.NTZ R3, R3 ;  /* 0x0000000300037305 */ /* 0x000e30000020f100 */
[----:B------:R-:W2:Y:S01]  /*0c10*/  F2I.TRUNC.NTZ R21, R21 ;  /* 0x0000001500157305 */ /* 0x000ea2000020f100 */
[----:B------:R-:W-:Y:S01]  /*0c20*/  IMAD.WIDE R22, R23, 0x4, R12 ;  /* 0x0000000417167825 */ /* 0x000fe200078e020c */
[----:B------:R3:W5:Y:S01]  /*0c30*/  LD.E R37, [R38.64] ;  /* 0x0000001026257980 */ /* 0x000762000c101900 */
[----:B------:R-:W-:-:S02]  /*0c40*/  IADD3 R0, R6, -0x1, R29 ;  /* 0xffffffff06007810 */ /* 0x000fc40007ffe01d */
[----:B------:R-:W-:Y:S01]  /*0c50*/  IADD3 R40, R24, -0x1, R31 ;  /* 0xffffffff18287810 */ /* 0x000fe20007ffe01f */
[----:B------:R-:W-:Y:S01]  /*0c60*/  BSSY B0, `(.L_x_668) ;  /* 0x000017e000007945 */ /* 0x000fe20003800000 */
[----:B------:R4:W5:Y:S01]  /*0c70*/  LD.E R36, [R22.64] ;  /* 0x0000001016247980 */ /* 0x000962000c101900 */
[--C-:B---3--:R-:W-:Y:S01]  /*0c80*/  IADD3 R38, R7, -0x1, R30.reuse ;  /* 0xffffffff07267810 */ /* 0x108fe20007ffe01e */
[----:B------:R-:W-:Y:S01]  /*0c90*/  IMAD.MOV.U32 R49, RZ, RZ, RZ ;  /* 0x000000ffff317224 */ /* 0x000fe200078e00ff */
[----:B0-----:R-:W-:Y:S01]  /*0ca0*/  IMNMX R39, R3, R0, PT ;  /* 0x0000000003277217 */ /* 0x001fe20003800200 */
[----:B------:R-:W-:Y:S01]  /*0cb0*/  IMAD.MOV.U32 R46, RZ, RZ, RZ ;  /* 0x000000ffff2e7224 */ /* 0x000fe200078e00ff */
[----:B------:R-:W-:Y:S01]  /*0cc0*/  IMNMX R38, R41, R38, PT ;  /* 0x0000002629267217 */ /* 0x000fe20003800200 */
[----:B------:R-:W-:Y:S01]  /*0cd0*/  CS2R R44, SRZ ;  /* 0x00000000002c7805 */ /* 0x000fe2000001ff00 */
[----:B--2---:R-:W-:Y:S01]  /*0ce0*/  IMNMX R40, R21, R40, PT ;  /* 0x0000002815287217 */ /* 0x004fe20003800200 */
[----:B----4-:R-:W-:Y:S01]  /*0cf0*/  IMAD.MOV.U32 R22, RZ, RZ, RZ ;  /* 0x000000ffff167224 */ /* 0x010fe200078e00ff */
[----:B------:R-:W-:Y:S01]  /*0d00*/  MOV R0, RZ ;  /* 0x000000ff00007202 */ /* 0x000fe20000000f00 */
[----:B------:R-:W-:Y:S01]  /*0d10*/  IMAD.MOV.U32 R41, RZ, RZ, R30 ;  /* 0x000000ffff297224 */ /* 0x000fe200078e001e */
[----:B------:R-:W-:-:S02]  /*0d20*/  MOV R14, RZ ;  /* 0x000000ff000e7202 */ /* 0x000fc40000000f00 */
[----:B------:R-:W-:Y:S02]  /*0d30*/  MOV R23, RZ ;  /* 0x000000ff00177202 */ /* 0x000fe40000000f00 */
[----:B------:R-:W-:Y:S02]  /*0d40*/  MOV R21, RZ ;  /* 0x000000ff00157202 */ /* 0x000fe40000000f00 */
[----:B-1----:R-:W-:Y:S02]  /*0d50*/  MOV R42, R29 ;  /* 0x0000001d002a7202 */ /* 0x002fe40000000f00 */
.L_x_703:
[----:B-----5:R-:W-:Y:S01]  /*0d60*/  ISETP.GE.AND P0, PT, R37, R36, PT ;  /* 0x000000242500720c */ /* 0x020fe20003f06270 */
[----:B------:R-:W-:-:S12]  /*0d70*/  BSSY B1, `(.L_x_669) ;  /* 0x0000066000017945 */ /* 0x000fd80003800000 */
[----:B------:R-:W-:Y:S05]  /*0d80*/  @!P0 BRA `(.L_x_670) ;  /* 0x0000064000008947 */ /* 0x000fea0003800000 */
[----:B------:R-:W-:Y:S01]  /*0d90*/  BSSY B2, `(.L_x_671) ;  /* 0x0000062000027945 */ /* 0x000fe20003800000 */
[----:B------:R-:W-:Y:S02]  /*0da0*/  ISETP.NE.AND P0, PT, R24, RZ, PT ;  /* 0x000000ff1800720c */ /* 0x000fe40003f05270 */
[----:B------:R-:W-:Y:S02]  /*0db0*/  LOP3.LUT R36, RZ, R24, RZ, 0x33, !PT ;  /* 0x00000018ff247212 */ /* 0x000fe400078e33ff */
.L_x_673:
[CC--:B------:R-:W-:Y:S02]  /*0dc0*/  ISETP.GE.AND P1, PT, R42.reuse, R39.reuse, PT ;  /* 0x000000272a00720c */ /* 0x0c0fe40003f26270 */
        /* <DEDUP_REMOVED lines=16> */
[----:B------:R-:W-:Y:S02]  /*0ed0*/  IABS R52, R6 ;  /* 0x0000000600347213 */ /* 0x000fe40000000000 */
[----:B------:R-:W-:-:S05]  /*0ee0*/  ISETP.NE.AND P6, PT, R7, RZ, PT ;  /* 0x000000ff0700720c */ /* 0x000fca0003fc5270 */
[----:B------:R-:W1:Y:S08]  /*0ef0*/  I2F.RP R50, R4 ;  /* 0x0000000400327306 */ /* 0x000e700000209400 */
[----:B0-----:R-:W0:Y:S08]  /*0f00*/  MUFU.RCP R31, R31 ;  /* 0x0000001f001f7308 */ /* 0x001e300000001000 */
[----:B-1----:R-:W-:Y:S01]  /*0f10*/  MUFU.RCP R50, R50 ;  /* 0x0000003200327308 */ /* 0x002fe20000001000 */
[----:B0-----:R-:W-:-:S07]  /*0f20*/  IADD3 R2, R31, 0xffffffe, RZ ;  /* 0x0ffffffe1f027810 */ /* 0x001fce0007ffe0ff */
[----:B------:R0:W1:Y:S02]  /*0f30*/  F2I.FTZ.U32.TRUNC.NTZ R3, R2 ;  /* 0x0000000200037305 */ /* 0x000064000021f000 */
[----:B0-----:R-:W-:Y:S01]  /*0f40*/  MOV R2, RZ ;  /* 0x000000ff00027202 */ /* 0x001fe20000000f00 */
[----:B-1----:R-:W-:-:S04]  /*0f50*/  IMAD.MOV R48, RZ, RZ, -R3 ;  /* 0x000000ffff307224 */ /* 0x002fc800078e0a03 */
[----:B------:R-:W-:-:S04]  /*0f60*/  IMAD R47, R48, R5, RZ ;  /* 0x00000005302f7224 */ /* 0x000fc800078e02ff */
[----:B------:R-:W-:Y:S01]  /*0f70*/  IMAD.HI.U32 R48, R3, R47, R2 ;  /* 0x0000002f03307227 */ /* 0x000fe200078e0002 */
[----:B------:R-:W-:Y:S02]  /*0f80*/  IADD3 R3, R50, 0xffffffe, RZ ;  /* 0x0ffffffe32037810 */ /* 0x000fe40007ffe0ff */
[----:B------:R-:W-:Y:S02]  /*0f90*/  IADD3 R47, R41, 0x100000, RZ ;  /* 0x00100000292f7810 */ /* 0x000fe40007ffe0ff */
[----:B------:R-:W-:Y:S02]  /*0fa0*/  IABS R2, R7 ;  /* 0x0000000700027213 */ /* 0x000fe40000000000 */
[----:B------:R-:W0:Y:S01]  /*0fb0*/  F2I.FTZ.U32.TRUNC.NTZ R3, R3 ;  /* 0x0000000300037305 */ /* 0x000e22000021f000 */
[----:B------:R-:W-:Y:S02]  /*0fc0*/  IMNMX R47, RZ, R47, !PT ;  /* 0x0000002fff2f7217 */ /* 0x000fe40007800200 */
[----:B------:R-:W-:-:S02]  /*0fd0*/  IMAD.MOV R2, RZ, RZ, -R2 ;  /* 0x000000ffff027224 */ /* 0x000fc400078e0a02 */
[----:B------:R-:W-:Y:S02]  /*0fe0*/  IABS R31, R47 ;  /* 0x0000002f001f7213 */ /* 0x000fe40000000000 */
[----:B------:R-:W-:-:S03]  /*0ff0*/  ISETP.GE.AND P2, PT, R47, RZ, PT ;  /* 0x000000ff2f00720c */ /* 0x000fc60003f46270 */
[----:B------:R-:W-:-:S04]  /*1000*/  IMAD.HI.U32 R48, R48, R31, RZ ;  /* 0x0000001f30307227 */ /* 0x000fc800078e00ff */
[----:B------:R-:W-:Y:S01]  /*1010*/  IMAD R48, R48, R2, R31 ;  /* 0x0000000230307224 */ /* 0x000fe200078e021f */
[----:B0-----:R-:W-:Y:S01]  /*1020*/  IADD3 R31, RZ, -R3, RZ ;  /* 0x80000003ff1f7210 */ /* 0x001fe20007ffe0ff */
[----:B------:R-:W-:-:S03]  /*1030*/  IMAD.MOV.U32 R2, RZ, RZ, RZ ;  /* 0x000000ffff027224 */ /* 0x000fc600078e00ff */
[----:B------:R-:W-:Y:S01]  /*1040*/  ISETP.GT.U32.AND P1, PT, R5, R48, PT ;  /* 0x000000300500720c */ /* 0x000fe20003f24070 */
[----:B------:R-:W-:-:S04]  /*1050*/  IMAD R31, R31, R4, RZ ;  /* 0x000000041f1f7224 */ /* 0x000fc800078e02ff */
[----:B------:R-:W-:Y:S01]  /*1060*/  IMAD.HI.U32 R3, R3, R31, R2 ;  /* 0x0000001f03037227 */ /* 0x000fe200078e0002 */
[----:B------:R-:W-:Y:S02]  /*1070*/  MOV R31, R37 ;  /* 0x00000025001f7202 */ /* 0x000fe40000000f00 */
[----:B------:R-:W-:Y:S02]  /*1080*/  IABS R37, R24 ;  /* 0x0000001800257213 */ /* 0x000fe40000000000 */
[----:B------:R-:W-:-:S03]  /*1090*/  IADD3 R50, R31, 0x100000, RZ ;  /* 0x001000001f327810 */ /* 0x000fc60007ffe0ff */
[----:B------:R-:W-:Y:S01]  /*10a0*/  @!P1 IADD3 R48, R48, -R5, RZ ;  /* 0x8000000530309210 */ /* 0x000fe20007ffe0ff */
[----:B------:R-:W-:Y:S01]  /*10b0*/  IMAD.MOV R51, RZ, RZ, -R37 ;  /* 0x000000ffff337224 */ /* 0x000fe200078e0a25 */
[----:B------:R-:W-:Y:S02]  /*10c0*/  IMNMX R50, RZ, R50, !PT ;  /* 0x00000032ff327217 */ /* 0x000fe40007800200 */
[----:B------:R-:W-:Y:S02]  /*10d0*/  ISETP.GT.U32.AND P3, PT, R5, R48, PT ;  /* 0x000000300500720c */ /* 0x000fe40003f64070 */
[----:B------:R-:W-:Y:S02]  /*10e0*/  IABS R2, R50 ;  /* 0x0000003200027213 */ /* 0x000fe40000000000 */
[----:B------:R-:W-:-:S03]  /*10f0*/  ISETP.GE.AND P1, PT, R50, RZ, PT ;  /* 0x000000ff3200720c */ /* 0x000fc60003f26270 */
[----:B------:R-:W-:-:S04]  /*1100*/  IMAD.HI.U32 R37, R3, R2, RZ ;  /* 0x0000000203257227 */ /* 0x000fc800078e00ff */
[----:B------:R-:W-:Y:S02]  /*1110*/  IMAD R37, R37, R51, R2 ;  /* 0x0000003325257224 */ /* 0x000fe400078e0202 */
[----:B------:R-:W0:Y:S01]  /*1120*/  I2F.RP R51, R52 ;  /* 0x0000003400337306 */ /* 0x000e220000209400 */
[----:B------:R-:W-:Y:S02]  /*1130*/  @!P3 IADD3 R48, R48, -R5, RZ ;  /* 0x800000053030b210 */ /* 0x000fe40007ffe0ff */
[----:B------:R-:W-:-:S03]  /*1140*/  ISETP.GT.U32.AND P4, PT, R4, R37, PT ;  /* 0x000000250400720c */ /* 0x000fc60003f84070 */
[----:B------:R-:W-:Y:S01]  /*1150*/  @!P2 IMAD.MOV R48, RZ, RZ, -R48 ;  /* 0x000000ffff30a224 */ /* 0x000fe200078e0a30 */
[----:B------:R-:W-:Y:S01]  /*1160*/  @!P6 LOP3.LUT R48, RZ, R7, RZ, 0x33, !PT ;  /* 0x00000007ff30e212 */ /* 0x000fe200078e33ff */
[----:B0-----:R-:W0:Y:S08]  /*1170*/  MUFU.RCP R51, R51 ;  /* 0x0000003300337308 */ /* 0x001e300000001000 */
[----:B------:R-:W-:-:S05]  /*1180*/  @!P4 IMAD.IADD R37, R37, 0x1, -R4 ;  /* 0x000000012525c824 */ /* 0x000fca00078e0a04 */
[----:B------:R-:W-:Y:S02]  /*1190*/  ISETP.GT.U32.AND P5, PT, R4, R37, PT ;  /* 0x000000250400720c */ /* 0x000fe40003fa4070 */
[----:B0-----:R-:W-:-:S11]  /*11a0*/  IADD3 R2, R51, 0xffffffe, RZ ;  /* 0x0ffffffe33027810 */ /* 0x001fd60007ffe0ff */
[----:B------:R-:W-:Y:S01]  /*11b0*/  @!P5 IMAD.IADD R37, R37, 0x1, -R4 ;  /* 0x000000012525d824 */ /* 0x000fe200078e0a04 */
[----:B------:R0:W1:Y:S01]  /*11c0*/  F2I.FTZ.U32.TRUNC.NTZ R3, R2 ;  /* 0x0000000200037305 */ /* 0x000062000021f000 */
[C---:B------:R-:W-:Y:S01]  /*11d0*/  ISETP.NE.AND P5, PT, R6.reuse, RZ, PT ;  /* 0x000000ff0600720c */ /* 0x040fe20003fa5270 */
[----:B------:R-:W-:Y:S02]  /*11e0*/  IMAD R4, R6, R7, RZ ;  /* 0x0000000706047224 */ /* 0x000fe400078e02ff */
[----:B------:R-:W-:Y:S02]  /*11f0*/  @!P1 IMAD.MOV R37, RZ, RZ, -R37 ;  /* 0x000000ffff259224 */ /* 0x000fe400078e0a25 */
[----:B0-----:R-:W-:-:S03]  /*1200*/  IMAD.MOV.U32 R2, RZ, RZ, RZ ;  /* 0x000000ffff027224 */ /* 0x001fc600078e00ff */
[----:B------:R-:W-:Y:S01]  /*1210*/  SEL R37, R36, R37, !P0 ;  /* 0x0000002524257207 */ /* 0x000fe20004000000 */
[----:B-1----:R-:W-:-:S04]  /*1220*/  IMAD.MOV R47, RZ, RZ, -R3 ;  /* 0x000000ffff2f7224 */ /* 0x002fc800078e0a03 */
[----:B------:R-:W-:-:S04]  /*1230*/  IMAD R5, R47, R52, RZ ;  /* 0x000000342f057224 */ /* 0x000fc800078e02ff */
[----:B------:R-:W-:Y:S01]  /*1240*/  IMAD.HI.U32 R3, R3, R5, R2 ;  /* 0x0000000503037227 */ /* 0x000fe200078e0002 */
[----:B------:R-:W-:Y:S02]  /*1250*/  IADD3 R2, R42, 0x100000, RZ ;  /* 0x001000002a027810 */ /* 0x000fe40007ffe0ff */
[----:B------:R-:W-:Y:S02]  /*1260*/  IABS R5, R6 ;  /* 0x0000000600057213 */ /* 0x000fe40000000000 */
[----:B------:R-:W-:Y:S02]  /*1270*/  IMNMX R2, RZ, R2, !PT ;  /* 0x00000002ff027217 */ /* 0x000fe40007800200 */
[----:B------:R-:W-:Y:S02]  /*1280*/  IADD3 R5, RZ, -R5, RZ ;  /* 0x80000005ff057210 */ /* 0x000fe40007ffe0ff */
[----:B------:R-:W-:Y:S02]  /*1290*/  IABS R50, R2 ;  /* 0x0000000200327213 */ /* 0x000fe40000000000 */
[----:B------:R-:W-:-:S03]  /*12a0*/  ISETP.GE.AND P4, PT, R2, RZ, PT ;  /* 0x000000ff0200720c */ /* 0x000fc60003f86270 */
[----:B------:R-:W-:-:S04]  /*12b0*/  IMAD.HI.U32 R3, R3, R50, RZ ;  /* 0x0000003203037227 */ /* 0x000fc800078e00ff */
[----:B------:R-:W-:-:S05]  /*12c0*/  IMAD R3, R3, R5, R50 ;  /* 0x0000000503037224 */ /* 0x000fca00078e0232 */
[----:B------:R-:W-:-:S13]  /*12d0*/  ISETP.GT.U32.AND P3, PT, R52, R3, PT ;  /* 0x000000033400720c */ /* 0x000fda0003f64070 */
[----:B------:R-:W-:-:S04]  /*12e0*/  @!P3 IADD3 R3, R3, -R52, RZ ;  /* 0x800000340303b210 */ /* 0x000fc80007ffe0ff */
[----:B------:R-:W-:-:S13]  /*12f0*/  ISETP.GT.U32.AND P3, PT, R52, R3, PT ;  /* 0x000000033400720c */ /* 0x000fda0003f64070 */
[----:B------:R-:W-:-:S04]  /*1300*/  @!P3 IADD3 R3, R3, -R52, RZ ;  /* 0x800000340303b210 */ /* 0x000fc80007ffe0ff */
[----:B------:R-:W-:Y:S02]  /*1310*/  @!P4 IADD3 R3, -R3, RZ, RZ ;  /* 0x000000ff0303c210 */ /* 0x000fe40007ffe1ff */
[----:B------:R-:W-:-:S05]  /*1320*/  @!P5 LOP3.LUT R3, RZ, R6, RZ, 0x33, !PT ;  /* 0x00000006ff03d212 */ /* 0x000fca00078e33ff */
[----:B------:R-:W-:-:S04]  /*1330*/  IMAD R2, R6, R48, R3 ;  /* 0x0000003006027224 */ /* 0x000fc800078e0203 */
[----:B------:R-:W-:-:S04]  /*1340*/  IMAD R37, R4, R37, R2 ;  /* 0x0000002504257224 */ /* 0x000fc800078e0202 */
[----:B------:R-:W-:-:S04]  /*1350*/  IMAD.WIDE R4, R37, 0x4, R12 ;  /* 0x0000000425047825 */ /* 0x000fc800078e020c */
[----:B------:R-:W-:Y:S02]  /*1360*/  IMAD.WIDE R2, R37, 0x4, R10 ;  /* 0x0000000425027825 */ /* 0x000fe400078e020a */
[----:B------:R-:W2:Y:S04]  /*1370*/  LD.E R4, [R4.64] ;  /* 0x0000001004047980 */ /* 0x000ea8000c101900 */
[----:B------:R-:W2:Y:S02]  /*1380*/  LD.E R37, [R2.64] ;  /* 0x0000001002257980 */ /* 0x000ea4000c101900 */
[----:B--2---:R-:W-:-:S13]  /*1390*/  ISETP.GE.AND P1, PT, R37, R4, PT ;  /* 0x000000042500720c */ /* 0x004fda0003f26270 */
[----:B------:R-:W-:Y:S05]  /*13a0*/  @P1 BRA `(.L_x_673) ;  /* 0xfffffa1000001947 */ /* 0x000fea000383ffff */
[----:B------:R-:W-:Y:S05]  /*13b0*/  BSYNC B2 ;  /* 0x0000000000027941 */ /* 0x000fea0003800000 */
.L_x_671:
[----:B------:R-:W-:Y:S02]  /*13c0*/  MOV R36, R4 ;  /* 0x0000000400247202 */ /* 0x000fe40000000f00 */
.L_x_670:
[----:B------:R-:W-:Y:S05]  /*13d0*/  BSYNC B1 ;  /* 0x0000000000017941 */ /* 0x000fea0003800000 */
.L_x_669:
[----:B------:R-:W-:-:S05]  /*13e0*/  IMAD.WIDE R2, R37, 0x4, R8 ;  /* 0x0000000425027825 */ /* 0x000fca00078e0208 */
[----:B------:R-:W2:Y:S01]  /*13f0*/  LD.E R48, [R2.64] ;  /* 0x0000001002307980 */ /* 0x000ea2000c101900 */
[----:B------:R-:W-:Y:S01]  /*1400*/  IMAD.MOV.U32 R53, RZ, RZ, c[0x0][0x288] ;  /* 0x0000a200ff357624 */ /* 0x000fe200078e00ff */
[----:B--2---:R-:W-:-:S05]  /*1410*/  SHF.R.S32.HI R47, RZ, 0x1f, R48 ;  /* 0x0000001fff2f7819 */ /* 0x004fca0000011430 */
[----:B------:R-:W-:-:S04]  /*1420*/  IMAD R5, R47, c[0x0][0x288], RZ ;  /* 0x0000a2002f057a24 */ /* 0x000fc800078e02ff */
[C---:B------:R-:W-:Y:S02]  /*1430*/  IMAD R51, R48.reuse, UR5, R5 ;  /* 0x0000000530337c24 */ /* 0x040fe4000f8e0205 */
[----:B------:R-:W-:-:S05]  /*1440*/  IMAD.WIDE.U32 R4, R48, R53, c[0x0][0x268] ;  /* 0x00009a0030047625 */ /* 0x000fca00078e0035 */
[----:B------:R-:W-:-:S05]  /*1450*/  IADD3 R5, R5, R51, RZ ;  /* 0x0000003305057210 */ /* 0x000fca0007ffe0ff */
[----:B------:R-:W2:Y:S01]  /*1460*/  LDG.E R4, [R4.64] ;  /* 0x0000001004047981 */ /* 0x000ea2000c1e1900 */
[----:B------:R-:W-:Y:S01]  /*1470*/  BSSY B1, `(.L_x_674) ;  /* 0x00000f6000017945 */ /* 0x000fe20003800000 */
[----:B--2---:R-:W-:-:S04]  /*1480*/  LOP3.LUT R50, R4, 0x1, RZ, 0xc0, !PT ;  /* 0x0000000104327812 */ /* 0x004fc800078ec0ff */
[----:B------:R-:W-:-:S04]  /*1490*/  ISETP.NE.U32.AND P0, PT, R50, 0x1, PT ;  /* 0x000000013200780c */ /* 0x000fc80003f05070 */
[----:B------:R-:W-:-:S13]  /*14a0*/  ISETP.NE.AND P0, PT, R48, R19, !P0 ;  /* 0x000000133000720c */ /* 0x000fda0004705270 */
[----:B------:R-:W-:Y:S05]  /*14b0*/  @!P0 BRA `(.L_x_675) ;  /* 0x00000f1000008947 */ /* 0x000fea0003800000 */
[----:B------:R-:W-:Y:S02]  /*14c0*/  IMAD R3, R47, c[0x0][0x1a8], RZ ;  /* 0x00006a002f037a24 */ /* 0x000fe400078e02ff */
[----:B------:R-:W-:Y:S02]  /*14d0*/  IMAD.MOV.U32 R15, RZ, RZ, c[0x0][0x1a8] ;  /* 0x00006a00ff0f7624 */ /* 0x000fe400078e00ff */
[C---:B------:R-:W-:Y:S02]  /*14e0*/  IMAD R5, R48.reuse, UR8, R3 ;  /* 0x0000000830057c24 */ /* 0x040fe4000f8e0203 */
[----:B------:R-:W-:-:S04]  /*14f0*/  IMAD.WIDE.U32 R2, R48, R15, c[0x0][0x188] ;  /* 0x0000620030027625 */ /* 0x000fc800078e000f */
[----:B------:R-:W-:Y:S01]  /*1500*/  IMAD.MOV.U32 R4, RZ, RZ, R2 ;  /* 0x000000ffff047224 */ /* 0x000fe200078e0002 */
[----:B------:R-:W-:-:S05]  /*1510*/  IADD3 R5, R3, R5, RZ ;  /* 0x0000000503057210 */ /* 0x000fca0007ffe0ff */
        /* <DEDUP_REMOVED lines=16> */
[----:B------:R-:W-:Y:S05]  /*1620*/  CALL.REL.NOINC `($__internal_16_$__cuda_sm20_sqrt_rn_f32_slowpath) ;  /* 0x00000f4000007944 */ /* 0x000fea0003c00000 */
[----:B------:R-:W-:Y:S05]  /*1630*/  BRA `(.L_x_678) ;  /* 0x0000004000007947 */ /* 0x000fea0003800000 */
.L_x_677:
[----:B01----:R-:W-:Y:S01]  /*1640*/  FMUL.FTZ R49, R50, R15 ;  /* 0x0000000f32317220 */ /* 0x003fe20000410000 */
[----:B------:R-:W-:-:S03]  /*1650*/  FMUL.FTZ R5, R15, 0.5 ;  /* 0x3f0000000f057820 */ /* 0x000fc60000410000 */
[----:B------:R-:W-:-:S04]  /*1660*/  FFMA R4, -R49, R49, R50 ;  /* 0x0000003131047223 */ /* 0x000fc80000000132 */
[----:B------:R-:W-:Y:S02]  /*1670*/  FFMA R49, R4, R5, R49 ;  /* 0x0000000504317223 */ /* 0x000fe40000000031 */
.L_x_678:
[----:B------:R-:W-:Y:S05]  /*1680*/  BSYNC B2 ;  /* 0x0000000000027941 */ /* 0x000fea0003800000 */
.L_x_676:
[----:B------:R-:W-:Y:S02]  /*1690*/  IMAD R5, R47, c[0x0][0x250], RZ ;  /* 0x000094002f057a24 */ /* 0x000fe400078e02ff */
[----:B------:R-:W-:Y:S02]  /*16a0*/  IMAD.MOV.U32 R51, RZ, RZ, c[0x0][0x250] ;  /* 0x00009400ff337624 */ /* 0x000fe400078e00ff */
[C---:B------:R-:W-:Y:S02]  /*16b0*/  IMAD R15, R48.reuse, UR10, R5 ;  /* 0x0000000a300f7c24 */ /* 0x040fe4000f8e0205 */
[----:B------:R-:W-:-:S04]  /*16c0*/  IMAD.WIDE.U32 R4, R48, R51, c[0x0][0x230] ;  /* 0x00008c0030047625 */ /* 0x000fc800078e0033 */
[----:B------:R-:W-:Y:S01]  /*16d0*/  IMAD.MOV.U32 R53, RZ, RZ, c[0x0][0x218] ;  /* 0x00008600ff357624 */ /* 0x000fe200078e00ff */
[----:B------:R-:W-:Y:S01]  /*16e0*/  IADD3 R5, R5, R15, RZ ;  /* 0x0000000f05057210 */ /* 0x000fe20007ffe0ff */
[----:B------:R-:W-:-:S04]  /*16f0*/  IMAD R15, R47, c[0x0][0x218], RZ ;  /* 0x000086002f0f7a24 */ /* 0x000fc800078e02ff */
[C---:B------:R-:W-:Y:S01]  /*1700*/  IMAD R51, R48.reuse, UR11, R15 ;  /* 0x0000000b30337c24 */ /* 0x040fe2000f8e020f */
[----:B------:R-:W2:Y:S01]  /*1710*/  LDG.E R5, [R4.64] ;  /* 0x0000001004057981 */ /* 0x000ea2000c1e1900 */
[----:B------:R-:W-:-:S05]  /*1720*/  IMAD.WIDE.U32 R14, R48, R53, c[0x0][0x1f8] ;  /* 0x00007e00300e7625 */ /* 0x000fca00078e0035 */
[----:B------:R-:W-:-:S06]  /*1730*/  IADD3 R15, R15, R51, RZ ;  /* 0x000000330f0f7210 */ /* 0x000fcc0007ffe0ff */
[----:B------:R-:W3:Y:S01]  /*1740*/  LDG.E R15, [R14.64] ;  /* 0x000000100e0f7981 */ /* 0x000ee2000c1e1900 */
[----:B------:R-:W-:Y:S01]  /*1750*/  FADD R50, -R25, R49 ;  /* 0x0000003119327221 */ /* 0x000fe20000000100 */
[----:B------:R-:W-:Y:S03]  /*1760*/  BSSY B2, `(.L_x_679) ;  /* 0x00000c2000027945 */ /* 0x000fe60003800000 */
[----:B--2---:R-:W-:Y:S01]  /*1770*/  FADD R50, R50, -R5 ;  /* 0x8000000532327221 */ /* 0x004fe20000000000 */
[----:B---3--:R-:W-:-:S04]  /*1780*/  FSETP.GT.AND P1, PT, R32, -R15, PT ;  /* 0x8000000f2000720b */ /* 0x008fc80003f24000 */
[----:B------:R-:W-:-:S13]  /*1790*/  FSETP.LE.AND P1, PT, R50, c[0x0][0x2ac], P1 ;  /* 0x0000ab0032007a0b */ /* 0x000fda0000f23000 */
[----:B------:R-:W-:Y:S05]  /*17a0*/  @!P1 BRA `(.L_x_680) ;  /* 0x00000bd000009947 */ /* 0x000fea0003800000 */
[----:B------:R-:W-:Y:S02]  /*17b0*/  IMAD R47, R47, c[0x0][0x1e0], RZ ;  /* 0x000078002f2f7a24 */ /* 0x000fe400078e02ff */
[----:B------:R-:W-:Y:S02]  /*17c0*/  IMAD.MOV.U32 R5, RZ, RZ, c[0x0][0x1e0] ;  /* 0x00007800ff057624 */ /* 0x000fe400078e00ff */
        /* <DEDUP_REMOVED lines=14> */
[----:B--2---:R-:W-:Y:S01]  /*18b0*/  FADD R43, R33, -R44 ;  /* 0x8000002c212b7221 */ /* 0x004fe20000000000 */
[----:B---3--:R-:W-:Y:S01]  /*18c0*/  FADD R48, R34, -R45 ;  /* 0x8000002d22307221 */ /* 0x008fe20000000000 */
[----:B----4-:R-:W-:Y:S01]  /*18d0*/  FADD R47, R35, -R46 ;  /* 0x8000002e232f7221 */ /* 0x010fe20000000000 */
[----:B-1----:R-:W-:Y:S05]  /*18e0*/  @!P2 BRA `(.L_x_682) ;  /* 0x000000400000a947 */ /* 0x002fea0003800000 */
[----:B------:R-:W-:Y:S01]  /*18f0*/  IMAD.MOV.U32 R4, RZ, RZ, R49 ;  /* 0x000000ffff047224 */ /* 0x000fe200078e0031 */
[----:B------:R-:W-:Y:S02]  /*1900*/  MOV R46, 0x1920 ;  /* 0x00001920002e7802 */ /* 0x000fe40000000f00 */
[----:B------:R-:W-:Y:S05]  /*1910*/  CALL.REL.NOINC `($__internal_17_$__cuda_sm3x_div_rn_noftz_f32_slowpath) ;  /* 0x00000dc000007944 */ /* 0x000fea0003c00000 */
[----:B0-----:R-:W-:Y:S02]  /*1920*/  MOV R14, R3 ;  /* 0x00000003000e7202 */ /* 0x001fe40000000f00 */
.L_x_682:
[----:B------:R-:W-:Y:S05]  /*1930*/  BSYNC B5 ;  /* 0x0000000000057941 */ /* 0x000fea0003800000 */
.L_x_681:
        /* <DEDUP_REMOVED lines=9> */
[----:B------:R-:W-:Y:S01]  /*19d0*/  IMAD.MOV.U32 R3, RZ, RZ, R2 ;  /* 0x000000ffff037224 */ /* 0x000fe200078e0002 */
[----:B------:R-:W-:Y:S02]  /*19e0*/  MOV R4, R49 ;  /* 0x0000003100047202 */ /* 0x000fe40000000f00 */
[----:B------:R-:W-:Y:S02]  /*19f0*/  MOV R46, 0x1a10 ;  /* 0x00001a10002e7802 */ /* 0x000fe40000000f00 */
[----:B------:R-:W-:Y:S05]  /*1a00*/  CALL.REL.NOINC `($__internal_17_$__cuda_sm3x_div_rn_noftz_f32_slowpath) ;  /* 0x00000cd000007944 */ /* 0x000fea0003c00000 */
[----:B0-----:R-:W-:Y:S02]  /*1a10*/  IMAD.MOV.U32 R45, RZ, RZ, R3 ;  /* 0x000000ffff2d7224 */ /* 0x001fe400078e0003 */
.L_x_684:
[----:B------:R-:W-:Y:S05]  /*1a20*/  BSYNC B5 ;  /* 0x0000000000057941 */ /* 0x000fea0003800000 */
.L_x_683:
        /* <DEDUP_REMOVED lines=9> */
[----:B------:R-:W-:Y:S01]  /*1ac0*/  MOV R3, R0 ;  /* 0x0000000000037202 */ /* 0x000fe20000000f00 */
[----:B------:R-:W-:Y:S01]  /*1ad0*/  IMAD.MOV.U32 R4, RZ, RZ, R49 ;  /* 0x000000ffff047224 */ /* 0x000fe200078e0031 */
[----:B------:R-:W-:Y:S02]  /*1ae0*/  MOV R46, 0x1b00 ;  /* 0x00001b00002e7802 */ /* 0x000fe40000000f00 */
[----:B------:R-:W-:Y:S05]  /*1af0*/  CALL.REL.NOINC `($__internal_17_$__cuda_sm3x_div_rn_noftz_f32_slowpath) ;  /* 0x00000be000007944 */ /* 0x000fea0003c00000 */
[----:B0-----:R-:W-:Y:S02]  /*1b00*/  MOV R44, R3 ;  /* 0x00000003002c7202 */ /* 0x001fe40000000f00 */
.L_x_686:
[----:B------:R-:W-:Y:S05]  /*1b10*/  BSYNC B5 ;  /* 0x0000000000057941 */ /* 0x000fea0003800000 */
.L_x_685:
[----:B------:R-:W-:Y:S01]  /*1b20*/  FMUL R48, R48, R45 ;  /* 0x0000002d30307220 */ /* 0x000fe20000400000 */
[----:B------:R-:W-:Y:S03]  /*1b30*/  BSSY B3, `(.L_x_687) ;  /* 0x0000017000037945 */ /* 0x000fe60003800000 */
[----:B------:R-:W-:-:S04]  /*1b40*/  FFMA R48, R43, R14, R48 ;  /* 0x0000000e2b307223 */ /* 0x000fc80000000030 */
[----:B------:R-:W-:-:S04]  /*1b50*/  FFMA R47, R47, R44, R48 ;  /* 0x0000002c2f2f7223 */ /* 0x000fc80000000030 */
[C---:B------:R-:W-:Y:S01]  /*1b60*/  FFMA R0, R47.reuse, -R45, R34 ;  /* 0x8000002d2f007223 */ /* 0x040fe20000000022 */
[C---:B------:R-:W-:Y:S01]  /*1b70*/  FFMA R2, R47.reuse, -R14, R33 ;  /* 0x8000000e2f027223 */ /* 0x040fe20000000021 */
[C---:B------:R-:W-:Y:S01]  /*1b80*/  FFMA R3, R47.reuse, -R44, R35 ;  /* 0x8000002c2f037223 */ /* 0x040fe20000000023 */
[----:B------:R-:W-:Y:S01]  /*1b90*/  FSETP.GEU.AND P2, PT, |R47|, c[0x0][0x2a4], PT ;  /* 0x0000a9002f007a0b */ /* 0x000fe20003f4e200 */
[----:B------:R-:W-:-:S04]  /*1ba0*/  FMUL R5, R0, R0 ;  /* 0x0000000000057220 */ /* 0x000fc80000400000 */
[----:B------:R-:W-:-:S04]  /*1bb0*/  FFMA R4, R2, R2, R5 ;  /* 0x0000000202047223 */ /* 0x000fc80000000005 */
[----:B------:R-:W-:-:S04]  /*1bc0*/  FFMA R4, R3, R3, R4 ;  /* 0x0000000303047223 */ /* 0x000fc80000000004 */
[----:B------:R0:W1:Y:S01]  /*1bd0*/  MUFU.RSQ R5, R4 ;  /* 0x0000000400057308 */ /* 0x0000620000001400 */
[----:B------:R-:W-:-:S04]  /*1be0*/  IADD3 R43, R4, -0xd000000, RZ ;  /* 0xf3000000042b7810 */ /* 0x000fc80007ffe0ff */
[----:B------:R-:W-:Y:S02]  /*1bf0*/  ISETP.GT.U32.AND P3, PT, R43, 0x727fffff, PT ;  /* 0x727fffff2b00780c */ /* 0x000fe40003f64070 */
[----:B------:R-:W-:-:S11]  /*1c00*/  FSEL R43, R18, c[0x0][0x2a8], P2 ;  /* 0x0000aa00122b7a08 */ /* 0x000fd60001000000 */
[----:B------:R-:W-:Y:S05]  /*1c10*/  @!P3 BRA `(.L_x_688) ;  /* 0x000000400000b947 */ /* 0x000fea0003800000 */
[----:B01----:R-:W-:Y:S02]  /*1c20*/  MOV R51, 0x1c40 ;  /* 0x00001c4000337802 */ /* 0x003fe40000000f00 */
[----:B------:R-:W-:Y:S05]  /*1c30*/  CALL.REL.NOINC `($__internal_16_$__cuda_sm20_sqrt_rn_f32_slowpath) ;  /* 0x0000093000007944 */ /* 0x000fea0003c00000 */
[----:B------:R-:W-:Y:S01]  /*1c40*/  IMAD.MOV.U32 R47, RZ, RZ, R49 ;  /* 0x000000ffff2f7224 */ /* 0x000fe200078e0031 */
[----:B------:R-:W-:Y:S05]  /*1c50*/  BRA `(.L_x_689) ;  /* 0x0000004000007947 */ /* 0x000fea0003800000 */
.L_x_688:
[----:B01----:R-:W-:Y:S01]  /*1c60*/  FMUL.FTZ R47, R4, R5 ;  /* 0x00000005042f7220 */ /* 0x003fe20000410000 */
[----:B------:R-:W-:-:S03]  /*1c70*/  FMUL.FTZ R5, R5, 0.5 ;  /* 0x3f00000005057820 */ /* 0x000fc60000410000 */
[----:B------:R-:W-:-:S04]  /*1c80*/  FFMA R4, -R47, R47, R4 ;  /* 0x0000002f2f047223 */ /* 0x000fc80000000104 */
[----:B------:R-:W-:Y:S02]  /*1c90*/  FFMA R47, R4, R5, R47 ;  /* 0x00000005042f7223 */ /* 0x000fe4000000002f */
.L_x_689:
[----:B------:R-:W-:Y:S05]  /*1ca0*/  BSYNC B3 ;  /* 0x0000000000037941 */ /* 0x000fea0003800000 */
.L_x_687:
[----:B------:R-:W-:Y:S01]  /*1cb0*/  FSETP.GT.AND P2, PT, R47, RZ, PT ;  /* 0x000000ff2f00720b */ /* 0x000fe20003f44000 */
[----:B------:R-:W-:Y:S01]  /*1cc0*/  BSSY B5, `(.L_x_690) ;  /* 0x0000030000057945 */ /* 0x000fe20003800000 */
[----:B------:R-:W-:Y:S01]  /*1cd0*/  MOV R4, RZ ;  /* 0x000000ff00047202 */ /* 0x000fe20000000f00 */
        /* <DEDUP_REMOVED lines=12> */
[----:B------:R-:W-:Y:S02]  /*1da0*/  MOV R46, 0x1dc0 ;  /* 0x00001dc0002e7802 */ /* 0x000fe40000000f00 */
[----:B------:R-:W-:Y:S05]  /*1db0*/  CALL.REL.NOINC `($__internal_17_$__cuda_sm3x_div_rn_noftz_f32_slowpath) ;  /* 0x0000092000007944 */ /* 0x000fea0003c00000 */
[----:B0-----:R-:W-:Y:S02]  /*1dc0*/  MOV R48, R3 ;  /* 0x0000000300307202 */ /* 0x001fe40000000f00 */
.L_x_693:
[----:B------:R-:W-:Y:S05]  /*1dd0*/  BSYNC B6 ;  /* 0x0000000000067941 */ /* 0x000fea0003800000 */
.L_x_692:
        /* <DEDUP_REMOVED lines=14> */
.L_x_695:
[----:B------:R-:W-:Y:S05]  /*1ec0*/  BSYNC B6 ;  /* 0x0000000000067941 */ /* 0x000fea0003800000 */
.L_x_694:
        /* <DEDUP_REMOVED lines=14> */
.L_x_696:
[----:B------:R-:W-:Y:S05]  /*1fb0*/  BSYNC B6 ;  /* 0x0000000000067941 */ /* 0x000fea0003800000 */
.L_x_691:
[----:B------:R-:W-:Y:S05]  /*1fc0*/  BSYNC B5 ;  /* 0x0000000000057941 */ /* 0x000fea0003800000 */
.L_x_690:
[----:B------:R-:W-:Y:S01]  /*1fd0*/  FADD R47, RZ, -R47 ;  /* 0x8000002fff2f7221 */ /* 0x000fe20000000000 */
[----:B------:R-:W-:Y:S01]  /*1fe0*/  FADD R15, R32, R15 ;  /* 0x0000000f200f7221 */ /* 0x000fe20000000000 */
[C---:B------:R-:W-:Y:S01]  /*1ff0*/  FMUL R0, R50.reuse, R43 ;  /* 0x0000002b32007220 */ /* 0x040fe20000400000 */
[----:B------:R-:W-:Y:S01]  /*2000*/  FMUL R14, R50, R14 ;  /* 0x0000000e320e7220 */ /* 0x000fe20000400000 */
[----:B------:R-:W-:Y:S01]  /*2010*/  FMUL R47, R47, c[0x0][0x2b4] ;  /* 0x0000ad002f2f7a20 */ /* 0x000fe20000400000 */
[----:B------:R-:W0:Y:S01]  /*2020*/  MUFU.RCP R2, R15 ;  /* 0x0000000f00027308 */ /* 0x000e220000001000 */
[----:B------:R-:W-:Y:S03]  /*2030*/  BSSY B5, `(.L_x_697) ;  /* 0x0000013000057945 */ /* 0x000fe60003800000 */
[----:B------:R-:W-:-:S04]  /*2040*/  FSETP.GT.AND P2, PT, R0, R47, PT ;  /* 0x0000002f0000720b */ /* 0x000fc80003f44000 */
[----:B------:R-:W-:Y:S01]  /*2050*/  FSEL R47, R0, R47, P2 ;  /* 0x0000002f002f7208 */ /* 0x000fe20001000000 */
[----:B------:R-:W-:-:S04]  /*2060*/  FMUL R0, R50, R45 ;  /* 0x0000002d32007220 */ /* 0x000fc80000400000 */
[C---:B------:R-:W-:Y:S01]  /*2070*/  FFMA R3, R47.reuse, R4, -R14 ;  /* 0x000000042f037223 */ /* 0x040fe2000000080e */
[----:B------:R-:W-:Y:S01]  /*2080*/  FFMA R0, R47, R49, -R0 ;  /* 0x000000312f007223 */ /* 0x000fe20000000800 */
[----:B0-----:R-:W-:Y:S02]  /*2090*/  FFMA R5, -R15, R2, 1 ;  /* 0x3f8000000f057423 */ /* 0x001fe40000000102 */
[----:B------:R-:W0:Y:S02]  /*20a0*/  FCHK P2, R3, R15 ;  /* 0x0000000f03007302 */ /* 0x000e240000040000 */
[----:B------:R-:W-:Y:S01]  /*20b0*/  FFMA R14, R2, R5, R2 ;  /* 0x00000005020e7223 */ /* 0x000fe20000000002 */
[----:B------:R-:W-:-:S03]  /*20c0*/  FMUL R5, R50, R44 ;  /* 0x0000002c32057220 */ /* 0x000fc60000400000 */
[----:B------:R-:W-:Y:S01]  /*20d0*/  FFMA R51, R3, R14, RZ ;  /* 0x0000000e03337223 */ /* 0x000fe200000000ff */
[----:B------:R-:W-:-:S03]  /*20e0*/  FFMA R2, R47, R48, -R5 ;  /* 0x000000302f027223 */ /* 0x000fc60000000805 */
[----:B------:R-:W-:-:S04]  /*20f0*/  FFMA R4, -R15, R51, R3 ;  /* 0x000000330f047223 */ /* 0x000fc80000000103 */
[----:B------:R-:W-:Y:S01]  /*2100*/  FFMA R14, R14, R4, R51 ;  /* 0x000000040e0e7223 */ /* 0x000fe20000000033 */
[----:B0-----:R-:W-:Y:S05]  /*2110*/  @!P2 BRA `(.L_x_698) ;  /* 0x000000400000a947 */ /* 0x001fea0003800000 */
[----:B------:R-:W-:Y:S01]  /*2120*/  IMAD.MOV.U32 R4, RZ, RZ, R15 ;  /* 0x000000ffff047224 */ /* 0x000fe200078e000f */
[----:B------:R-:W-:Y:S02]  /*2130*/  MOV R46, 0x2150 ;  /* 0x00002150002e7802 */ /* 0x000fe40000000f00 */
[----:B------:R-:W-:Y:S05]  /*2140*/  CALL.REL.NOINC `($__internal_17_$__cuda_sm3x_div_rn_noftz_f32_slowpath) ;  /* 0x0000059000007944 */ /* 0x000fea0003c00000 */
[----:B0-----:R-:W-:Y:S02]  /*2150*/  MOV R14, R3 ;  /* 0x00000003000e7202 */ /* 0x001fe40000000f00 */
.L_x_698:
[----:B------:R-:W-:Y:S05]  /*2160*/  BSYNC B5 ;  /* 0x0000000000057941 */ /* 0x000fea0003800000 */
.L_x_697:
        /* <DEDUP_REMOVED lines=12> */
[----:B------:R-:W-:Y:S05]  /*2230*/  CALL.REL.NOINC `($__internal_17_$__cuda_sm3x_div_rn_noftz_f32_slowpath) ;  /* 0x000004a000007944 */ /* 0x000fea0003c00000 */
[----:B0-----:R-:W-:Y:S02]  /*2240*/  IMAD.MOV.U32 R45, RZ, RZ, R3 ;  /* 0x000000ffff2d7224 */ /* 0x001fe400078e0003 */
.L_x_700:
[----:B------:R-:W-:Y:S05]  /*2250*/  BSYNC B5 ;  /* 0x0000000000057941 */ /* 0x000fea0003800000 */
.L_x_699:
        /* <DEDUP_REMOVED lines=12> */
[----:B------:R-:W-:Y:S05]  /*2320*/  CALL.REL.NOINC `($__internal_17_$__cuda_sm3x_div_rn_noftz_f32_slowpath) ;  /* 0x000003b000007944 */ /* 0x000fea0003c00000 */
[----:B0-----:R-:W-:Y:S02]  /*2330*/  MOV R0, R3 ;  /* 0x0000000300007202 */ /* 0x001fe40000000f00 */
.L_x_702:
[----:B------:R-:W-:Y:S05]  /*2340*/  BSYNC B5 ;  /* 0x0000000000057941 */ /* 0x000fea0003800000 */
.L_x_701:
[C---:B------:R-:W-:Y:S01]  /*2350*/  FFMA R46, R32.reuse, R14, R23 ;  /* 0x0000000e202e7223 */ /* 0x040fe20000000017 */
[C---:B------:R-:W-:Y:S01]  /*2360*/  FFMA R45, R32.reuse, R45, R22 ;  /* 0x0000002d202d7223 */ /* 0x040fe20000000016 */
[----:B------:R-:W-:Y:S02]  /*2370*/  FFMA R44, R32, R0, R21 ;  /* 0x00000000202c7223 */ /* 0x000fe40000000015 */
.L_x_680:
[----:B------:R-:W-:Y:S05]  /*2380*/  BSYNC B2 ;  /* 0x0000000000027941 */ /* 0x000fea0003800000 */
.L_x_679:
[----:B------:R-:W-:Y:S02]  /*2390*/  FSEL R15, R43, R18, P1 ;  /* 0x000000122b0f7208 */ /* 0x000fe40000800000 */
[----:B------:R-:W-:Y:S02]  /*23a0*/  FSEL R14, R44, R21, P1 ;  /* 0x000000152c0e7208 */ /* 0x000fe40000800000 */
[----:B------:R-:W-:Y:S02]  /*23b0*/  FSEL R49, R45, R22, P1 ;  /* 0x000000162d317208 */ /* 0x000fe40000800000 */
[----:B------:R-:W-:-:S02]  /*23c0*/  FSEL R0, R46, R23, P1 ;  /* 0x000000172e007208 */ /* 0x000fc40000800000 */
.L_x_675:
[----:B------:R-:W-:Y:S05]  /*23d0*/  BSYNC B1 ;  /* 0x0000000000017941 */ /* 0x000fea0003800000 */
.L_x_674:
[----:B------:R-:W-:Y:S02]  /*23e0*/  FSEL R18, R15, R18, P0 ;  /* 0x000000120f127208 */ /* 0x000fe40000000000 */
[----:B------:R-:W-:-:S02]  /*23f0*/  FSEL R21, R14, R21, P0 ;  /* 0x000000150e157208 */ /* 0x000fc40000000000 */
[----:B------:R-:W-:Y:S02]  /*2400*/  FSEL R22, R49, R22, P0 ;  /* 0x0000001631167208 */ /* 0x000fe40000000000 */
[----:B------:R-:W-:Y:S02]  /*2410*/  FSEL R23, R0, R23, P0 ;  /* 0x0000001700177208 */ /* 0x000fe40000000000 */
[----:B------:R-:W-:Y:S01]  /*2420*/  IADD3 R37, R37, 0x1, RZ ;  /* 0x0000000125257810 */ /* 0x000fe20007ffe0ff */
[----:B------:R-:W-:Y:S05]  /*2430*/  BRA `(.L_x_703) ;  /* 0xffffe92000007947 */ /* 0x000fea000383ffff */
.L_x_672:
[----:B------:R-:W-:Y:S05]  /*2440*/  BSYNC B0 ;  /* 0x0000000000007941 */ /* 0x000fea0003800000 */
.L_x_668:
[----:B------:R-:W-:Y:S01]  /*2450*/  IADD3 R16, P0, R16, UR6, RZ ;  /* 0x0000000610107c10 */ /* 0x000fe2000ff1e0ff */
[----:B------:R-:W-:Y:S01]  /*2460*/  IMAD R20, R20, c[0x0][0x2e0], RZ ;  /* 0x0000b80014147a24 */ /* 0x000fe200078e02ff */
[----:B------:R-:W-:Y:S01]  /*2470*/  FMUL R23, R23, c[0x0][0x2b8] ;  /* 0x0000ae0017177a20 */ /* 0x000fe20000400000 */
[----:B------:R-:W-:Y:S01]  /*2480*/  IMAD.MOV.U32 R2, RZ, RZ, c[0x0][0x2e0] ;  /* 0x0000b800ff027624 */ /* 0x000fe200078e00ff */
[----:B------:R-:W-:Y:S01]  /*2490*/  IADD3.X R17, R17, UR4, RZ, P0, !PT ;  /* 0x0000000411117c10 */ /* 0x000fe200087fe4ff */
[C---:B------:R-:W-:Y:S01]  /*24a0*/  IMAD R5, R19.reuse, UR12, R20 ;  /* 0x0000000c13057c24 */ /* 0x040fe2000f8e0214 */
[----:B------:R-:W-:Y:S01]  /*24b0*/  ISETP.GE.U32.AND P0, PT, R16, c[0x0][0x178], PT ;  /* 0x00005e0010007a0c */ /* 0x000fe20003f06070 */
[----:B------:R-:W-:Y:S01]  /*24c0*/  IMAD.WIDE.U32 R2, R19, R2, c[0x0][0x2c0] ;  /* 0x0000b00013027625 */ /* 0x000fe200078e0002 */
[----:B------:R-:W-:-:S02]  /*24d0*/  FMUL R21, R21, c[0x0][0x2b8] ;  /* 0x0000ae0015157a20 */ /* 0x000fc40000400000 */
[----:B------:R-:W-:Y:S02]  /*24e0*/  ISETP.GE.U32.AND.EX P0, PT, R17, c[0x0][0x17c], PT, P0 ;  /* 0x00005f0011007a0c */ /* 0x000fe40003f06100 */
[----:B------:R-:W-:Y:S01]  /*24f0*/  IADD3 R3, R3, R5, RZ ;  /* 0x0000000503037210 */ /* 0x000fe20007ffe0ff */
[----:B------:R-:W-:-:S04]  /*2500*/  FMUL R5, R22, c[0x0][0x2b8] ;  /* 0x0000ae0016057a20 */ /* 0x000fc80000400000 */
[----:B------:R0:W-:Y:S04]  /*2510*/  RED.E.ADD.F32.FTZ.RN.STRONG.GPU [R2.64], R23 ;  /* 0x000000170200798e */ /* 0x0001e8000c10e790 */
[----:B------:R0:W-:Y:S04]  /*2520*/  RED.E.ADD.F32.FTZ.RN.STRONG.GPU [R2.64+0x4], R5 ;  /* 0x000004050200798e */ /* 0x0001e8000c10e790 */
[----:B------:R0:W-:Y:S01]  /*2530*/  RED.E.ADD.F32.FTZ.RN.STRONG.GPU [R2.64+0x8], R21 ;  /* 0x000008150200798e */ /* 0x0001e2000c10e790 */
[----:B------:R-:W-:Y:S01]  /*2540*/  @P0 CALL.REL.NOINC `(.L_x_704) ;  /* 0x0000001000000944 */ /* 0x000fe20003c00000 */
[----:B------:R-:W-:Y:S05]  /*2550*/  BRA `(.L_x_705) ;  /* 0xffffdc5000007947 */ /* 0x000fea000383ffff */
.L_x_704:
[----:B------:R-:W-:Y:S05]  /*2560*/  EXIT ;  /* 0x000000000000794d */ /* 0x000fea0003800000 */
        .weak           $__internal_16_$__cuda_sm20_sqrt_rn_f32_slowpath
        .type           $__internal_16_$__cuda_sm20_sqrt_rn_f32_slowpath,@function
        .size           $__internal_16_$__cuda_sm20_sqrt_rn_f32_slowpath,($__internal_17_$__cuda_sm3x_div_rn_noftz_f32_slowpath - $__internal_16_$__cuda_sm20_sqrt_rn_f32_slowpath)
$__internal_16_$__cuda_sm20_sqrt_rn_f32_slowpath:
[----:B------:R-:W-:-:S13]  /*2570*/  LOP3.LUT P2, RZ, R4, 0x7fffffff, RZ, 0xc0, !PT ;  /* 0x7fffffff04ff7812 */ /* 0x000fda000784c0ff */
[----:B------:R-:W-:Y:S01]  /*2580*/  @!P2 IMAD.MOV.U32 R5, RZ, RZ, R4 ;  /* 0x000000ffff05a224 */ /* 0x000fe200078e0004 */
        /* <DEDUP_REMOVED lines=15> */
[----:B------:R-:W-:-:S03]  /*2680*/  @!P2 IMAD.MOV.U32 R5, RZ, RZ, R4 ;  /* 0x000000ffff05a224 */ /* 0x000fc600078e0004 */
[----:B------:R-:W-:-:S05]  /*2690*/  @P2 FMUL.FTZ R5, R52, 2.3283064365386962891e-10 ;  /* 0x2f80000034052820 */ /* 0x000fca0000410000 */
.L_x_706:
[----:B------:R-:W-:Y:S01]  /*26a0*/  MOV R49, R5 ;  /* 0x0000000500317202 */ /* 0x000fe20000000f00 */
[----:B------:R-:W-:Y:S01]  /*26b0*/  IMAD.MOV.U32 R4, RZ, RZ, R51 ;  /* 0x000000ffff047224 */ /* 0x000fe200078e0033 */
[----:B------:R-:W-:-:S04]  /*26c0*/  MOV R5, 0x0 ;  /* 0x0000000000057802 */ /* 0x000fc80000000f00 */
[----:B------:R-:W-:Y:S05]  /*26d0*/  RET.REL.NODEC R4 `(my_solve_particle_particle_contacts_cuda_kernel_forward) ;  /* 0xffffd92004007950 */ /* 0x000fea0003c3ffff */
        .weak           $__internal_17_$__cuda_sm3x_div_rn_noftz_f32_slowpath
        .type           $__internal_17_$__cuda_sm3x_div_rn_noftz_f32_slowpath,@function
        .size           $__internal_17_$__cuda_sm3x_div_rn_noftz_f32_slowpath,(.L_x_1208 - $__internal_17_$__cuda_sm3x_div_rn_noftz_f32_slowpath)
$__internal_17_$__cuda_sm3x_div_rn_noftz_f32_slowpath:
        /* <DEDUP_REMOVED lines=9> */
[----:B------:R-:W-:Y:S01]  /*2770*/  @!P2 IMAD.MOV.U32 R5, RZ, RZ, RZ ;  /* 0x000000ffff05a224 */ /* 0x000fe200078e00ff */
        /* <DEDUP_REMOVED lines=20> */
[----:B------:R-:W-:Y:S01]  /*28c0*/  @!P2 IMAD.MOV.U32 R5, RZ, RZ, -0x40 ;  /* 0xffffffc0ff05a424 */ /* 0x000fe200078e00ff */
[----:B------:R-:W-:Y:S01]  /*28d0*/  @!P2 FFMA R3, R3, 1.84467440737095516160e+19, RZ ;  /* 0x5f8000000303a823 */ /* 0x000fe200000000ff */
[----:B------:R-:W-:-:S03]  /*28e0*/  @!P3 FFMA R4, R4, 1.84467440737095516160e+19, RZ ;  /* 0x5f8000000404b823 */ /* 0x000fc600000000ff */
[----:B------:R-:W-:Y:S02]  /*28f0*/  @!P3 IADD3 R5, R5, 0x40, RZ ;  /* 0x000000400505b810 */ /* 0x000fe40007ffe0ff */
.L_x_708:
[----:B------:R-:W-:Y:S01]  /*2900*/  LEA R53, R51, 0xc0800000, 0x17 ;  /* 0xc080000033357811 */ /* 0x000fe200078eb8ff */
[----:B------:R-:W-:Y:S01]  /*2910*/  BSSY B4, `(.L_x_713) ;  /* 0x0000036000047945 */ /* 0x000fe20003800000 */
[----:B------:R-:W-:Y:S02]  /*2920*/  IADD3 R52, R52, -0x7f, RZ ;  /* 0xffffff8134347810 */ /* 0x000fe40007ffe0ff */
[----:B------:R-:W-:Y:S02]  /*2930*/  IADD3 R53, -R53, R4, RZ ;  /* 0x0000000435357210 */ /* 0x000fe40007ffe1ff */
[C---:B------:R-:W-:Y:S01]  /*2940*/  IADD3 R54, R52.reuse, 0x7f, -R51 ;  /* 0x0000007f34367810 */ /* 0x040fe20007ffe833 */
[----:B------:R-:W-:Y:S01]  /*2950*/  IMAD R3, R52, -0x800000, R3 ;  /* 0xff80000034037824 */ /* 0x000fe200078e0203 */
[----:B------:R-:W0:Y:S01]  /*2960*/  MUFU.RCP R55, R53 ;  /* 0x0000003500377308 */ /* 0x000e220000001000 */
[----:B------:R-:W-:Y:S02]  /*2970*/  FADD.FTZ R4, -R53, -RZ ;  /* 0x800000ff35047221 */ /* 0x000fe40000010100 */
[----:B------:R-:W-:-:S02]  /*2980*/  IMAD.IADD R54, R54, 0x1, R5 ;  /* 0x0000000136367824 */ /* 0x000fc400078e0205 */
        /* <DEDUP_REMOVED lines=20> */
[CCC-:B------:R-:W-:Y:S01]  /*2ad0*/  FFMA.RP R51, R52.reuse, R56.reuse, R5.reuse ;  /* 0x0000003834337223 */ /* 0x1c0fe20000008005 */
[CCC-:B------:R-:W-:Y:S01]  /*2ae0*/  FFMA.RM R54, R52.reuse, R56.reuse, R5.reuse ;  /* 0x0000003834367223 */ /* 0x1c0fe20000004005 */
[----:B------:R-:W-:Y:S01]  /*2af0*/  FFMA.RZ R5, R52, R56, R5 ;  /* 0x0000003834057223 */ /* 0x000fe2000000c005 */
[C---:B------:R-:W-:Y:S02]  /*2b00*/  IADD3 R52, R4.reuse, 0x20, RZ ;  /* 0x0000002004347810 */ /* 0x040fe40007ffe0ff */
[C---:B------:R-:W-:Y:S02]  /*2b10*/  ISETP.NE.AND P4, PT, R4.reuse, RZ, PT ;  /* 0x000000ff0400720c */ /* 0x040fe40003f85270 */
[----:B------:R-:W-:Y:S02]  /*2b20*/  LOP3.LUT R5, R5, 0x7fffff, RZ, 0xc0, !PT ;  /* 0x007fffff05057812 */ /* 0x000fe400078ec0ff */
[----:B------:R-:W-:Y:S01]  /*2b30*/  ISETP.NE.AND P3, PT, R4, RZ, PT ;  /* 0x000000ff0400720c */ /* 0x000fe20003f65270 */
[----:B------:R-:W-:Y:S01]  /*2b40*/  IMAD.MOV R4, RZ, RZ, -R4 ;  /* 0x000000ffff047224 */ /* 0x000fe200078e0a04 */
[----:B------:R-:W-:-:S02]  /*2b50*/  LOP3.LUT R5, R5, 0x800000, RZ, 0xfc, !PT ;  /* 0x0080000005057812 */ /* 0x000fc400078efcff */
[----:B------:R-:W-:Y:S02]  /*2b60*/  FSETP.NEU.FTZ.AND P2, PT, R51, R54, PT ;  /* 0x000000363300720b */ /* 0x000fe40003f5d000 */
[----:B------:R-:W-:Y:S02]  /*2b70*/  SHF.L.U32 R52, R5, R52, RZ ;  /* 0x0000003405347219 */ /* 0x000fe400000006ff */
        /* <DEDUP_REMOVED lines=11> */
.L_x_715:
[----:B------:R-:W-:-:S04]  /*2c30*/  LOP3.LUT R3, R3, 0x80000000, RZ, 0xc0, !PT ;  /* 0x8000000003037812 */ /* 0x000fc800078ec0ff */
[----:B------:R-:W-:Y:S01]  /*2c40*/  LOP3.LUT R3, R3, 0x7f800000, RZ, 0xfc, !PT ;  /* 0x7f80000003037812 */ /* 0x000fe200078efcff */
[----:B------:R-:W-:Y:S05]  /*2c50*/  BRA `(.L_x_716) ;  /* 0x0000001000007947 */ /* 0x000fea0003800000 */
.L_x_714:
[----:B------:R-:W-:Y:S02]  /*2c60*/  IMAD R3, R54, 0x800000, R3 ;  /* 0x0080000036037824 */ /* 0x000fe400078e0203 */
.L_x_716:
[----:B------:R-:W-:Y:S05]  /*2c70*/  BSYNC B4 ;  /* 0x0000000000047941 */ /* 0x000fea0003800000 */
.L_x_713:
[----:B------:R-:W-:Y:S05]  /*2c80*/  BRA `(.L_x_717) ;  /* 0x0000008000007947 */ /* 0x000fea0003800000 */
.L_x_712:
[----:B------:R-:W-:-:S04]  /*2c90*/  LOP3.LUT R3, R4, 0x80000000, R3, 0x48, !PT ;  /* 0x8000000004037812 */ /* 0x000fc800078e4803 */
[----:B------:R-:W-:Y:S01]  /*2ca0*/  LOP3.LUT R3, R3, 0x7f800000, RZ, 0xfc, !PT ;  /* 0x7f80000003037812 */ /* 0x000fe200078efcff */
[----:B------:R-:W-:Y:S05]  /*2cb0*/  BRA `(.L_x_717) ;  /* 0x0000005000007947 */ /* 0x000fea0003800000 */
.L_x_711:
[----:B------:R-:W-:Y:S01]  /*2cc0*/  LOP3.LUT R3, R4, 0x80000000, R3, 0x48, !PT ;  /* 0x8000000004037812 */ /* 0x000fe200078e4803 */
[----:B------:R-:W-:Y:S05]  /*2cd0*/  BRA `(.L_x_717) ;  /* 0x0000003000007947 */ /* 0x000fea0003800000 */
.L_x_710:
[----:B------:R-:W0:Y:S01]  /*2ce0*/  MUFU.RSQ R3, -QNAN ;  /* 0xffc0000000037908 */ /* 0x000e220000001400 */
[----:B------:R-:W-:Y:S05]  /*2cf0*/  BRA `(.L_x_717) ;  /* 0x0000001000007947 */ /* 0x000fea0003800000 */
.L_x_709:
[----:B------:R-:W-:Y:S02]  /*2d00*/  FADD.FTZ R3, R3, R4 ;  /* 0x0000000403037221 */ /* 0x000fe40000010000 */
.L_x_717:
[----:B------:R-:W-:Y:S05]  /*2d10*/  BSYNC B3 ;  /* 0x0000000000037941 */ /* 0x000fea0003800000 */
.L_x_707:
[----:B------:R-:W-:Y:S01]  /*2d20*/  MOV R4, R46 ;  /* 0x0000002e00047202 */ /* 0x000fe20000000f00 */
[----:B------:R-:W-:-:S04]  /*2d30*/  IMAD.MOV.U32 R5, RZ, RZ, 0x0 ;  /* 0x00000000ff057424 */ /* 0x000fc800078e00ff */
[----:B------:R-:W-:Y:S05]  /*2d40*/  RET.REL.NODEC R4 `(my_solve_particle_particle_contacts_cuda_kernel_forward) ;  /* 0xffffd2b004007950 */ /* 0x000fea0003c3ffff */
.L_x_718:
        /* <DEDUP_REMOVED lines=11> */
.L_x_1208:


//--------------------- .text.my_solve_particle_ground_contacts_cuda_kernel_backward --------------------------
	.section	.text.my_solve_particle_ground_contacts_cuda_kernel_backward,"ax",@progbits
	.sectioninfo	@"SHI_REGISTERS=56"
	.align	128
        .global         my_solve_particle_ground_contacts_cuda_kernel_backward
        .type           my_solve_particle_ground_contacts_cuda_kernel_backward,@function
        .size           my_solve_particle_ground_contacts_cuda_kernel_backward,(.L_x_1211 - my_solve_particle_ground_contacts_cuda_kernel_backward)
        .other          my_solve_particle_ground_contacts_cuda_kernel_backward,@"STO_CUDA_ENTRY STV_DEFAULT"
my_solve_particle_ground_contacts_cuda_kernel_backward:
.text.my_solve_particle_ground_contacts_cuda_kernel_backward:
        /* <DEDUP_REMOVED lines=9> */
[----:B------:R-:W-:Y:S01]  /*0090*/  BSSY B3, `(.L_x_719) ;  /* 0x0000299000037945 */ /* 0x000fe20003800000 */
[----:B------:R-:W-:Y:S01]  /*00a0*/  ULDC.64 UR8, c[0x0][0x2b8] ;  /* 0x0000ae0000087ab9 */ /* 0x000fe20000000a00 */
[----:B------:R-:W-:Y:S01]  /*00b0*/  MOV R40, R38 ;  /* 0x0000002600287202 */ /* 0x000fe20000000f00 */
[----:B------:R-:W-:Y:S02]  /*00c0*/  ULDC.64 UR4, c[0x0][0x2b0] ;  /* 0x0000ac0000047ab9 */ /* 0x000fe40000000a00 */
[----:B------:R-:W-:Y:S02]  /*00d0*/  USHF.R.S32.HI UR14, URZ, 0x1f, UR20 ;  /* 0x0000001f3f0e7899 */ /* 0x000fe40008011414 */
[----:B------:R-:W-:Y:S02]  /*00e0*/  UIADD3 UR23, UP2, UR20, UR8, URZ ;  /* 0x0000000814177290 */ /* 0x000fe4000ff5e03f */
[----:B------:R-:W-:-:S02]  /*00f0*/  UIADD3 UR27, UP0, UR20, UR4, URZ ;  /* 0x00000004141b7290 */ /* 0x000fc4000ff1e03f */
[----:B------:R-:W-:Y:S02]  /*0100*/  ULDC UR19, c[0x0][0x478] ;  /* 0x00011e0000137ab9 */ /* 0x000fe40000000800 */
[----:B------:R-:W-:Y:S02]  /*0110*/  ULDC.64 UR6, c[0x0][0x458] ;  /* 0x0001160000067ab9 */ /* 0x000fe40000000a00 */
[----:B------:R-:W-:Y:S02]  /*0120*/  UIADD3 UR25, UP1, UR19, UR6, URZ ;  /* 0x0000000613197290 */ /* 0x000fe4000ff3e03f */
[----:B------:R-:W-:Y:S02]  /*0130*/  UIADD3.X UR24, UR14, UR9, URZ, UP2, !UPT ;  /* 0x000000090e187290 */ /* 0x000fe400097fe43f */
[----:B------:R-:W-:Y:S02]  /*0140*/  UMOV UR10, 0x3 ;  /* 0x00000003000a7882 */ /* 0x000fe40000000000 */
[----:B------:R-:W-:-:S02]  /*0150*/  ULDC.64 UR12, c[0x0][0x458] ;  /* 0x00011600000c7ab9 */ /* 0x000fc40000000a00 */
[----:B------:R-:W-:Y:S02]  /*0160*/  ULDC UR33, c[0x0][0x2d0] ;  /* 0x0000b40000217ab9 */ /* 0x000fe40000000800 */
[----:B------:R-:W-:Y:S02]  /*0170*/  UIADD3.X UR28, UR14, UR5, URZ, UP0, !UPT ;  /* 0x000000050e1c7290 */ /* 0x000fe400087fe43f */
[----:B------:R-:W-:Y:S02]  /*0180*/  ULDC.64 UR8, c[0x0][0x2b8] ;  /* 0x0000ae0000087ab9 */ /* 0x000fe40000000a00 */
[----:B------:R-:W-:Y:S02]  /*0190*/  UMOV UR21, 0x2 ;  /* 0x0000000200157882 */ /* 0x000fe40000000000 */
[----:B------:R-:W-:Y:S02]  /*01a0*/  UIMAD.WIDE UR30, UR19, UR10, UR12 ;  /* 0x0000000a131e72a5 */ /* 0x000fe4000f8e020c */
[----:B------:R-:W-:-:S02]  /*01b0*/  UIADD3 UR34, UP0, UR27, UR33, URZ ;  /* 0x000000211b227290 */ /* 0x000fc4000ff1e03f */
[----:B------:R-:W-:Y:S02]  /*01c0*/  ULDC UR29, c[0x0][0x380] ;  /* 0x0000e000001d7ab9 */ /* 0x000fe40000000800 */
[----:B------:R-:W-:Y:S02]  /*01d0*/  UIMAD.WIDE UR10, UR20, UR10, UR8 ;  /* 0x0000000a140a72a5 */ /* 0x000fe4000f8e0208 */
[----:B------:R-:W-:Y:S02]  /*01e0*/  ULEA.HI.X.SX32 UR26, UR19, UR7, 0x1, UP1 ;  /* 0x00000007131a7291 */ /* 0x000fe400088f0e3f */
[----:B------:R-:W-:Y:S02]  /*01f0*/  ULDC UR22, c[0x0][0x310] ;  /* 0x0000c40000167ab9 */ /* 0x000fe40000000800 */
[----:B------:R-:W-:Y:S02]  /*0200*/  UIMAD.WIDE UR8, UR20, UR21, UR8 ;  /* 0x00000015140872a5 */ /* 0x000fe4000f8e0208 */
[----:B------:R-:W-:-:S02]  /*0210*/  ULDC UR6, c[0x0][0x0] ;  /* 0x0000000000067ab9 */ /* 0x000fc40000000800 */
[----:B------:R-:W-:Y:S02]  /*0220*/  ULDC UR7, c[0x0][0xc] ;  /* 0x0000030000077ab9 */ /* 0x000fe40000000800 */
[----:B------:R-:W-:Y:S02]  /*0230*/  UIMAD.WIDE UR12, UR19, UR21, UR12 ;  /* 0x00000015130c72a5 */ /* 0x000fe4000f8e020c */
[----:B------:R-:W-:Y:S02]  /*0240*/  USHF.R.S32.HI UR20, URZ, 0x1f, UR29 ;  /* 0x0000001f3f147899 */ /* 0x000fe4000801141d */
[----:B------:R-:W-:Y:S02]  /*0250*/  USHF.R.S32.HI UR19, URZ, 0x1f, UR22 ;  /* 0x0000001f3f137899 */ /* 0x000fe40008011416 */
[----:B------:R-:W-:Y:S02]  /*0260*/  UIADD3.X UR29, UR14, UR28, URZ, UP0, !UPT ;  /* 0x0000001c0e1d7290 */ /* 0x000fe400087fe43f */
[----:B------:R-:W-:-:S02]  /*0270*/  UIMAD.WIDE.U32 UR6, UR6, UR7, URZ ;  /* 0x00000007060672a5 */ /* 0x000fc4000f8e003f */
[----:B------:R-:W-:Y:S02]  /*0280*/  UIADD3 UR22, UP0, UR34, UR33, URZ ;  /* 0x0000002122167290 */ /* 0x000fe4000ff1e03f */
[----:B------:R-:W-:Y:S02]  /*0290*/  ULDC UR32, c[0x0][0x348] ;  /* 0x0000d20000207ab9 */ /* 0x000fe40000000800 */
[----:B------:R-:W-:Y:S02]  /*02a0*/  ULDC UR5, c[0x0][0x280] ;  /* 0x0000a00000057ab9 */ /* 0x000fe40000000800 */
[----:B------:R-:W-:Y:S02]  /*02b0*/  UMOV UR4, URZ ;  /* 0x0000003f00047c82 */ /* 0x000fe40008000000 */
        /* <DEDUP_REMOVED lines=10> */
[----:B------:R-:W-:Y:S02]  /*0360*/  UIADD3 UR4, UR7, UR4, URZ ;  /* 0x0000000407047290 */ /* 0x000fe4000fffe03f */
[----:B------:R-:W-:Y:S02]  /*0370*/  UIADD3.X UR14, UR14, UR29, URZ, UP0, !UPT ;  /* 0x0000001d0e0e7290 */ /* 0x000fe400087fe43f */
[----:B------:R-:W-:Y:S02]  /*0380*/  ULDC.64 UR32, c[0x0][0x118] ;  /* 0x0000460000207ab9 */ /* 0x000fe40000000a00 */
.L_x_778:
[----:B------:R-:W-:Y:S02]  /*0390*/  SHF.R.S32.HI R38, RZ, 0x1f, R40 ;  /* 0x0000001fff267819 */ /* 0x000fe40000011428 */
[----:B0-----:R-:W-:-:S03]  /*03a0*/  MOV R3, c[0x0][0x280] ;  /* 0x0000a00000037a02 */ /* 0x001fc60000000f00 */
[----:B------:R-:W-:Y:S02]  /*03b0*/  IMAD R5, R38, c[0x0][0x280], RZ ;  /* 0x0000a00026057a24 */ /* 0x000fe400078e02ff */
[----:B------:R-:W-:-:S04]  /*03c0*/  IMAD.WIDE.U32 R2, R40, R3, c[0x0][0x260] ;  /* 0x0000980028027625 */ /* 0x000fc800078e0003 */
[----:B------:R-:W-:-:S05]  /*03d0*/  IMAD R5, R40, UR5, R5 ;  /* 0x0000000528057c24 */ /* 0x000fca000f8e0205 */
[----:B------:R-:W-:-:S05]  /*03e0*/  IADD3 R3, R3, R5, RZ ;  /* 0x0000000503037210 */ /* 0x000fca0007ffe0ff */
[----:B------:R-:W2:Y:S01]  /*03f0*/  LDG.E R2, [R2.64] ;  /* 0x0000002002027981 */ /* 0x000ea2000c1e1900 */
[----:B------:R-:W-:Y:S01]  /*0400*/  YIELD ;  /* 0x0000000000007946 */ /* 0x000fe20003800000 */
[----:B------:R-:W-:Y:S01]  /*0410*/  BSSY B2, `(.L_x_720) ;  /* 0x000025a000027945 */ /* 0x000fe20003800000 */
[----:B--2---:R-:W-:-:S04]  /*0420*/  LOP3.LUT R0, R2, 0x1, RZ, 0xc0, !PT ;  /* 0x0000000102007812 */ /* 0x004fc800078ec0ff */
[----:B------:R-:W-:-:S13]  /*0430*/  ISETP.NE.U32.AND P0, PT, R0, 0x1, PT ;  /* 0x000000010000780c */ /* 0x000fda0003f05070 */
[----:B-1----:R-:W-:Y:S05]  /*0440*/  @P0 BRA `(.L_x_721) ;  /* 0x0000256000000947 */ /* 0x002fea0003800000 */
[----:B------:R-:W-:Y:S01]  /*0450*/  MOV R3, c[0x0][0x210] ;  /* 0x0000840000037a02 */ /* 0x000fe20000000f00 */
[----:B------:R-:W-:-:S03]  /*0460*/  IMAD R0, R38, c[0x0][0x210], RZ ;  /* 0x0000840026007a24 */ /* 0x000fc600078e02ff */
[----:B------:R-:W-:Y:S01]  /*0470*/  SHF.R.S32.HI R37, RZ, 0x1f, R3 ;  /* 0x0000001fff257819 */ /* 0x000fe20000011403 */
[----:B------:R-:W-:-:S04]  /*0480*/  IMAD.WIDE.U32 R2, R40, R3, c[0x0][0x1f0] ;  /* 0x00007c0028027625 */ /* 0x000fc800078e0003 */
[----:B------:R-:W-:-:S04]  /*0490*/  IMAD R5, R37, R40, R0 ;  /* 0x0000002825057224 */ /* 0x000fc800078e0200 */
[----:B------:R-:W-:-:S05]  /*04a0*/  IMAD.IADD R3, R3, 0x1, R5 ;  /* 0x0000000103037824 */ /* 0x000fca00078e0205 */
[----:B------:R-:W2:Y:S01]  /*04b0*/  LDG.E R10, [R2.64] ;  /* 0x00000020020a7981 */ /* 0x000ea2000c1e1900 */
[----:B------:R-:W-:Y:S01]  /*04c0*/  BSSY B1, `(.L_x_722) ;  /* 0x0000239000017945 */ /* 0x000fe20003800000 */
[----:B------:R-:W-:Y:S02]  /*04d0*/  MOV R13, RZ ;  /* 0x000000ff000d7202 */ /* 0x000fe40000000f00 */
[----:B--2---:R-:W-:-:S13]  /*04e0*/  FSETP.NEU.AND P0, PT, R10, RZ, PT ;  /* 0x000000ff0a00720b */ /* 0x004fda0003f0d000 */
[----:B------:R-:W-:Y:S05]  /*04f0*/  @!P0 BRA `(.L_x_723) ;  /* 0x0000235000008947 */ /* 0x000fea0003800000 */
[----:B------:R-:W-:Y:S01]  /*0500*/  MOV R9, c[0x0][0x1a0] ;  /* 0x0000680000097a02 */ /* 0x000fe20000000f00 */
[----:B------:R-:W-:Y:S01]  /*0510*/  IMAD R0, R38, c[0x0][0x1a0], RZ ;  /* 0x0000680026007a24 */ /* 0x000fe200078e02ff */
[----:B------:R-:W-:Y:S02]  /*0520*/  MOV R5, UR28 ;  /* 0x0000001c00057c02 */ /* 0x000fe40008000f00 */
[----:B------:R-:W-:Y:S01]  /*0530*/  SHF.R.S32.HI R35, RZ, 0x1f, R9 ;  /* 0x0000001fff237819 */ /* 0x000fe20000011409 */
[----:B------:R-:W-:Y:S01]  /*0540*/  IMAD.WIDE.U32 R8, R40, R9, c[0x0][0x180] ;  /* 0x0000600028087625 */ /* 0x000fe200078e0009 */
[----:B------:R-:W-:Y:S02]  /*0550*/  MOV R4, UR27 ;  /* 0x0000001b00047c02 */ /* 0x000fe40008000f00 */
[----:B------:R-:W-:Y:S01]  /*0560*/  MOV R2, c[0x0][0x2b0] ;  /* 0x0000ac0000027a02 */ /* 0x000fe20000000f00 */
[----:B------:R-:W-:Y:S01]  /*0570*/  IMAD R7, R35, R40, R0 ;  /* 0x0000002823077224 */ /* 0x000fe200078e0200 */
[----:B------:R-:W-:Y:S01]  /*0580*/  MOV R3, c[0x0][0x2b4] ;  /* 0x0000ad0000037a02 */ /* 0x000fe20000000f00 */
[----:B------:R-:W-:Y:S01]  /*0590*/  IMAD R11, R38, c[0x0][0x248], RZ ;  /* 0x00009200260b7a24 */ /* 0x000fe200078e02ff */
[----:B------:R0:W2:Y:S01]  /*05a0*/  LDG.E R5, [R4.64] ;  /* 0x0000002004057981 */ /* 0x0000a2000c1e1900 */
[----:B------:R-:W-:Y:S01]  /*05b0*/  IMAD.IADD R9, R9, 0x1, R7 ;  /* 0x0000000109097824 */ /* 0x000fe200078e0207 */
[----:B------:R-:W-:Y:S01]  /*05c0*/  MOV R12, UR34 ;  /* 0x00000022000c7c02 */ /* 0x000fe20008000f00 */
[C---:B------:R-:W-:Y:S01]  /*05d0*/  IMAD.WIDE.U32 R24, R40.reuse, c[0x0][0x248], RZ ;  /* 0x0000920028187a25 */ /* 0x040fe200078e00ff */
[----:B------:R-:W-:Y:S01]  /*05e0*/  MOV R13, UR29 ;  /* 0x0000001d000d7c02 */ /* 0x000fe20008000f00 */
[----:B------:R1:W3:Y:S02]  /*05f0*/  LDG.E R7, [R2.64] ;  /* 0x0000002002077981 */ /* 0x0002e4000c1e1900 */
[----:B------:R-:W-:-:S02]  /*0600*/  IMAD R11, R40, UR15, R11 ;  /* 0x0000000f280b7c24 */ /* 0x000fc4000f8e020b */
[----:B------:R-:W2:Y:S01]  /*0610*/  LDG.E R36, [R8.64+0x4] ;  /* 0x0000042008247981 */ /* 0x000ea2000c1e1900 */
[----:B------:R-:W-:-:S03]  /*0620*/  MOV R15, UR14 ;  /* 0x0000000e000f7c02 */ /* 0x000fc60008000f00 */
[----:B------:R-:W3:Y:S01]  /*0630*/  LDG.E R34, [R8.64] ;  /* 0x0000002008227981 */ /* 0x000ee2000c1e1900 */
[----:B------:R-:W-:Y:S02]  /*0640*/  MOV R14, UR22 ;  /* 0x00000016000e7c02 */ /* 0x000fe40008000f00 */
[----:B------:R-:W-:Y:S01]  /*0650*/  IADD3 R16, P0, R24, c[0x0][0x228], RZ ;  /* 0x00008a0018107a10 */ /* 0x000fe20007f1e0ff */
[----:B-1----:R1:W4:Y:S01]  /*0660*/  LDG.E R3, [R12.64] ;  /* 0x000000200c037981 */ /* 0x002322000c1e1900 */
[----:B------:R-:W-:-:S03]  /*0670*/  IADD3 R33, R25, R11, RZ ;  /* 0x0000000b19217210 */ /* 0x000fc60007ffe0ff */
[----:B------:R-:W4:Y:S01]  /*0680*/  LDG.E R32, [R8.64+0x8] ;  /* 0x0000082008207981 */ /* 0x000f22000c1e1900 */
[----:B------:R-:W-:-:S03]  /*0690*/  IADD3.X R17, R33, c[0x0][0x22c], RZ, P0, !PT ;  /* 0x00008b0021117a10 */ /* 0x000fc600007fe4ff */
[----:B------:R-:W5:Y:S04]  /*06a0*/  LDG.E R15, [R14.64] ;  /* 0x000000200e0f7981 */ /* 0x000f68000c1e1900 */
[----:B------:R0:W5:Y:S01]  /*06b0*/  LDG.E R31, [R16.64] ;  /* 0x00000020101f7981 */ /* 0x000162000c1e1900 */
[----:B------:R-:W-:-:S04]  /*06c0*/  MOV R23, c[0x0][0x1d8] ;  /* 0x0000760000177a02 */ /* 0x000fc80000000f00 */
[----:B------:R-:W-:Y:S01]  /*06d0*/  SHF.R.S32.HI R27, RZ, 0x1f, R23 ;  /* 0x0000001fff1b7819 */ /* 0x000fe20000011417 */
[----:B------:R-:W-:Y:S01]  /*06e0*/  BSSY B0, `(.L_x_724) ;  /* 0x0000191000007945 */ /* 0x000fe20003800000 */
[----:B------:R-:W-:Y:S01]  /*06f0*/  IMAD.MOV.U32 R19, RZ, RZ, RZ ;  /* 0x000000ffff137224 */ /* 0x000fe200078e00ff */
[----:B------:R-:W-:Y:S02]  /*0700*/  MOV R21, RZ ;  /* 0x000000ff00157202 */ /* 0x000fe40000000f00 */
[----:B0-----:R-:W-:Y:S02]  /*0710*/  MOV R17, RZ ;  /* 0x000000ff00117202 */ /* 0x001fe40000000f00 */
[----:B-1----:R-:W-:Y:S02]  /*0720*/  MOV R13, RZ ;  /* 0x000000ff000d7202 */ /* 0x002fe40000000f00 */
[----:B------:R-:W-:Y:S02]  /*0730*/  MOV R4, RZ ;  /* 0x000000ff00047202 */ /* 0x000fe40000000f00 */
[----:B------:R-:W-:-:S02]  /*0740*/  MOV R2, RZ ;  /* 0x000000ff00027202 */ /* 0x000fc40000000f00 */
[----:B------:R-:W-:Y:S01]  /*0750*/  MOV R6, RZ ;  /* 0x000000ff00067202 */ /* 0x000fe20000000f00 */
[----:B--2---:R-:W-:-:S04]  /*0760*/  FMUL R0, R5, R36 ;  /* 0x0000002405007220 */ /* 0x004fc80000400000 */
[----:B---3--:R-:W-:-:S04]  /*0770*/  FFMA R0, R7, R34, R0 ;  /* 0x0000002207007223 */ /* 0x008fc80000000000 */
[----:B----4-:R-:W-:-:S04]  /*0780*/  FFMA R0, R3, R32, R0 ;  /* 0x0000002003007223 */ /* 0x010fc80000000000 */
[----:B-----5:R-:W-:-:S04]  /*0790*/  FADD R30, R0, R15 ;  /* 0x0000000f001e7221 */ /* 0x020fc80000000000 */
[----:B------:R-:W-:-:S05]  /*07a0*/  FADD R29, R30, -R31 ;  /* 0x8000001f1e1d7221 */ /* 0x000fca0000000000 */
[----:B------:R-:W-:-:S04]  /*07b0*/  FMNMX R11, RZ, R29, PT ;  /* 0x0000001dff0b7209 */ /* 0x000fc80003800000 */
[----:B------:R-:W-:Y:S01]  /*07c0*/  FSETP.GT.AND P0, PT, R11, RZ, PT ;  /* 0x000000ff0b00720b */ /* 0x000fe20003f04000 */
[----:B------:R-:W-:Y:S02]  /*07d0*/  IMAD R0, R38, c[0x0][0x1d8], RZ ;  /* 0x0000760026007a24 */ /* 0x000fe400078e02ff */
[----:B------:R-:W-:-:S04]  /*07e0*/  IMAD.WIDE.U32 R14, R40, R23, c[0x0][0x1b8] ;  /* 0x00006e00280e7625 */ /* 0x000fc800078e0017 */
[----:B------:R-:W-:Y:S02]  /*07f0*/  IMAD R9, R27, R40, R0 ;  /* 0x000000281b097224 */ /* 0x000fe400078e0200 */
[----:B------:R-:W-:-:S03]  /*0800*/  IMAD.MOV.U32 R0, RZ, RZ, RZ ;  /* 0x000000ffff007224 */ /* 0x000fc600078e00ff */
[----:B------:R-:W-:Y:S01]  /*0810*/  IADD3 R15, R15, R9, RZ ;  /* 0x000000090f0f7210 */ /* 0x000fe20007ffe0ff */
[----:B------:R-:W-:Y:S05]  /*0820*/  @P0 BRA `(.L_x_725) ;  /* 0x000017c000000947 */ /* 0x000fea0003800000 */
[----:B------:R-:W2:Y:S04]  /*0830*/  LDG.E R28, [R14.64+0x4] ;  /* 0x000004200e1c7981 */ /* 0x000ea8000c1e1900 */
[----:B------:R-:W3:Y:S04]  /*0840*/  LDG.E R26, [R14.64] ;  /* 0x000000200e1a7981 */ /* 0x000ee8000c1e1900 */
[----:B------:R-:W4:Y:S01]  /*0850*/  LDG.E R20, [R14.64+0x8] ;  /* 0x000008200e147981 */ /* 0x000f22000c1e1900 */
[----:B------:R-:W-:Y:S01]  /*0860*/  MOV R0, c[0x0][0x2ac] ;  /* 0x0000ab0000007a02 */ /* 0x000fe20000000f00 */
[----:B------:R-:W-:Y:S01]  /*0870*/  BSSY B4, `(.L_x_726) ;  /* 0x0000018000047945 */ /* 0x000fe20003800000 */
[----:B--2---:R-:W-:-:S04]  /*0880*/  FMUL R9, R28, R5 ;  /* 0x000000051c097220 */ /* 0x004fc80000400000 */
[----:B---3--:R-:W-:-:S04]  /*0890*/  FFMA R9, R26, R7, R9 ;  /* 0x000000071a097223 */ /* 0x008fc80000000009 */
[----:B----4-:R-:W-:-:S04]  /*08a0*/  FFMA R2, R20, R3, R9 ;  /* 0x0000000314027223 */ /* 0x010fc80000000009 */
[-C--:B------:R-:W-:Y:S01]  /*08b0*/  FFMA R8, -R5, R2.reuse, R28 ;  /* 0x0000000205087223 */ /* 0x080fe2000000011c */
[-C--:B------:R-:W-:Y:S01]  /*08c0*/  FFMA R6, -R7, R2.reuse, R26 ;  /* 0x0000000207067223 */ /* 0x080fe2000000011a */
[----:B------:R-:W-:Y:S01]  /*08d0*/  FFMA R4, -R3, R2, R20 ;  /* 0x0000000203047223 */ /* 0x000fe20000000114 */
[----:B------:R-:W-:Y:S01]  /*08e0*/  FSETP.GEU.AND P0, PT, |R2|, c[0x0][0x2a8], PT ;  /* 0x0000aa0002007a0b */ /* 0x000fe20003f0e200 */
[----:B------:R-:W-:-:S03]  /*08f0*/  FMUL R9, R8, R8 ;  /* 0x0000000808097220 */ /* 0x000fc60000400000 */
[----:B------:R-:W-:Y:S01]  /*0900*/  FSEL R0, R0, c[0x0][0x2a4], !P0 ;  /* 0x0000a90000007a08 */ /* 0x000fe20004000000 */
        /* <DEDUP_REMOVED lines=8> */
[----:B------:R-:W-:Y:S05]  /*0990*/  CALL.REL.NOINC `($__internal_19_$__cuda_sm20_sqrt_rn_f32_slowpath) ;  /* 0x000023f000007944 */ /* 0x000fea0003c00000 */
[----:B------:R-:W-:Y:S05]  /*09a0*/  BRA `(.L_x_728) ;  /* 0x0000004000007947 */ /* 0x000fea0003800000 */
.L_x_727:
[----:B01----:R-:W-:Y:S01]  /*09b0*/  FMUL.FTZ R9, R12, R13 ;  /* 0x0000000d0c097220 */ /* 0x003fe20000410000 */
[----:B------:R-:W-:-:S03]  /*09c0*/  FMUL.FTZ R13, R13, 0.5 ;  /* 0x3f0000000d0d7820 */ /* 0x000fc60000410000 */
[----:B------:R-:W-:-:S04]  /*09d0*/  FFMA R12, -R9, R9, R12 ;  /* 0x00000009090c7223 */ /* 0x000fc8000000010c */
[----:B------:R-:W-:Y:S02]  /*09e0*/  FFMA R9, R12, R13, R9 ;  /* 0x0000000d0c097223 */ /* 0x000fe40000000009 */
.L_x_728:
[----:B------:R-:W-:Y:S05]  /*09f0*/  BSYNC B4 ;  /* 0x0000000000047941 */ /* 0x000fea0003800000 */
.L_x_726:
        /* <DEDUP_REMOVED lines=18> */
[----:B------:R-:W-:Y:S05]  /*0b20*/  CALL.REL.NOINC `($__internal_20_$__cuda_sm3x_div_rn_noftz_f32_slowpath) ;  /* 0x000023d000007944 */ /* 0x000fea0003c00000 */
[----:B0-----:R-:W-:Y:S02]  /*0b30*/  MOV R42, R18 ;  /* 0x00000012002a7202 */ /* 0x001fe40000000f00 */
.L_x_732:
[----:B------:R-:W-:Y:S05]  /*0b40*/  BSYNC B7 ;  /* 0x0000000000077941 */ /* 0x000fea0003800000 */
.L_x_731:
        /* <DEDUP_REMOVED lines=12> */
[----:B------:R-:W-:Y:S05]  /*0c10*/  CALL.REL.NOINC `($__internal_20_$__cuda_sm3x_div_rn_noftz_f32_slowpath) ;  /* 0x000022e000007944 */ /* 0x000fea0003c00000 */
[----:B0-----:R-:W-:Y:S02]  /*0c20*/  MOV R44, R18 ;  /* 0x00000012002c7202 */ /* 0x001fe40000000f00 */
.L_x_734:
[----:B------:R-:W-:Y:S05]  /*0c30*/  BSYNC B7 ;  /* 0x0000000000077941 */ /* 0x000fea0003800000 */
.L_x_733:
        /* <DEDUP_REMOVED lines=13> */
[----:B0-----:R-:W-:Y:S02]  /*0d10*/  IMAD.MOV.U32 R41, RZ, RZ, R18 ;  /* 0x000000ffff297224 */ /* 0x001fe400078e0012 */
.L_x_735:
[----:B------:R-:W-:Y:S05]  /*0d20*/  BSYNC B7 ;  /* 0x0000000000077941 */ /* 0x000fea0003800000 */
.L_x_730:
[----:B------:R-:W-:Y:S05]  /*0d30*/  BSYNC B6 ;  /* 0x0000000000067941 */ /* 0x000fea0003800000 */
.L_x_729:
[----:B------:R-:W-:-:S04]  /*0d40*/  ISETP.NE.U32.AND P0, PT, RZ, c[0x0][0x498], PT ;  /* 0x00012600ff007a0c */ /* 0x000fc80003f05070 */
[----:B------:R-:W-:-:S13]  /*0d50*/  ISETP.NE.AND.EX P0, PT, RZ, c[0x0][0x49c], PT, P0 ;  /* 0x00012700ff007a0c */ /* 0x000fda0003f05300 */
[----:B------:R-:W-:Y:S05]  /*0d60*/  @!P0 BRA `(.L_x_736) ;  /* 0x000000d000008947 */ /* 0x000fea0003800000 */
[----:B------:R-:W-:Y:S02]  /*0d70*/  SHF.R.S32.HI R13, RZ, 0x1f, R40 ;  /* 0x0000001fff0d7819 */ /* 0x000fe40000011428 */
[----:B------:R-:W-:-:S03]  /*0d80*/  MOV R17, c[0x0][0x4b8] ;  /* 0x00012e0000117a02 */ /* 0x000fc60000000f00 */
[----:B------:R-:W-:Y:S02]  /*0d90*/  IMAD R13, R13, c[0x0][0x4b8], RZ ;  /* 0x00012e000d0d7a24 */ /* 0x000fe400078e02ff */
[----:B------:R-:W-:-:S04]  /*0da0*/  IMAD.WIDE.U32 R16, R40, R17, c[0x0][0x498] ;  /* 0x0001260028107625 */ /* 0x000fc800078e0011 */
[----:B------:R-:W-:-:S05]  /*0db0*/  IMAD R13, R40, UR18, R13 ;  /* 0x00000012280d7c24 */ /* 0x000fca000f8e020d */
[----:B------:R-:W-:-:S05]  /*0dc0*/  IADD3 R17, R17, R13, RZ ;  /* 0x0000000d11117210 */ /* 0x000fca0007ffe0ff */
[----:B------:R-:W2:Y:S04]  /*0dd0*/  LDG.E R15, [R16.64] ;  /* 0x00000020100f7981 */ /* 0x000ea8000c1e1900 */
[----:B------:R-:W3:Y:S04]  /*0de0*/  LDG.E R43, [R16.64+0x4] ;  /* 0x00000420102b7981 */ /* 0x000ee8000c1e1900 */
[----:B------:R-:W4:Y:S01]  /*0df0*/  LDG.E R13, [R16.64+0x8] ;  /* 0x00000820100d7981 */ /* 0x000f22000c1e1900 */
[----:B--2---:R-:W-:Y:S01]  /*0e00*/  FADD R15, RZ, R15 ;  /* 0x0000000fff0f7221 */ /* 0x004fe20000000000 */
[----:B---3--:R-:W-:Y:S01]  /*0e10*/  FADD R43, RZ, R43 ;  /* 0x0000002bff2b7221 */ /* 0x008fe20000000000 */
[----:B----4-:R-:W-:Y:S01]  /*0e20*/  FADD R13, RZ, R13 ;  /* 0x0000000dff0d7221 */ /* 0x010fe20000000000 */
[----:B------:R-:W-:Y:S05]  /*0e30*/  BRA `(.L_x_737) ;  /* 0x0000012000007947 */ /* 0x000fea0003800000 */
.L_x_736:
[----:B------:R-:W-:Y:S02]  /*0e40*/  ISETP.NE.U32.AND P0, PT, RZ, c[0x0][0x2f8], PT ;  /* 0x0000be00ff007a0c */ /* 0x000fe40003f05070 */
[----:B------:R-:W-:-:S02]  /*0e50*/  MOV R13, RZ ;  /* 0x000000ff000d7202 */ /* 0x000fc40000000f00 */
[----:B------:R-:W-:Y:S02]  /*0e60*/  ISETP.NE.AND.EX P0, PT, RZ, c[0x0][0x2fc], PT, P0 ;  /* 0x0000bf00ff007a0c */ /* 0x000fe40003f05300 */
[----:B------:R-:W-:Y:S02]  /*0e70*/  MOV R43, RZ ;  /* 0x000000ff002b7202 */ /* 0x000fe40000000f00 */
[----:B------:R-:W-:-:S09]  /*0e80*/  MOV R15, RZ ;  /* 0x000000ff000f7202 */ /* 0x000fd20000000f00 */
[----:B------:R-:W-:Y:S05]  /*0e90*/  @!P0 BRA `(.L_x_737) ;  /* 0x000000c000008947 */ /* 0x000fea0003800000 */
[----:B------:R-:W-:Y:S02]  /*0ea0*/  SHF.R.S32.HI R13, RZ, 0x1f, R40 ;  /* 0x0000001fff0d7819 */ /* 0x000fe40000011428 */
[----:B------:R-:W-:-:S03]  /*0eb0*/  MOV R17, c[0x0][0x310] ;  /* 0x0000c40000117a02 */ /* 0x000fc60000000f00 */
[----:B------:R-:W-:Y:S02]  /*0ec0*/  IMAD R13, R13, c[0x0][0x310], RZ ;  /* 0x0000c4000d0d7a24 */ /* 0x000fe400078e02ff */
[----:B------:R-:W-:-:S04]  /*0ed0*/  IMAD.WIDE.U32 R16, R40, R17, c[0x0][0x2f8] ;  /* 0x0000be0028107625 */ /* 0x000fc800078e0011 */
[----:B------:R-:W-:-:S04]  /*0ee0*/  IMAD R13, R40, UR19, R13 ;  /* 0x00000013280d7c24 */ /* 0x000fc8000f8e020d */
[----:B------:R-:W-:-:S05]  /*0ef0*/  IMAD.IADD R17, R17, 0x1, R13 ;  /* 0x0000000111117824 */ /* 0x000fca00078e020d */
[----:B------:R-:W2:Y:S04]  /*0f00*/  LDG.E R15, [R16.64] ;  /* 0x00000020100f7981 */ /* 0x000ea8000c1e1900 */
[----:B------:R-:W3:Y:S04]  /*0f10*/  LDG.E R43, [R16.64+0x4] ;  /* 0x00000420102b7981 */ /* 0x000ee8000c1e1900 */
[----:B------:R-:W4:Y:S01]  /*0f20*/  LDG.E R13, [R16.64+0x8] ;  /* 0x00000820100d7981 */ /* 0x000f22000c1e1900 */
[----:B--2---:R-:W-:Y:S01]  /*0f30*/  FADD R15, RZ, R15 ;  /* 0x0000000fff0f7221 */ /* 0x004fe20000000000 */
[----:B---3--:R-:W-:Y:S01]  /*0f40*/  FADD R43, RZ, R43 ;  /* 0x0000002bff2b7221 */ /* 0x008fe20000000000 */
[----:B----4-:R-:W-:Y:S01]  /*0f50*/  FADD R13, RZ, R13 ;  /* 0x0000000dff0d7221 */ /* 0x010fe20000000000 */
.L_x_737:
[----:B------:R-:W0:Y:S01]  /*0f60*/  MUFU.RCP R17, R10 ;  /* 0x0000000a00117308 */ /* 0x000e220000001000 */
[----:B------:R-:W-:Y:S01]  /*0f70*/  FFMA R12, -R9, c[0x0][0x2e8], RZ ;  /* 0x0000ba00090c7a23 */ /* 0x000fe200000001ff */
[----:B------:R-:W-:Y:S01]  /*0f80*/  FMNMX R46, RZ, R29, PT ;  /* 0x0000001dff2e7209 */ /* 0x000fe20003800000 */
[----:B------:R-:W-:Y:S03]  /*0f90*/  BSSY B6, `(.L_x_738) ;  /* 0x0000018000067945 */ /* 0x000fe60003800000 */
[----:B------:R-:W-:Y:S01]  /*0fa0*/  FSETP.GT.AND P2, PT, R11, R12, PT ;  /* 0x0000000c0b00720b */ /* 0x000fe20003f44000 */
[----:B------:R-:W-:-:S03]  /*0fb0*/  FMUL R18, R7, R46 ;  /* 0x0000002e07127220 */ /* 0x000fc60000400000 */
[----:B------:R-:W-:Y:S01]  /*0fc0*/  FSEL R11, R11, R12, P2 ;  /* 0x0000000c0b0b7208 */ /* 0x000fe20001000000 */
[----:B------:R-:W-:-:S04]  /*0fd0*/  FMUL R12, R5, R46 ;  /* 0x0000002e050c7220 */ /* 0x000fc80000400000 */
[----:B------:R-:W-:Y:S01]  /*0fe0*/  FFMA R21, R11, R41, -R18 ;  /* 0x000000290b157223 */ /* 0x000fe20000000812 */
[----:B0-----:R-:W-:-:S04]  /*0ff0*/  FFMA R14, -R10, R17, 1 ;  /* 0x3f8000000a0e7423 */ /* 0x001fc80000000111 */
[----:B------:R-:W-:Y:S01]  /*1000*/  FFMA R14, R17, R14, R17 ;  /* 0x0000000e110e7223 */ /* 0x000fe20000000011 */
[----:B------:R-:W-:Y:S01]  /*1010*/  FFMA R17, R11, R44, -R12 ;  /* 0x0000002c0b117223 */ /* 0x000fe2000000080c */
[----:B------:R-:W-:-:S03]  /*1020*/  FFMA R12, R10, R15, RZ ;  /* 0x0000000f0a0c7223 */ /* 0x000fc600000000ff */
[----:B------:R-:W0:Y:S01]  /*1030*/  FCHK P0, R17, R10 ;  /* 0x0000000a11007302 */ /* 0x000e220000000000 */
[----:B------:R-:W-:-:S04]  /*1040*/  FFMA R19, R17, R14, RZ ;  /* 0x0000000e11137223 */ /* 0x000fc800000000ff */
[----:B------:R-:W-:-:S04]  /*1050*/  FFMA R16, -R10, R19, R17 ;  /* 0x000000130a107223 */ /* 0x000fc80000000111 */
[----:B------:R-:W-:Y:S01]  /*1060*/  FFMA R22, R14, R16, R19 ;  /* 0x000000100e167223 */ /* 0x000fe20000000013 */
[----:B------:R-:W-:Y:S01]  /*1070*/  FMUL R19, R3, R46 ;  /* 0x0000002e03137220 */ /* 0x000fe20000400000 */
[C---:B------:R-:W-:Y:S01]  /*1080*/  FFMA R16, R10.reuse, R43, RZ ;  /* 0x0000002b0a107223 */ /* 0x040fe200000000ff */
[----:B------:R-:W-:Y:S02]  /*1090*/  FFMA R14, R10, R13, RZ ;  /* 0x0000000d0a0e7223 */ /* 0x000fe400000000ff */
[----:B------:R-:W-:Y:S01]  /*10a0*/  FFMA R19, R11, R42, -R19 ;  /* 0x0000002a0b137223 */ /* 0x000fe20000000813 */
[----:B0-----:R-:W-:Y:S05]  /*10b0*/  @!P0 BRA `(.L_x_739) ;  /* 0x0000005000008947 */ /* 0x001fea0003800000 */
[----:B------:R-:W-:Y:S02]  /*10c0*/  MOV R18, R17 ;  /* 0x0000001100127202 */ /* 0x000fe40000000f00 */
[----:B------:R-:W-:Y:S02]  /*10d0*/  MOV R23, R10 ;  /* 0x0000000a00177202 */ /* 0x000fe40000000f00 */
[----:B------:R-:W-:-:S02]  /*10e0*/  MOV R22, 0x1100 ;  /* 0x0000110000167802 */ /* 0x000fc40000000f00 */
[----:B------:R-:W-:Y:S05]  /*10f0*/  CALL.REL.NOINC `($__internal_20_$__cuda_sm3x_div_rn_noftz_f32_slowpath) ;  /* 0x00001e0000007944 */ /* 0x000fea0003c00000 */
[----:B0-----:R-:W-:Y:S02]  /*1100*/  MOV R22, R18 ;  /* 0x0000001200167202 */ /* 0x001fe40000000f00 */
.L_x_739:
[----:B------:R-:W-:Y:S05]  /*1110*/  BSYNC B6 ;  /* 0x0000000000067941 */ /* 0x000fea0003800000 */
.L_x_738:
[----:B------:R-:W0:Y:S01]  /*1120*/  MUFU.RCP R23, R10 ;  /* 0x0000000a00177308 */ /* 0x000e220000001000 */
[----:B------:R-:W-:Y:S01]  /*1130*/  FMUL R22, R22, c[0x0][0x2ec] ;  /* 0x0000bb0016167a20 */ /* 0x000fe20000400000 */
[----:B------:R-:W-:Y:S03]  /*1140*/  BSSY B6, `(.L_x_740) ;  /* 0x000000d000067945 */ /* 0x000fe60003800000 */
[----:B------:R-:W-:-:S03]  /*1150*/  FMUL R48, R22, R43 ;  /* 0x0000002b16307220 */ /* 0x000fc60000400000 */
        /* <DEDUP_REMOVED lines=10> */
[----:B------:R-:W-:Y:S05]  /*1200*/  CALL.REL.NOINC `($__internal_20_$__cuda_sm3x_div_rn_noftz_f32_slowpath) ;  /* 0x00001cf000007944 */ /* 0x000fea0003c00000 */
.L_x_741:
[----:B------:R-:W-:Y:S05]  /*1210*/  BSYNC B6 ;  /* 0x0000000000067941 */ /* 0x000fea0003800000 */
.L_x_740:
[----:B------:R-:W1:Y:S01]  /*1220*/  MUFU.RCP R23, R10 ;  /* 0x0000000a00177308 */ /* 0x000e620000001000 */
[----:B------:R-:W-:Y:S07]  /*1230*/  BSSY B6, `(.L_x_742) ;  /* 0x000000f000067945 */ /* 0x000fee0003800000 */
[----:B------:R-:W2:Y:S01]  /*1240*/  FCHK P0, R19, R10 ;  /* 0x0000000a13007302 */ /* 0x000ea20000000000 */
[----:B-1----:R-:W-:-:S04]  /*1250*/  FFMA R22, -R10, R23, 1 ;  /* 0x3f8000000a167423 */ /* 0x002fc80000000117 */
[----:B------:R-:W-:Y:S01]  /*1260*/  FFMA R45, R23, R22, R23 ;  /* 0x00000016172d7223 */ /* 0x000fe20000000017 */
[----:B0-----:R-:W-:-:S03]  /*1270*/  FMUL R23, R18, c[0x0][0x2ec] ;  /* 0x0000bb0012177a20 */ /* 0x001fc60000400000 */
[----:B------:R-:W-:Y:S01]  /*1280*/  FFMA R22, R19, R45, RZ ;  /* 0x0000002d13167223 */ /* 0x000fe200000000ff */
[----:B------:R-:W-:-:S03]  /*1290*/  FFMA R48, R23, R15, R48 ;  /* 0x0000000f17307223 */ /* 0x000fc60000000030 */
[----:B------:R-:W-:-:S04]  /*12a0*/  FFMA R43, -R10, R22, R19 ;  /* 0x000000160a2b7223 */ /* 0x000fc80000000113 */
[----:B------:R-:W-:Y:S01]  /*12b0*/  FFMA R22, R45, R43, R22 ;  /* 0x0000002b2d167223 */ /* 0x000fe20000000016 */
[----:B--2---:R-:W-:Y:S05]  /*12c0*/  @!P0 BRA `(.L_x_743) ;  /* 0x0000005000008947 */ /* 0x004fea0003800000 */
[----:B------:R-:W-:Y:S01]  /*12d0*/  MOV R18, R19 ;  /* 0x0000001300127202 */ /* 0x000fe20000000f00 */
[----:B------:R-:W-:Y:S01]  /*12e0*/  IMAD.MOV.U32 R23, RZ, RZ, R10 ;  /* 0x000000ffff177224 */ /* 0x000fe200078e000a */
[----:B------:R-:W-:Y:S02]  /*12f0*/  MOV R22, 0x1310 ;  /* 0x0000131000167802 */ /* 0x000fe40000000f00 */
[----:B------:R-:W-:Y:S05]  /*1300*/  CALL.REL.NOINC `($__internal_20_$__cuda_sm3x_div_rn_noftz_f32_slowpath) ;  /* 0x00001bf000007944 */ /* 0x000fea0003c00000 */
[----:B0-----:R-:W-:Y:S02]  /*1310*/  MOV R22, R18 ;  /* 0x0000001200167202 */ /* 0x001fe40000000f00 */
.L_x_743:
[----:B------:R-:W-:Y:S05]  /*1320*/  BSYNC B6 ;  /* 0x0000000000067941 */ /* 0x000fea0003800000 */
.L_x_742:
[----:B------:R-:W-:Y:S01]  /*1330*/  FMUL R47, R10, R10 ;  /* 0x0000000a0a2f7220 */ /* 0x000fe20000400000 */
[----:B------:R-:W-:Y:S01]  /*1340*/  FFMA R43, R16, c[0x0][0x2ec], RZ ;  /* 0x0000bb00102b7a23 */ /* 0x000fe200000000ff */
[----:B------:R-:W-:Y:S01]  /*1350*/  FFMA R45, R12, c[0x0][0x2ec], RZ ;  /* 0x0000bb000c2d7a23 */ /* 0x000fe200000000ff */
[----:B------:R-:W-:Y:S01]  /*1360*/  FFMA R15, R14, c[0x0][0x2ec], RZ ;  /* 0x0000bb000e0f7a23 */ /* 0x000fe200000000ff */
[----:B------:R-:W0:Y:S01]  /*1370*/  MUFU.RCP R23, R47 ;  /* 0x0000002f00177308 */ /* 0x000e220000001000 */
[----:B------:R-:W-:Y:S01]  /*1380*/  FMUL R12, R17, R43 ;  /* 0x0000002b110c7220 */ /* 0x000fe20000400000 */
[----:B------:R-:W-:Y:S01]  /*1390*/  FMUL R17, R22, c[0x0][0x2ec] ;  /* 0x0000bb0016117a20 */ /* 0x000fe20000400000 */
[----:B------:R-:W-:Y:S02]  /*13a0*/  BSSY B6, `(.L_x_744) ;  /* 0x0000010000067945 */ /* 0x000fe40003800000 */
[----:B------:R-:W-:-:S04]  /*13b0*/  FFMA R12, R21, R45, R12 ;  /* 0x0000002d150c7223 */ /* 0x000fc8000000000c */
[----:B------:R-:W-:-:S04]  /*13c0*/  FFMA R18, R19, R15, R12 ;  /* 0x0000000f13127223 */ /* 0x000fc8000000000c */
[----:B------:R-:W1:Y:S01]  /*13d0*/  FCHK P0, R18, R47 ;  /* 0x0000002f12007302 */ /* 0x000e620000000000 */
[----:B0-----:R-:W-:-:S04]  /*13e0*/  FFMA R14, -R47, R23, 1 ;  /* 0x3f8000002f0e7423 */ /* 0x001fc80000000117 */
[----:B------:R-:W-:Y:S01]  /*13f0*/  FFMA R23, R23, R14, R23 ;  /* 0x0000000e17177223 */ /* 0x000fe20000000017 */
[----:B------:R-:W-:-:S03]  /*1400*/  FFMA R14, R17, R13, R48 ;  /* 0x0000000d110e7223 */ /* 0x000fc60000000030 */
[----:B------:R-:W-:Y:S01]  /*1410*/  FFMA R12, R18, R23, RZ ;  /* 0x00000017120c7223 */ /* 0x000fe200000000ff */
[----:B------:R-:W-:-:S03]  /*1420*/  FADD R14, RZ, R14 ;  /* 0x0000000eff0e7221 */ /* 0x000fc60000000000 */
[----:B------:R-:W-:-:S04]  /*1430*/  FFMA R17, -R47, R12, R18 ;  /* 0x0000000c2f117223 */ /* 0x000fc80000000112 */
[----:B------:R-:W-:Y:S01]  /*1440*/  FFMA R17, R23, R17, R12 ;  /* 0x0000001117117223 */ /* 0x000fe2000000000c */
[----:B-1----:R-:W-:Y:S05]  /*1450*/  @!P0 BRA `(.L_x_745) ;  /* 0x0000004000008947 */ /* 0x002fea0003800000 */
[----:B------:R-:W-:Y:S02]  /*1460*/  MOV R23, R47 ;  /* 0x0000002f00177202 */ /* 0x000fe40000000f00 */
[----:B------:R-:W-:Y:S02]  /*1470*/  MOV R22, 0x1490 ;  /* 0x0000149000167802 */ /* 0x000fe40000000f00 */
[----:B------:R-:W-:Y:S05]  /*1480*/  CALL.REL.NOINC `($__internal_20_$__cuda_sm3x_div_rn_noftz_f32_slowpath) ;  /* 0x00001a7000007944 */ /* 0x000fea0003c00000 */
[----:B0-----:R-:W-:Y:S02]  /*1490*/  MOV R17, R18 ;  /* 0x0000001200117202 */ /* 0x001fe40000000f00 */
.L_x_745:
[----:B------:R-:W-:Y:S05]  /*14a0*/  BSYNC B6 ;  /* 0x0000000000067941 */ /* 0x000fea0003800000 */
.L_x_744:
        /* <DEDUP_REMOVED lines=13> */
[----:B0-----:R-:W-:Y:S02]  /*1580*/  MOV R12, R18 ;  /* 0x00000012000c7202 */ /* 0x001fe40000000f00 */
.L_x_747:
[----:B------:R-:W-:Y:S05]  /*1590*/  BSYNC B6 ;  /* 0x0000000000067941 */ /* 0x000fea0003800000 */
.L_x_746:
        /* <DEDUP_REMOVED lines=13> */
[----:B------:R-:W-:Y:S05]  /*1670*/  CALL.REL.NOINC `($__internal_20_$__cuda_sm3x_div_rn_noftz_f32_slowpath) ;  /* 0x0000188000007944 */ /* 0x000fea0003c00000 */
[----:B0-----:R-:W-:Y:S02]  /*1680*/  MOV R21, R18 ;  /* 0x0000001200157202 */ /* 0x001fe40000000f00 */
.L_x_749:
[----:B------:R-:W-:Y:S05]  /*1690*/  BSYNC B6 ;  /* 0x0000000000067941 */ /* 0x000fea0003800000 */
.L_x_748:
        /* <DEDUP_REMOVED lines=15> */
.L_x_751:
[----:B------:R-:W-:Y:S05]  /*1790*/  BSYNC B6 ;  /* 0x0000000000067941 */ /* 0x000fea0003800000 */
.L_x_750:
[----:B------:R-:W-:Y:S01]  /*17a0*/  FSETP.GT.AND P0, PT, R9, RZ, PT ;  /* 0x000000ff0900720b */ /* 0x000fe20003f04000 */
[----:B------:R-:W-:Y:S01]  /*17b0*/  FMUL R15, R21, R44 ;  /* 0x0000002c150f7220 */ /* 0x000fe20000400000 */
[----:B------:R-:W-:Y:S01]  /*17c0*/  FADD R10, RZ, R16 ;  /* 0x00000010ff0a7221 */ /* 0x000fe20000000000 */
[----:B------:R-:W-:Y:S01]  /*17d0*/  FADD R13, R14, -R17 ;  /* 0x800000110e0d7221 */ /* 0x000fe20000000000 */
[----:B------:R-:W-:Y:S01]  /*17e0*/  BSSY B4, `(.L_x_752) ;  /* 0x000002a000047945 */ /* 0x000fe20003800000 */
[----:B------:R-:W-:Y:S01]  /*17f0*/  FFMA R23, R12, R41, R15 ;  /* 0x000000290c177223 */ /* 0x000fe2000000000f */
[----:B------:R-:W-:Y:S01]  /*1800*/  FADD R14, RZ, -R21 ;  /* 0x80000015ff0e7221 */ /* 0x000fe20000000000 */
[C---:B------:R-:W-:Y:S01]  /*1810*/  FFMA R21, R11.reuse, R21, RZ ;  /* 0x000000150b157223 */ /* 0x040fe200000000ff */
[----:B------:R-:W-:Y:S01]  /*1820*/  FADD R16, RZ, -R12 ;  /* 0x8000000cff107221 */ /* 0x000fe20000000000 */
[C---:B------:R-:W-:Y:S01]  /*1830*/  FFMA R22, R11.reuse, R12, RZ ;  /* 0x0000000c0b167223 */ /* 0x040fe200000000ff */
[----:B------:R-:W-:Y:S01]  /*1840*/  MOV R19, RZ ;  /* 0x000000ff00137202 */ /* 0x000fe20000000f00 */
[----:B------:R-:W-:Y:S01]  /*1850*/  IMAD.MOV.U32 R17, RZ, RZ, RZ ;  /* 0x000000ffff117224 */ /* 0x000fe200078e00ff */
[----:B------:R-:W-:Y:S01]  /*1860*/  MOV R15, RZ ;  /* 0x000000ff000f7202 */ /* 0x000fe20000000f00 */
[----:B------:R-:W-:Y:S01]  /*1870*/  FFMA R11, R11, R10, RZ ;  /* 0x0000000a0b0b7223 */ /* 0x000fe200000000ff */
[----:B------:R-:W-:Y:S01]  /*1880*/  FFMA R18, R10, R42, R23 ;  /* 0x0000002a0a127223 */ /* 0x000fe20000000017 */
[----:B------:R-:W-:Y:S01]  /*1890*/  FADD R12, RZ, -R10 ;  /* 0x8000000aff0c7221 */ /* 0x000fe20000000000 */
[----:B------:R-:W-:Y:S05]  /*18a0*/  @!P0 BRA `(.L_x_753) ;  /* 0x000001d000008947 */ /* 0x000fea0003800000 */
[----:B------:R-:W-:Y:S01]  /*18b0*/  IADD3 R10, R9, 0x1800000, RZ ;  /* 0x01800000090a7810 */ /* 0x000fe20007ffe0ff */
[----:B------:R-:W-:Y:S03]  /*18c0*/  BSSY B5, `(.L_x_754) ;  /* 0x000000c000057945 */ /* 0x000fe60003800000 */
[----:B------:R-:W-:-:S04]  /*18d0*/  LOP3.LUT R10, R10, 0x7f800000, RZ, 0xc0, !PT ;  /* 0x7f8000000a0a7812 */ /* 0x000fc800078ec0ff */
[----:B------:R-:W-:-:S13]  /*18e0*/  ISETP.GT.U32.AND P0, PT, R10, 0x1ffffff, PT ;  /* 0x01ffffff0a00780c */ /* 0x000fda0003f04070 */
[----:B------:R-:W-:Y:S05]  /*18f0*/  @P0 BRA `(.L_x_755) ;  /* 0x0000004000000947 */ /* 0x000fea0003800000 */
[----:B------:R-:W-:Y:S02]  /*1900*/  MOV R23, 0x1920 ;  /* 0x0000192000177802 */ /* 0x000fe40000000f00 */
[----:B------:R-:W-:Y:S05]  /*1910*/  CALL.REL.NOINC `($__internal_18_$__cuda_sm20_rcp_rn_f32_slowpath) ;  /* 0x0000112000007944 */ /* 0x000fea0003c00000 */
[----:B-1----:R-:W-:Y:S01]  /*1920*/  MOV R10, R15 ;  /* 0x0000000f000a7202 */ /* 0x002fe20000000f00 */
[----:B------:R-:W-:Y:S05]  /*1930*/  BRA `(.L_x_756) ;  /* 0x0000004000007947 */ /* 0x000fea0003800000 */
.L_x_755:
[----:B------:R-:W0:Y:S02]  /*1940*/  MUFU.RCP R15, R9 ;  /* 0x00000009000f7308 */ /* 0x000e240000001000 */
[----:B0-----:R-:W-:-:S04]  /*1950*/  FFMA R10, R15, R9, -1 ;  /* 0xbf8000000f0a7423 */ /* 0x001fc80000000009 */
[----:B------:R-:W-:-:S04]  /*1960*/  FADD.FTZ R10, -R10, -RZ ;  /* 0x800000ff0a0a7221 */ /* 0x000fc80000010100 */
[----:B------:R-:W-:Y:S02]  /*1970*/  FFMA R10, R15, R10, R15 ;  /* 0x0000000a0f0a7223 */ /* 0x000fe4000000000f */
.L_x_756:
[----:B------:R-:W-:Y:S05]  /*1980*/  BSYNC B5 ;  /* 0x0000000000057941 */ /* 0x000fea0003800000 */
.L_x_754:
        /* <DEDUP_REMOVED lines=15> */
.L_x_753:
[----:B------:R-:W-:Y:S05]  /*1a80*/  BSYNC B4 ;  /* 0x0000000000047941 */ /* 0x000fea0003800000 */
.L_x_752:
[----:B------:R-:W-:Y:S01]  /*1a90*/  FSETP.GT.AND P0, PT, R9, RZ, PT ;  /* 0x000000ff0900720b */ /* 0x000fe20003f04000 */
[----:B------:R-:W-:Y:S01]  /*1aa0*/  FADD R18, RZ, R18 ;  /* 0x00000012ff127221 */ /* 0x000fe20000000000 */
[----:B------:R-:W-:Y:S03]  /*1ab0*/  BSSY B6, `(.L_x_757) ;  /* 0x0000036000067945 */ /* 0x000fe60003800000 */
[----:B------:R-:W-:Y:S01]  /*1ac0*/  FADD R10, RZ, -R18 ;  /* 0x80000012ff0a7221 */ /* 0x000fe20000000000 */
[----:B------:R-:W-:-:S04]  /*1ad0*/  FSEL R11, R18, RZ, P2 ;  /* 0x000000ff120b7208 */ /* 0x000fc80001000000 */
[----:B------:R-:W-:-:S05]  /*1ae0*/  FSEL R10, R10, RZ, !P2 ;  /* 0x000000ff0a0a7208 */ /* 0x000fca0005000000 */
[----:B------:R-:W-:Y:S01]  /*1af0*/  FFMA R10, R10, c[0x0][0x2e8], RZ ;  /* 0x0000ba000a0a7a23 */ /* 0x000fe200000000ff */
        /* <DEDUP_REMOVED lines=13> */
[----:B0-----:R-:W-:Y:S05]  /*1bd0*/  CALL.REL.NOINC `($__internal_20_$__cuda_sm3x_div_rn_noftz_f32_slowpath) ;  /* 0x0000132000007944 */ /* 0x001fea0003c00000 */
[----:B0-----:R-:W-:Y:S02]  /*1be0*/  MOV R21, R18 ;  /* 0x0000001200157202 */ /* 0x001fe40000000f00 */
.L_x_760:
[----:B------:R-:W-:Y:S05]  /*1bf0*/  BSYNC B7 ;  /* 0x0000000000077941 */ /* 0x000fea0003800000 */
.L_x_759:
        /* <DEDUP_REMOVED lines=9> */
[----:B------:R-:W-:Y:S01]  /*1c90*/  MOV R18, R8 ;  /* 0x0000000800127202 */ /* 0x000fe20000000f00 */
[----:B------:R-:W-:Y:S01]  /*1ca0*/  IMAD.MOV.U32 R23, RZ, RZ, R9 ;  /* 0x000000ffff177224 */ /* 0x000fe200078e0009 */
[----:B------:R-:W-:Y:S02]  /*1cb0*/  MOV R22, 0x1cd0 ;  /* 0x00001cd000167802 */ /* 0x000fe40000000f00 */
[----:B0-----:R-:W-:Y:S05]  /*1cc0*/  CALL.REL.NOINC `($__internal_20_$__cuda_sm3x_div_rn_noftz_f32_slowpath) ;  /* 0x0000123000007944 */ /* 0x001fea0003c00000 */
[----:B0-----:R-:W-:Y:S02]  /*1cd0*/  MOV R6, R18 ;  /* 0x0000001200067202 */ /* 0x001fe40000000f00 */
.L_x_762:
[----:B------:R-:W-:Y:S05]  /*1ce0*/  BSYNC B7 ;  /* 0x0000000000077941 */ /* 0x000fea0003800000 */
.L_x_761:
        /* <DEDUP_REMOVED lines=14> */
.L_x_764:
[----:B------:R-:W-:Y:S05]  /*1dd0*/  BSYNC B7 ;  /* 0x0000000000077941 */ /* 0x000fea0003800000 */
.L_x_763:
[C---:B------:R-:W-:Y:S01]  /*1de0*/  FFMA R15, R10.reuse, R21, R15 ;  /* 0x000000150a0f7223 */ /* 0x040fe2000000000f */
[C---:B------:R-:W-:Y:S01]  /*1df0*/  FFMA R17, R10.reuse, R6, R17 ;  /* 0x000000060a117223 */ /* 0x040fe20000000011 */
[----:B------:R-:W-:Y:S02]  /*1e00*/  FFMA R19, R10, R8, R19 ;  /* 0x000000080a137223 */ /* 0x000fe40000000013 */
.L_x_758:
[----:B------:R-:W-:Y:S05]  /*1e10*/  BSYNC B6 ;  /* 0x0000000000067941 */ /* 0x000fea0003800000 */
.L_x_757:
[----:B------:R-:W-:Y:S01]  /*1e20*/  FADD R4, RZ, -R17 ;  /* 0x80000011ff047221 */ /* 0x000fe20000000000 */
[----:B------:R-:W-:Y:S01]  /*1e30*/  FADD R8, RZ, -R15 ;  /* 0x8000000fff087221 */ /* 0x000fe20000000000 */
[C---:B0-----:R-:W-:Y:S01]  /*1e40*/  FMUL R9, R5.reuse, R14 ;  /* 0x0000000e05097220 */ /* 0x041fe20000400000 */
[----:B------:R-:W-:Y:S01]  /*1e50*/  FADD R6, RZ, -R19 ;  /* 0x80000013ff067221 */ /* 0x000fe20000000000 */
[----:B------:R-:W-:Y:S01]  /*1e60*/  FMUL R10, R5, R4 ;  /* 0x00000004050a7220 */ /* 0x000fe20000400000 */
[----:B------:R-:W-:Y:S01]  /*1e70*/  FFMA R11, R0, R11, RZ ;  /* 0x0000000b000b7223 */ /* 0x000fe200000000ff */
[C---:B------:R-:W-:Y:S01]  /*1e80*/  FFMA R21, R7.reuse, R16, R9 ;  /* 0x0000001007157223 */ /* 0x040fe20000000009 */
[CC--:B------:R-:W-:Y:S01]  /*1e90*/  FFMA R9, R2.reuse, R8.reuse, RZ ;  /* 0x0000000802097223 */ /* 0x0c0fe200000000ff */
[----:B------:R-:W-:Y:S01]  /*1ea0*/  FFMA R10, R7, R8, R10 ;  /* 0x00000008070a7223 */ /* 0x000fe2000000000a */
[C---:B------:R-:W-:Y:S01]  /*1eb0*/  FFMA R23, R2.reuse, R6, RZ ;  /* 0x0000000602177223 */ /* 0x040fe200000000ff */
[C---:B------:R-:W-:Y:S01]  /*1ec0*/  FFMA R0, R3.reuse, R12, R21 ;  /* 0x0000000c03007223 */ /* 0x040fe20000000015 */
[----:B------:R-:W-:Y:S01]  /*1ed0*/  FFMA R21, R2, R4, RZ ;  /* 0x0000000402157223 */ /* 0x000fe200000000ff */
[----:B------:R-:W-:Y:S01]  /*1ee0*/  FFMA R10, R3, R6, R10 ;  /* 0x00000006030a7223 */ /* 0x000fe2000000000a */
[----:B------:R-:W-:Y:S01]  /*1ef0*/  FMNMX R6, RZ, R29, PT ;  /* 0x0000001dff067209 */ /* 0x000fe20003800000 */
[----:B------:R-:W-:Y:S01]  /*1f00*/  FADD R11, R11, R0 ;  /* 0x000000000b0b7221 */ /* 0x000fe20000000000 */
[----:B------:R-:W-:Y:S01]  /*1f10*/  FADD R0, RZ, R15 ;  /* 0x0000000fff007221 */ /* 0x000fe20000000000 */
[----:B------:R-:W-:Y:S01]  /*1f20*/  FADD R10, RZ, R10 ;  /* 0x0000000aff0a7221 */ /* 0x000fe20000000000 */
[----:B------:R-:W-:Y:S01]  /*1f30*/  FADD R2, RZ, R17 ;  /* 0x00000011ff027221 */ /* 0x000fe20000000000 */
[----:B------:R-:W-:-:S02]  /*1f40*/  FADD R4, RZ, R19 ;  /* 0x00000013ff047221 */ /* 0x000fc40000000000 */
[-C--:B------:R-:W-:Y:S01]  /*1f50*/  FFMA R9, R26, R10.reuse, R9 ;  /* 0x0000000a1a097223 */ /* 0x080fe20000000009 */
[-C--:B------:R-:W-:Y:S01]  /*1f60*/  FFMA R21, R28, R10.reuse, R21 ;  /* 0x0000000a1c157223 */ /* 0x080fe20000000015 */
[-C--:B------:R-:W-:Y:S01]  /*1f70*/  FFMA R23, R20, R10.reuse, R23 ;  /* 0x0000000a14177223 */ /* 0x080fe20000000017 */
[----:B------:R-:W-:Y:S01]  /*1f80*/  FFMA R0, R7, R10, R0 ;  /* 0x0000000a07007223 */ /* 0x000fe20000000000 */
[C---:B------:R-:W-:Y:S01]  /*1f90*/  FFMA R17, R6.reuse, R16, R9 ;  /* 0x0000001006117223 */ /* 0x040fe20000000009 */
[C---:B------:R-:W-:Y:S01]  /*1fa0*/  FFMA R21, R6.reuse, R14, R21 ;  /* 0x0000000e06157223 */ /* 0x040fe20000000015 */
[----:B------:R-:W-:Y:S01]  /*1fb0*/  FFMA R19, R6, R12, R23 ;  /* 0x0000000c06137223 */ /* 0x000fe20000000017 */
[-C--:B------:R-:W-:Y:S01]  /*1fc0*/  FFMA R2, R5, R10.reuse, R2 ;  /* 0x0000000a05027223 */ /* 0x080fe20000000002 */
[----:B------:R-:W-:Y:S01]  /*1fd0*/  FFMA R4, R3, R10, R4 ;  /* 0x0000000a03047223 */ /* 0x000fe20000000004 */
[----:B------:R-:W-:Y:S02]  /*1fe0*/  FADD R6, RZ, R11 ;  /* 0x0000000bff067221 */ /* 0x000fe40000000000 */
.L_x_725:
[----:B------:R-:W-:Y:S05]  /*1ff0*/  BSYNC B0 ;  /* 0x0000000000007941 */ /* 0x000fea0003800000 */
.L_x_724:
[----:B------:R-:W-:Y:S01]  /*2000*/  ISETP.NE.U32.AND P0, PT, RZ, c[0x0][0x3d0], PT ;  /* 0x0000f400ff007a0c */ /* 0x000fe20003f05070 */
[----:B------:R-:W-:Y:S01]  /*2010*/  FADD R6, RZ, R6 ;  /* 0x00000006ff067221 */ /* 0x000fe20000000000 */
[----:B------:R-:W-:-:S02]  /*2020*/  FSETP.GEU.AND P1, PT, R30, R31, PT ;  /* 0x0000001f1e00720b */ /* 0x000fc40003f2e000 */
[----:B------:R-:W-:Y:S02]  /*2030*/  ISETP.NE.AND.EX P0, PT, RZ, c[0x0][0x3d4], PT, P0 ;  /* 0x0000f500ff007a0c */ /* 0x000fe40003f05300 */
[----:B------:R-:W-:-:S05]  /*2040*/  FSEL R6, R6, RZ, !P1 ;  /* 0x000000ff06067208 */ /* 0x000fca0004800000 */
[--C-:B------:R-:W-:Y:S01]  /*2050*/  FADD R10, RZ, R6.reuse ;  /* 0x00000006ff0a7221 */ /* 0x100fe20000000000 */
[----:B------:R-:W-:-:S05]  /*2060*/  FADD R15, RZ, -R6 ;  /* 0x80000006ff0f7221 */ /* 0x000fca0000000000 */
[----:B------:R-:W-:Y:S05]  /*2070*/  @!P0 BRA `(.L_x_765) ;  /* 0x0000008000008947 */ /* 0x000fea0003800000 */
[----:B------:R-:W-:Y:S02]  /*2080*/  SHF.R.S32.HI R11, RZ, 0x1f, R40 ;  /* 0x0000001fff0b7819 */ /* 0x000fe40000011428 */
[----:B------:R-:W-:-:S03]  /*2090*/  MOV R9, c[0x0][0x3f0] ;  /* 0x0000fc0000097a02 */ /* 0x000fc60000000f00 */
[----:B------:R-:W-:Y:S02]  /*20a0*/  IMAD R11, R11, c[0x0][0x3f0], RZ ;  /* 0x0000fc000b0b7a24 */ /* 0x000fe400078e02ff */
[----:B------:R-:W-:-:S04]  /*20b0*/  IMAD.WIDE.U32 R8, R40, R9, c[0x0][0x3d0] ;  /* 0x0000f40028087625 */ /* 0x000fc800078e0009 */
[----:B------:R-:W-:-:S05]  /*20c0*/  IMAD R11, R40, UR17, R11 ;  /* 0x00000011280b7c24 */ /* 0x000fca000f8e020b */
[----:B------:R-:W-:-:S05]  /*20d0*/  IADD3 R9, R9, R11, RZ ;  /* 0x0000000b09097210 */ /* 0x000fca0007ffe0ff */
[----:B------:R0:W-:Y:S01]  /*20e0*/  RED.E.ADD.F32.FTZ.RN.STRONG.GPU [R8.64], R15 ;  /* 0x0000000f0800798e */ /* 0x0001e2000c10e7a0 */
[----:B------:R-:W-:Y:S05]  /*20f0*/  BRA `(.L_x_766) ;  /* 0x0000006000007947 */ /* 0x000fea0003800000 */
.L_x_765:
[----:B------:R-:W-:-:S04]  /*2100*/  ISETP.NE.U32.AND P1, PT, RZ, c[0x0][0x230], PT ;  /* 0x00008c00ff007a0c */ /* 0x000fc80003f25070 */
[----:B------:R-:W-:-:S13]  /*2110*/  ISETP.NE.AND.EX P1, PT, RZ, c[0x0][0x234], PT, P1 ;  /* 0x00008d00ff007a0c */ /* 0x000fda0003f25310 */
[----:B------:R-:W-:Y:S05]  /*2120*/  @!P1 BRA `(.L_x_766) ;  /* 0x0000003000009947 */ /* 0x000fea0003800000 */
[----:B------:R-:W-:-:S04]  /*2130*/  IADD3 R8, P1, R24, c[0x0][0x230], RZ ;  /* 0x00008c0018087a10 */ /* 0x000fc80007f3e0ff */
[----:B------:R-:W-:-:S05]  /*2140*/  IADD3.X R9, R33, c[0x0][0x234], RZ, P1, !PT ;  /* 0x00008d0021097a10 */ /* 0x000fca0000ffe4ff */
[----:B------:R0:W-:Y:S04]  /*2150*/  RED.E.ADD.F32.FTZ.RN.STRONG.GPU [R8.64], R15 ;  /* 0x0000000f0800798e */ /* 0x0001e8000c10e7a0 */
.L_x_766:
[----:B------:R-:W-:-:S04]  /*2160*/  ISETP.NE.U32.AND P2, PT, RZ, c[0x0][0x458], PT ;  /* 0x00011600ff007a0c */ /* 0x000fc80003f45070 */
[----:B------:R-:W-:-:S13]  /*2170*/  ISETP.NE.AND.EX P2, PT, RZ, c[0x0][0x45c], PT, P2 ;  /* 0x00011700ff007a0c */ /* 0x000fda0003f45320 */
[----:B------:R-:W-:Y:S05]  /*2180*/  @!P2 BRA `(.L_x_767) ;  /* 0x000000400000a947 */ /* 0x000fea0003800000 */
[----:B0-----:R-:W-:Y:S01]  /*2190*/  IMAD.U32 R8, RZ, RZ, UR30 ;  /* 0x0000001eff087e24 */ /* 0x001fe2000f8e00ff */
[----:B------:R-:W-:-:S05]  /*21a0*/  MOV R9, UR31 ;  /* 0x0000001f00097c02 */ /* 0x000fca0008000f00 */
[----:B------:R0:W-:Y:S01]  /*21b0*/  RED.E.ADD.F32.FTZ.RN.STRONG.GPU [R8.64], R10 ;  /* 0x0000000a0800798e */ /* 0x0001e2000c10e7a0 */
[----:B------:R-:W-:Y:S05]  /*21c0*/  BRA `(.L_x_768) ;  /* 0x0000006000007947 */ /* 0x000fea0003800000 */
.L_x_767:
[----:B------:R-:W-:-:S04]  /*21d0*/  ISETP.NE.U32.AND P1, PT, RZ, c[0x0][0x2b8], PT ;  /* 0x0000ae00ff007a0c */ /* 0x000fc80003f25070 */
[----:B------:R-:W-:-:S13]  /*21e0*/  ISETP.NE.AND.EX P1, PT, RZ, c[0x0][0x2bc], PT, P1 ;  /* 0x0000af00ff007a0c */ /* 0x000fda0003f25310 */
[----:B------:R-:W-:Y:S05]  /*21f0*/  @!P1 BRA `(.L_x_768) ;  /* 0x0000003000009947 */ /* 0x000fea0003800000 */
[----:B0-----:R-:W-:Y:S02]  /*2200*/  MOV R8, UR10 ;  /* 0x0000000a00087c02 */ /* 0x001fe40008000f00 */
[----:B------:R-:W-:-:S05]  /*2210*/  MOV R9, UR11 ;  /* 0x0000000b00097c02 */ /* 0x000fca0008000f00 */
[----:B------:R0:W-:Y:S02]  /*2220*/  RED.E.ADD.F32.FTZ.RN.STRONG.GPU [R8.64], R10 ;  /* 0x0000000a0800798e */ /* 0x0001e4000c10e7a0 */
.L_x_768:
[-C--:B------:R-:W-:Y:S01]  /*2230*/  FFMA R17, R34, R10.reuse, R17 ;  /* 0x0000000a22117223 */ /* 0x080fe20000000011 */
[-C--:B------:R-:W-:Y:S01]  /*2240*/  FFMA R21, R36, R10.reuse, R21 ;  /* 0x0000000a24157223 */ /* 0x080fe20000000015 */
[-C--:B------:R-:W-:Y:S01]  /*2250*/  FFMA R19, R32, R10.reuse, R19 ;  /* 0x0000000a20137223 */ /* 0x080fe20000000013 */
[-C--:B0-----:R-:W-:Y:S01]  /*2260*/  FFMA R15, R7, R10.reuse, RZ ;  /* 0x0000000a070f7223 */ /* 0x081fe200000000ff */
[-C--:B------:R-:W-:Y:S01]  /*2270*/  FFMA R23, R5, R10.reuse, RZ ;  /* 0x0000000a05177223 */ /* 0x080fe200000000ff */
[----:B------:R-:W-:Y:S01]  /*2280*/  FFMA R29, R3, R10, RZ ;  /* 0x0000000a031d7223 */ /* 0x000fe200000000ff */
[----:B------:R-:W-:Y:S01]  /*2290*/  FADD R17, RZ, R17 ;  /* 0x00000011ff117221 */ /* 0x000fe20000000000 */
[----:B------:R-:W-:Y:S01]  /*22a0*/  FADD R21, RZ, R21 ;  /* 0x00000015ff157221 */ /* 0x000fe20000000000 */
[----:B------:R-:W-:Y:S01]  /*22b0*/  FADD R19, RZ, R19 ;  /* 0x00000013ff137221 */ /* 0x000fe20000000000 */
[----:B------:R-:W-:Y:S05]  /*22c0*/  @!P2 BRA `(.L_x_769) ;  /* 0x000000a00000a947 */ /* 0x000fea0003800000 */
[----:B------:R-:W-:Y:S01]  /*22d0*/  MOV R10, UR12 ;  /* 0x0000000c000a7c02 */ /* 0x000fe20008000f00 */
[----:B------:R-:W-:Y:S01]  /*22e0*/  IMAD.U32 R9, RZ, RZ, UR26 ;  /* 0x0000001aff097e24 */ /* 0x000fe2000f8e00ff */
[----:B------:R-:W-:-:S02]  /*22f0*/  MOV R11, UR13 ;  /* 0x0000000d000b7c02 */ /* 0x000fc40008000f00 */
[----:B------:R-:W-:Y:S02]  /*2300*/  MOV R8, UR25 ;  /* 0x0000001900087c02 */ /* 0x000fe40008000f00 */
[----:B------:R-:W-:Y:S01]  /*2310*/  MOV R6, c[0x0][0x458] ;  /* 0x0001160000067a02 */ /* 0x000fe20000000f00 */
[----:B------:R0:W-:Y:S01]  /*2320*/  RED.E.ADD.F32.FTZ.RN.STRONG.GPU [R10.64], R19 ;  /* 0x000000130a00798e */ /* 0x0001e2000c10e7a0 */
[----:B------:R-:W-:-:S03]  /*2330*/  MOV R7, c[0x0][0x45c] ;  /* 0x0001170000077a02 */ /* 0x000fc60000000f00 */
[----:B------:R0:W-:Y:S04]  /*2340*/  RED.E.ADD.F32.FTZ.RN.STRONG.GPU [R8.64], R21 ;  /* 0x000000150800798e */ /* 0x0001e8000c10e7a0 */
[----:B------:R0:W-:Y:S01]  /*2350*/  RED.E.ADD.F32.FTZ.RN.STRONG.GPU [R6.64], R17 ;  /* 0x000000110600798e */ /* 0x0001e2000c10e7a0 */
[----:B------:R-:W-:Y:S05]  /*2360*/  BRA `(.L_x_770) ;  /* 0x000000c000007947 */ /* 0x000fea0003800000 */
.L_x_769:
[----:B------:R-:W-:-:S04]  /*2370*/  ISETP.NE.U32.AND P1, PT, RZ, c[0x0][0x2b8], PT ;  /* 0x0000ae00ff007a0c */ /* 0x000fc80003f25070 */
[----:B------:R-:W-:-:S13]  /*2380*/  ISETP.NE.AND.EX P1, PT, RZ, c[0x0][0x2bc], PT, P1 ;  /* 0x0000af00ff007a0c */ /* 0x000fda0003f25310 */
[----:B------:R-:W-:Y:S05]  /*2390*/  @!P1 BRA `(.L_x_770) ;  /* 0x0000009000009947 */ /* 0x000fea0003800000 */
[----:B------:R-:W-:Y:S01]  /*23a0*/  MOV R10, UR8 ;  /* 0x00000008000a7c02 */ /* 0x000fe20008000f00 */
[----:B------:R-:W-:Y:S01]  /*23b0*/  IMAD.MOV.U32 R6, RZ, RZ, c[0x0][0x2b8] ;  /* 0x0000ae00ff067624 */ /* 0x000fe200078e00ff */
[----:B------:R-:W-:Y:S02]  /*23c0*/  MOV R11, UR9 ;  /* 0x00000009000b7c02 */ /* 0x000fe40008000f00 */
[----:B------:R-:W-:Y:S02]  /*23d0*/  MOV R8, UR23 ;  /* 0x0000001700087c02 */ /* 0x000fe40008000f00 */
[----:B------:R-:W-:Y:S01]  /*23e0*/  MOV R9, UR24 ;  /* 0x0000001800097c02 */ /* 0x000fe20008000f00 */
[----:B------:R0:W-:Y:S01]  /*23f0*/  RED.E.ADD.F32.FTZ.RN.STRONG.GPU [R10.64], R19 ;  /* 0x000000130a00798e */ /* 0x0001e2000c10e7a0 */
[----:B------:R-:W-:-:S03]  /*2400*/  MOV R7, c[0x0][0x2bc] ;  /* 0x0000af0000077a02 */ /* 0x000fc60000000f00 */
[----:B------:R0:W-:Y:S04]  /*2410*/  RED.E.ADD.F32.FTZ.RN.STRONG.GPU [R8.64], R21 ;  /* 0x000000150800798e */ /* 0x0001e8000c10e7a0 */
[----:B------:R0:W-:Y:S02]  /*2420*/  RED.E.ADD.F32.FTZ.RN.STRONG.GPU [R6.64], R17 ;  /* 0x000000110600798e */ /* 0x0001e4000c10e7a0 */
.L_x_770:
[----:B------:R-:W-:Y:S01]  /*2430*/  ISETP.NE.U32.AND P1, PT, RZ, c[0x0][0x360], PT ;  /* 0x0000d800ff007a0c */ /* 0x000fe20003f25070 */
[----:B0-----:R-:W-:Y:S01]  /*2440*/  FADD R7, RZ, R0 ;  /* 0x00000000ff077221 */ /* 0x001fe20000000000 */
[----:B------:R-:W-:Y:S01]  /*2450*/  FADD R9, RZ, R2 ;  /* 0x00000002ff097221 */ /* 0x000fe20000000000 */
[----:B------:R-:W-:Y:S01]  /*2460*/  FADD R11, RZ, R4 ;  /* 0x00000004ff0b7221 */ /* 0x000fe20000000000 */
        /* <DEDUP_REMOVED lines=12> */
.L_x_771:
[----:B------:R-:W-:-:S04]  /*2530*/  ISETP.NE.U32.AND P1, PT, RZ, c[0x0][0x1c0], PT ;  /* 0x00007000ff007a0c */ /* 0x000fc80003f25070 */
[----:B------:R-:W-:-:S13]  /*2540*/  ISETP.NE.AND.EX P1, PT, RZ, c[0x0][0x1c4], PT, P1 ;  /* 0x00007100ff007a0c */ /* 0x000fda0003f25310 */
[----:B------:R-:W-:Y:S05]  /*2550*/  @!P1 BRA `(.L_x_772) ;  /* 0x0000008000009947 */ /* 0x000fea0003800000 */
[----:B------:R-:W-:Y:S01]  /*2560*/  MOV R3, c[0x0][0x1d8] ;  /* 0x0000760000037a02 */ /* 0x000fe20000000f00 */
[----:B------:R-:W-:-:S04]  /*2570*/  IMAD R0, R38, c[0x0][0x1d8], RZ ;  /* 0x0000760026007a24 */ /* 0x000fc800078e02ff */
[----:B------:R-:W-:Y:S02]  /*2580*/  IMAD R27, R27, R40, R0 ;  /* 0x000000281b1b7224 */ /* 0x000fe400078e0200 */
[----:B------:R-:W-:-:S05]  /*2590*/  IMAD.WIDE.U32 R2, R40, R3, c[0x0][0x1c0] ;  /* 0x0000700028027625 */ /* 0x000fca00078e0003 */
[----:B------:R-:W-:-:S05]  /*25a0*/  IADD3 R3, R27, R3, RZ ;  /* 0x000000031b037210 */ /* 0x000fca0007ffe0ff */
[----:B------:R0:W-:Y:S04]  /*25b0*/  RED.E.ADD.F32.FTZ.RN.STRONG.GPU [R2.64], R7 ;  /* 0x000000070200798e */ /* 0x0001e8000c10e7a0 */
[----:B------:R0:W-:Y:S04]  /*25c0*/  RED.E.ADD.F32.FTZ.RN.STRONG.GPU [R2.64+0x4], R9 ;  /* 0x000004090200798e */ /* 0x0001e8000c10e7a0 */
[----:B------:R0:W-:Y:S02]  /*25d0*/  RED.E.ADD.F32.FTZ.RN.STRONG.GPU [R2.64+0x8], R11 ;  /* 0x0000080b0200798e */ /* 0x0001e4000c10e7a0 */
.L_x_772:
[----:B------:R-:W-:-:S04]  /*25e0*/  ISETP.NE.U32.AND P1, PT, RZ, c[0x0][0x328], PT ;  /* 0x0000ca00ff007a0c */ /* 0x000fc80003f25070 */
[----:B------:R-:W-:-:S13]  /*25f0*/  ISETP.NE.AND.EX P1, PT, RZ, c[0x0][0x32c], PT, P1 ;  /* 0x0000cb00ff007a0c */ /* 0x000fda0003f25310 */
[----:B------:R-:W-:Y:S05]  /*2600*/  @!P1 BRA `(.L_x_773) ;  /* 0x000000a000009947 */ /* 0x000fea0003800000 */
[----:B------:R-:W-:Y:S02]  /*2610*/  SHF.R.S32.HI R5, RZ, 0x1f, R40 ;  /* 0x0000001fff057819 */ /* 0x000fe40000011428 */
[----:B0-----:R-:W-:-:S03]  /*2620*/  MOV R3, c[0x0][0x348] ;  /* 0x0000d20000037a02 */ /* 0x001fc60000000f00 */
        /* <DEDUP_REMOVED lines=8> */
.L_x_773:
[----:B------:R-:W-:-:S04]  /*26b0*/  ISETP.NE.U32.AND P1, PT, RZ, c[0x0][0x188], PT ;  /* 0x00006200ff007a0c */ /* 0x000fc80003f25070 */
[----:B------:R-:W-:-:S13]  /*26c0*/  ISETP.NE.AND.EX P1, PT, RZ, c[0x0][0x18c], PT, P1 ;  /* 0x00006300ff007a0c */ /* 0x000fda0003f25310 */
[----:B------:R-:W-:Y:S05]  /*26d0*/  @!P1 BRA `(.L_x_774) ;  /* 0x0000008000009947 */ /* 0x000fea0003800000 */
[----:B------:R-:W-:Y:S02]  /*26e0*/  IMAD R0, R38, c[0x0][0x1a0], RZ ;  /* 0x0000680026007a24 */ /* 0x000fe400078e02ff */
[----:B0-----:R-:W-:Y:S02]  /*26f0*/  IMAD.MOV.U32 R3, RZ, RZ, c[0x0][0x1a0] ;  /* 0x00006800ff037624 */ /* 0x001fe400078e00ff */
[----:B------:R-:W-:Y:S02]  /*2700*/  IMAD R35, R35, R40, R0 ;  /* 0x0000002823237224 */ /* 0x000fe400078e0200 */
[----:B------:R-:W-:-:S05]  /*2710*/  IMAD.WIDE.U32 R2, R40, R3, c[0x0][0x188] ;  /* 0x0000620028027625 */ /* 0x000fca00078e0003 */
[----:B------:R-:W-:-:S05]  /*2720*/  IADD3 R3, R35, R3, RZ ;  /* 0x0000000323037210 */ /* 0x000fca0007ffe0ff */
[----:B------:R0:W-:Y:S04]  /*2730*/  RED.E.ADD.F32.FTZ.RN.STRONG.GPU [R2.64], R15 ;  /* 0x0000000f0200798e */ /* 0x0001e8000c10e7a0 */
[----:B------:R0:W-:Y:S04]  /*2740*/  RED.E.ADD.F32.FTZ.RN.STRONG.GPU [R2.64+0x4], R23 ;  /* 0x000004170200798e */ /* 0x0001e8000c10e7a0 */
[----:B------:R0:W-:Y:S02]  /*2750*/  RED.E.ADD.F32.FTZ.RN.STRONG.GPU [R2.64+0x8], R29 ;  /* 0x0000081d0200798e */ /* 0x0001e4000c10e7a0 */
.L_x_774:
[----:B------:R-:W-:Y:S05]  /*2760*/  @!P0 BRA `(.L_x_775) ;  /* 0x0000008000008947 */ /* 0x000fea0003800000 */
[----:B------:R-:W-:Y:S02]  /*2770*/  SHF.R.S32.HI R0, RZ, 0x1f, R40 ;  /* 0x0000001fff007819 */ /* 0x000fe40000011428 */
[----:B0-----:R-:W-:-:S03]  /*2780*/  MOV R3, c[0x0][0x3f0] ;  /* 0x0000fc0000037a02 */ /* 0x001fc60000000f00 */
[----:B------:R-:W-:Y:S02]  /*2790*/  IMAD R5, R0, c[0x0][0x3f0], RZ ;  /* 0x0000fc0000057a24 */ /* 0x000fe400078e02ff */
[----:B------:R-:W-:-:S04]  /*27a0*/  IMAD.WIDE.U32 R2, R40, R3, c[0x0][0x3d0] ;  /* 0x0000f40028027625 */ /* 0x000fc800078e0003 */
[----:B------:R-:W-:-:S05]  /*27b0*/  IMAD R5, R40, UR17, R5 ;  /* 0x0000001128057c24 */ /* 0x000fca000f8e0205 */
[----:B------:R-:W-:-:S05]  /*27c0*/  IADD3 R3, R3, R5, RZ ;  /* 0x0000000503037210 */ /* 0x000fca0007ffe0ff */
[----:B------:R0:W-:Y:S01]  /*27d0*/  RED.E.ADD.F32.FTZ.RN.STRONG.GPU [R2.64], RZ ;  /* 0x000000ff0200798e */ /* 0x0001e2000c10e7a0 */
[----:B------:R-:W-:Y:S05]  /*27e0*/  BRA `(.L_x_723) ;  /* 0x0000006000007947 */ /* 0x000fea0003800000 */
.L_x_775:
[----:B------:R-:W-:-:S04]  /*27f0*/  ISETP.NE.U32.AND P0, PT, RZ, c[0x0][0x230], PT ;  /* 0x00008c00ff007a0c */ /* 0x000fc80003f05070 */
[----:B------:R-:W-:-:S13]  /*2800*/  ISETP.NE.AND.EX P0, PT, RZ, c[0x0][0x234], PT, P0 ;  /* 0x00008d00ff007a0c */ /* 0x000fda0003f05300 */
[----:B------:R-:W-:Y:S05]  /*2810*/  @!P0 BRA `(.L_x_723) ;  /* 0x0000003000008947 */ /* 0x000fea0003800000 */
[----:B------:R-:W-:-:S04]  /*2820*/  IADD3 R24, P0, R24, c[0x0][0x230], RZ ;  /* 0x00008c0018187a10 */ /* 0x000fc80007f1e0ff */
[----:B------:R-:W-:-:S05]  /*2830*/  IADD3.X R25, R33, c[0x0][0x234], RZ, P0, !PT ;  /* 0x00008d0021197a10 */ /* 0x000fca00007fe4ff */
[----:B------:R1:W-:Y:S04]  /*2840*/  RED.E.ADD.F32.FTZ.RN.STRONG.GPU [R24.64], RZ ;  /* 0x000000ff1800798e */ /* 0x0003e8000c10e7a0 */
.L_x_723:
[----:B------:R-:W-:Y:S05]  /*2850*/  BSYNC B1 ;  /* 0x0000000000017941 */ /* 0x000fea0003800000 */
.L_x_722:
[----:B------:R-:W-:Y:S01]  /*2860*/  ISETP.NE.U32.AND P0, PT, RZ, c[0x0][0x398], PT ;  /* 0x0000e600ff007a0c */ /* 0x000fe20003f05070 */
[----:B------:R-:W-:-:S03]  /*2870*/  FADD R13, RZ, R13 ;  /* 0x0000000dff0d7221 */ /* 0x000fc60000000000 */
        /* <DEDUP_REMOVED lines=8> */
[----:B------:R0:W-:Y:S01]  /*2900*/  RED.E.ADD.F32.FTZ.RN.STRONG.GPU [R2.64], R13 ;  /* 0x0000000d0200798e */ /* 0x0001e2000c10e7a0 */
[----:B------:R-:W-:Y:S05]  /*2910*/  BRA `(.L_x_721) ;  /* 0x0000009000007947 */ /* 0x000fea0003800000 */
.L_x_776:
[----:B------:R-:W-:-:S04]  /*2920*/  ISETP.NE.U32.AND P0, PT, RZ, c[0x0][0x1f8], PT ;  /* 0x00007e00ff007a0c */ /* 0x000fc80003f05070 */
[----:B------:R-:W-:-:S13]  /*2930*/  ISETP.NE.AND.EX P0, PT, RZ, c[0x0][0x1fc], PT, P0 ;  /* 0x00007f00ff007a0c */ /* 0x000fda0003f05300 */
[----:B------:R-:W-:Y:S05]  /*2940*/  @!P0 BRA `(.L_x_721) ;  /* 0x0000006000008947 */ /* 0x000fea0003800000 */
[----:B0-----:R-:W-:Y:S01]  /*2950*/  MOV R3, c[0x0][0x210] ;  /* 0x0000840000037a02 */ /* 0x001fe20000000f00 */
[----:B------:R-:W-:-:S04]  /*2960*/  IMAD R38, R38, c[0x0][0x210], RZ ;  /* 0x0000840026267a24 */ /* 0x000fc800078e02ff */
[----:B------:R-:W-:Y:S02]  /*2970*/  IMAD R37, R37, R40, R38 ;  /* 0x0000002825257224 */ /* 0x000fe400078e0226 */
[----:B------:R-:W-:-:S05]  /*2980*/  IMAD.WIDE.U32 R2, R40, R3, c[0x0][0x1f8] ;  /* 0x00007e0028027625 */ /* 0x000fca00078e0003 */
[----:B------:R-:W-:-:S05]  /*2990*/  IADD3 R3, R37, R3, RZ ;  /* 0x0000000325037210 */ /* 0x000fca0007ffe0ff */
[----:B------:R0:W-:Y:S02]  /*29a0*/  RED.E.ADD.F32.FTZ.RN.STRONG.GPU [R2.64], R13 ;  /* 0x0000000d0200798e */ /* 0x0001e4000c10e7a0 */
.L_x_721:
[----:B------:R-:W-:Y:S05]  /*29b0*/  BSYNC B2 ;  /* 0x0000000000027941 */ /* 0x000fea0003800000 */
.L_x_720:
[----:B------:R-:W-:-:S04]  /*29c0*/  IADD3 R40, P0, R40, UR6, RZ ;  /* 0x0000000628287c10 */ /* 0x000fc8000ff1e0ff */
[----:B------:R-:W-:Y:S02]  /*29d0*/  IADD3.X R39, R39, UR4, RZ, P0, !PT ;  /* 0x0000000427277c10 */ /* 0x000fe400087fe4ff */
[----:B------:R-:W-:-:S04]  /*29e0*/  ISETP.GE.U32.AND P0, PT, R40, c[0x0][0x178], PT ;  /* 0x00005e0028007a0c */ /* 0x000fc80003f06070 */
[----:B------:R-:W-:-:S13]  /*29f0*/  ISETP.GE.U32.AND.EX P0, PT, R39, c[0x0][0x17c], PT, P0 ;  /* 0x00005f0027007a0c */ /* 0x000fda0003f06100 */
[----:B------:R-:W-:Y:S01]  /*2a00*/  @P0 CALL.REL.NOINC `(.L_x_777) ;  /* 0x0000001000000944 */ /* 0x000fe20003c00000 */
[----:B------:R-:W-:Y:S05]  /*2a10*/  BRA `(.L_x_778) ;  /* 0xffffd97000007947 */ /* 0x000fea000383ffff */
.L_x_777:
[----:B------:R-:W-:Y:S05]  /*2a20*/  BSYNC B3 ;  /* 0x0000000000037941 */ /* 0x000fea0003800000 */
.L_x_719:
[----:B------:R-:W-:Y:S05]  /*2a30*/  EXIT ;  /* 0x000000000000794d */ /* 0x000fea0003800000 */
        .weak           $__internal_18_$__cuda_sm20_rcp_rn_f32_slowpath
        .type           $__internal_18_$__cuda_sm20_rcp_rn_f32_slowpath,@function
        .size           $__internal_18_$__cuda_sm20_rcp_rn_f32_slowpath,($__internal_19_$__cuda_sm20_sqrt_rn_f32_slowpath - $__internal_18_$__cuda_sm20_rcp_rn_f32_slowpath)
$__internal_18_$__cuda_sm20_rcp_rn_f32_slowpath:
[----:B------:R-:W-:Y:S01]  /*2a40*/  IMAD.SHL.U32 R10, R9, 0x2, RZ ;  /* 0x00000002090a7824 */ /* 0x000fe200078e00ff */
[----:B------:R-:W-:Y:S04]  /*2a50*/  BSSY B6, `(.L_x_779) ;  /* 0x0000030000067945 */ /* 0x000fe80003800000 */
        /* <DEDUP_REMOVED lines=13> */
.L_x_780:
        /* <DEDUP_REMOVED lines=21> */
[----:B------:R-:W-:-:S04]  /*2c80*/  LOP3.LUT P3, RZ, R48, 0x2, RZ, 0xc0, !PT ;  /* 0x0000000230ff7812 */ /* 0x000fc8000786c0ff */
[----:B------:R-:W-:Y:S02]  /*2c90*/  PLOP3.LUT P0, PT, P0, P1, P3, 0xe0, 0x0 ;  /* 0x000000000000781c */ /* 0x000fe40000703c30 */
[----:B------:R-:W-:Y:S02]  /*2ca0*/  LOP3.LUT P1, RZ, R9, 0x7fffff, RZ, 0xc0, !PT ;  /* 0x007fffff09ff7812 */ /* 0x000fe4000782c0ff */
[----:B------:R-:W-:-:S04]  /*2cb0*/  SEL R10, RZ, 0x1, !P0 ;  /* 0x00000001ff0a7807 */ /* 0x000fc80004000000 */
[----:B------:R-:W-:-:S04]  /*2cc0*/  IADD3 R10, -R10, RZ, RZ ;  /* 0x000000ff0a0a7210 */ /* 0x000fc80007ffe1ff */
[----:B------:R-:W-:Y:S02]  /*2cd0*/  ISETP.GE.AND P0, PT, R10, RZ, PT ;  /* 0x000000ff0a00720c */ /* 0x000fe40003f06270 */
[----:B------:R-:W-:-:S04]  /*2ce0*/  IADD3 R10, R19, -0xfc, RZ ;  /* 0xffffff04130a7810 */ /* 0x000fc80007ffe0ff */
[----:B------:R-:W-:-:S07]  /*2cf0*/  SHF.R.U32.HI R10, RZ, R10, R15 ;  /* 0x0000000aff0a7219 */ /* 0x000fce000001160f */
[----:B------:R-:W-:-:S04]  /*2d00*/  @!P0 IADD3 R10, R10, 0x1, RZ ;  /* 0x000000010a0a8810 */ /* 0x000fc80007ffe0ff */
[----:B------:R-:W-:-:S04]  /*2d10*/  @!P1 SHF.L.U32 R10, R10, 0x1, RZ ;  /* 0x000000010a0a9819 */ /* 0x000fc800000006ff */
[----:B------:R-:W-:Y:S01]  /*2d20*/  LOP3.LUT R15, R10, 0x80000000, R9, 0xf8, !PT ;  /* 0x800000000a0f7812 */ /* 0x000fe200078ef809 */
[----:B------:R-:W-:Y:S05]  /*2d30*/  BRA `(.L_x_781) ;  /* 0x0000001000007947 */ /* 0x000fea0003800000 */
.L_x_782:
[----:B------:R0:W1:Y:S02]  /*2d40*/  MUFU.RCP R15, R9 ;  /* 0x00000009000f7308 */ /* 0x0000640000001000 */
.L_x_781:
[----:B------:R-:W-:Y:S05]  /*2d50*/  BSYNC B6 ;  /* 0x0000000000067941 */ /* 0x000fea0003800000 */
.L_x_779:
[----:B------:R-:W-:Y:S02]  /*2d60*/  MOV R46, R23 ;  /* 0x00000017002e7202 */ /* 0x000fe40000000f00 */
[----:B------:R-:W-:-:S04]  /*2d70*/  MOV R47, 0x0 ;  /* 0x00000000002f7802 */ /* 0x000fc80000000f00 */
[----:B------:R-:W-:Y:S05]  /*2d80*/  RET.REL.NODEC R46 `(my_solve_particle_ground_contacts_cuda_kernel_backward) ;  /* 0xffffd2702e007950 */ /* 0x000fea0003c3ffff */
        .weak           $__internal_19_$__cuda_sm20_sqrt_rn_f32_slowpath
        .type           $__internal_19_$__cuda_sm20_sqrt_rn_f32_slowpath,@function
        .size           $__internal_19_$__cuda_sm20_sqrt_rn_f32_slowpath,($__internal_20_$__cuda_sm3x_div_rn_noftz_f32_slowpath - $__internal_19_$__cuda_sm20_sqrt_rn_f32_slowpath)
$__internal_19_$__cuda_sm20_sqrt_rn_f32_slowpath:
[----:B------:R-:W-:-:S13]  /*2d90*/  LOP3.LUT P0, RZ, R12, 0x7fffffff, RZ, 0xc0, !PT ;  /* 0x7fffffff0cff7812 */ /* 0x000fda000780c0ff */
[----:B------:R-:W-:Y:S05]  /*2da0*/  @!P0 BRA `(.L_x_783) ;  /* 0x0000011000008947 */ /* 0x000fea0003800000 */
[----:B------:R-:W-:Y:S01]  /*2db0*/  FSETP.GEU.FTZ.AND P0, PT, R12, RZ, PT ;  /* 0x000000ff0c00720b */ /* 0x000fe20003f1e000 */
[----:B------:R-:W-:-:S12]  /*2dc0*/  IMAD.MOV.U32 R9, RZ, RZ, R12 ;  /* 0x000000ffff097224 */ /* 0x000fd800078e000c */
        /* <DEDUP_REMOVED lines=15> */
.L_x_783:
[----:B------:R-:W-:Y:S02]  /*2ec0*/  MOV R9, R12 ;  /* 0x0000000c00097202 */ /* 0x000fe40000000f00 */
[----:B------:R-:W-:Y:S02]  /*2ed0*/  MOV R12, R17 ;  /* 0x00000011000c7202 */ /* 0x000fe40000000f00 */
[----:B------:R-:W-:-:S04]  /*2ee0*/  MOV R13, 0x0 ;  /* 0x00000000000d7802 */ /* 0x000fc80000000f00 */
[----:B------:R-:W-:Y:S05]  /*2ef0*/  RET.REL.NODEC R12 `(my_solve_particle_ground_contacts_cuda_kernel_backward) ;  /* 0xffffd1000c007950 */ /* 0x000fea0003c3ffff */
        .weak           $__internal_20_$__cuda_sm3x_div_rn_noftz_f32_slowpath
        .type           $__internal_20_$__cuda_sm3x_div_rn_noftz_f32_slowpath,@function
        .size           $__internal_20_$__cuda_sm3x_div_rn_noftz_f32_slowpath,(.L_x_1211 - $__internal_20_$__cuda_sm3x_div_rn_noftz_f32_slowpath)
$__internal_20_$__cuda_sm3x_div_rn_noftz_f32_slowpath:
        /* <DEDUP_REMOVED lines=34> */
.L_x_785:
[----:B------:R-:W-:Y:S01]  /*3120*/  LEA R50, R46, 0xc0800000, 0x17 ;  /* 0xc08000002e327811 */ /* 0x000fe200078eb8ff */
[----:B------:R-:W-:Y:S01]  /*3130*/  BSSY B5, `(.L_x_790) ;  /* 0x0000036000057945 */ /* 0x000fe20003800000 */
[----:B------:R-:W-:Y:S02]  /*3140*/  IADD3 R51, R51, -0x7f, RZ ;  /* 0xffffff8133337810 */ /* 0x000fe40007ffe0ff */
[----:B------:R-:W-:Y:S02]  /*3150*/  IADD3 R52, -R50, R23, RZ ;  /* 0x0000001732347210 */ /* 0x000fe40007ffe1ff */
[C---:B------:R-:W-:Y:S01]  /*3160*/  IADD3 R46, R51.reuse, 0x7f, -R46 ;  /* 0x0000007f332e7810 */ /* 0x040fe20007ffe82e */
[----:B------:R-:W-:Y:S01]  /*3170*/  IMAD R18, R51, -0x800000, R18 ;  /* 0xff80000033127824 */ /* 0x000fe200078e0212 */
[----:B------:R-:W0:Y:S01]  /*3180*/  MUFU.RCP R23, R52 ;  /* 0x0000003400177308 */ /* 0x000e220000001000 */
[----:B------:R-:W-:Y:S01]  /*3190*/  FADD.FTZ R49, -R52, -RZ ;  /* 0x800000ff34317221 */ /* 0x000fe20000010100 */
[----:B------:R-:W-:-:S03]  /*31a0*/  IADD3 R47, R46, R47, RZ ;  /* 0x0000002f2e2f7210 */ /* 0x000fc60007ffe0ff */
        /* <DEDUP_REMOVED lines=21> */
[CCC-:B------:R-:W-:Y:S01]  /*3300*/  FFMA.RP R46, R23.reuse, R49.reuse, R50.reuse ;  /* 0x00000031172e7223 */ /* 0x1c0fe20000008032 */
[----:B------:R-:W-:Y:S01]  /*3310*/  FFMA.RM R23, R23, R49, R50 ;  /* 0x0000003117177223 */ /* 0x000fe20000004032 */
[----:B------:R-:W-:Y:S02]  /*3320*/  IADD3 R50, R51, 0x20, RZ ;  /* 0x0000002033327810 */ /* 0x000fe40007ffe0ff */
[----:B------:R-:W-:Y:S02]  /*3330*/  LOP3.LUT R47, R47, 0x7fffff, RZ, 0xc0, !PT ;  /* 0x007fffff2f2f7812 */ /* 0x000fe400078ec0ff */
[----:B------:R-:W-:Y:S02]  /*3340*/  ISETP.NE.AND P3, PT, R51, RZ, PT ;  /* 0x000000ff3300720c */ /* 0x000fe40003f65270 */
[----:B------:R-:W-:Y:S02]  /*3350*/  LOP3.LUT R47, R47, 0x800000, RZ, 0xfc, !PT ;  /* 0x008000002f2f7812 */ /* 0x000fe400078efcff */
[----:B------:R-:W-:-:S02]  /*3360*/  ISETP.NE.AND P1, PT, R51, RZ, PT ;  /* 0x000000ff3300720c */ /* 0x000fc40003f25270 */
        /* <DEDUP_REMOVED lines=14> */
.L_x_792:
[----:B------:R-:W-:-:S04]  /*3450*/  LOP3.LUT R18, R18, 0x80000000, RZ, 0xc0, !PT ;  /* 0x8000000012127812 */ /* 0x000fc800078ec0ff */
[----:B------:R-:W-:Y:S01]  /*3460*/  LOP3.LUT R18, R18, 0x7f800000, RZ, 0xfc, !PT ;  /* 0x7f80000012127812 */ /* 0x000fe200078efcff */
[----:B------:R-:W-:Y:S05]  /*3470*/  BRA `(.L_x_793) ;  /* 0x0000001000007947 */ /* 0x000fea0003800000 */
.L_x_791:
[----:B------:R-:W-:Y:S02]  /*3480*/  LEA R18, R47, R18, 0x17 ;  /* 0x000000122f127211 */ /* 0x000fe400078eb8ff */
.L_x_793:
[----:B------:R-:W-:Y:S05]  /*3490*/  BSYNC B5 ;  /* 0x0000000000057941 */ /* 0x000fea0003800000 */
.L_x_790:
[----:B------:R-:W-:Y:S05]  /*34a0*/  BRA `(.L_x_794) ;  /* 0x0000008000007947 */ /* 0x000fea0003800000 */
.L_x_789:
[----:B------:R-:W-:-:S04]  /*34b0*/  LOP3.LUT R18, R23, 0x80000000, R18, 0x48, !PT ;  /* 0x8000000017127812 */ /* 0x000fc800078e4812 */
[----:B------:R-:W-:Y:S01]  /*34c0*/  LOP3.LUT R18, R18, 0x7f800000, RZ, 0xfc, !PT ;  /* 0x7f80000012127812 */ /* 0x000fe200078efcff */
[----:B------:R-:W-:Y:S05]  /*34d0*/  BRA `(.L_x_794) ;  /* 0x0000005000007947 */ /* 0x000fea0003800000 */
.L_x_788:
[----:B------:R-:W-:Y:S01]  /*34e0*/  LOP3.LUT R18, R23, 0x80000000, R18, 0x48, !PT ;  /* 0x8000000017127812 */ /* 0x000fe200078e4812 */
[----:B------:R-:W-:Y:S05]  /*34f0*/  BRA `(.L_x_794) ;  /* 0x0000003000007947 */ /* 0x000fea0003800000 */
.L_x_787:
[----:B------:R-:W0:Y:S01]  /*3500*/  MUFU.RSQ R18, -QNAN ;  /* 0xffc0000000127908 */ /* 0x000e220000001400 */
[----:B------:R-:W-:Y:S05]  /*3510*/  BRA `(.L_x_794) ;  /* 0x0000001000007947 */ /* 0x000fea0003800000 */
.L_x_786:
[----:B------:R-:W-:Y:S02]  /*3520*/  FADD.FTZ R18, R18, R23 ;  /* 0x0000001712127221 */ /* 0x000fe40000010000 */
.L_x_794:
[----:B------:R-:W-:Y:S05]  /*3530*/  BSYNC B4 ;  /* 0x0000000000047941 */ /* 0x000fea0003800000 */
.L_x_784:
[----:B------:R-:W-:-:S04]  /*3540*/  MOV R23, 0x0 ;  /* 0x0000000000177802 */ /* 0x000fc80000000f00 */
[----:B------:R-:W-:Y:S05]  /*3550*/  RET.REL.NODEC R22 `(my_solve_particle_ground_contacts_cuda_kernel_backward) ;  /* 0xffffcaa016007950 */ /* 0x000fea0003c3ffff */
.L_x_795:
        /* <DEDUP_REMOVED lines=10> */
.L_x_1211:


//--------------------- .text.my_solve_particle_ground_contacts_cuda_kernel_forward --------------------------
	.section	.text.my_solve_particle_ground_contacts_cuda_kernel_forward,"ax",@progbits
	.sectioninfo	@"SHI_REGISTERS=27"
	.align	128
        .global         my_solve_particle_ground_contacts_cuda_kernel_forward
        .type           my_solve_particle_ground_contacts_cuda_kernel_forward,@function
        .size           my_solve_particle_ground_contacts_cuda_kernel_forward,(.L_x_1213 - my_solve_particle_ground_contacts_cuda_kernel_forward)
        .other          my_solve_particle_ground_contacts_cuda_kernel_forward,@"STO_CUDA_ENTRY STV_DEFAULT"
my_solve_particle_ground_contacts_cuda_kernel_forward:
.text.my_solve_particle_ground_contacts_cuda_kernel_forward:
        /* <DEDUP_REMOVED lines=10> */
[----:B------:R-:W-:Y:S02]  /*00a0*/  ULDC.64 UR6, c[0x0][0x2b0] ;  /* 0x0000ac0000067ab9 */ /* 0x000fe40000000a00 */
[----:B------:R-:W-:Y:S02]  /*00b0*/  USHF.R.S32.HI UR9, URZ, 0x1f, UR15 ;  /* 0x0000001f3f097899 */ /* 0x000fe4000801140f */
[----:B------:R-:W-:Y:S02]  /*00c0*/  UIADD3 UR15, UP0, UR15, UR6, URZ ;  /* 0x000000060f0f7290 */ /* 0x000fe4000ff1e03f */
[----:B------:R-:W-:Y:S02]  /*00d0*/  ULDC UR14, c[0x0][0x2d0] ;  /* 0x0000b400000e7ab9 */ /* 0x000fe40000000800 */
[----:B------:R-:W-:-:S02]  /*00e0*/  UIADD3.X UR16, UR9, UR7, URZ, UP0, !UPT ;  /* 0x0000000709107290 */ /* 0x000fc400087fe43f */
[----:B------:R-:W-:Y:S02]  /*00f0*/  UIADD3 UR17, UP0, UR15, UR14, URZ ;  /* 0x0000000e0f117290 */ /* 0x000fe4000ff1e03f */
[----:B------:R-:W-:Y:S02]  /*0100*/  ULDC UR6, c[0x0][0x0] ;  /* 0x0000000000067ab9 */ /* 0x000fe40000000800 */
[----:B------:R-:W-:Y:S02]  /*0110*/  ULDC UR7, c[0x0][0xc] ;  /* 0x0000030000077ab9 */ /* 0x000fe40000000800 */
[----:B------:R-:W-:Y:S02]  /*0120*/  UIADD3.X UR20, UR9, UR16, URZ, UP0, !UPT ;  /* 0x0000001009147290 */ /* 0x000fe400087fe43f */
[----:B------:R-:W-:Y:S02]  /*0130*/  UIMAD.WIDE.U32 UR6, UR6, UR7, URZ ;  /* 0x00000007060672a5 */ /* 0x000fe4000f8e003f */
[----:B------:R-:W-:-:S02]  /*0140*/  UIADD3 UR14, UP0, UR17, UR14, URZ ;  /* 0x0000000e110e7290 */ /* 0x000fc4000ff1e03f */
[----:B------:R-:W-:Y:S02]  /*0150*/  ULDC UR5, c[0x0][0x280] ;  /* 0x0000a00000057ab9 */ /* 0x000fe40000000800 */
[----:B------:R-:W-:Y:S02]  /*0160*/  ULDC UR8, c[0x0][0x1d8] ;  /* 0x0000760000087ab9 */ /* 0x000fe40000000800 */
[----:B------:R-:W-:Y:S02]  /*0170*/  ULDC UR10, c[0x0][0x248] ;  /* 0x00009200000a7ab9 */ /* 0x000fe40000000800 */
[----:B------:R-:W-:Y:S02]  /*0180*/  ULDC UR11, c[0x0][0x310] ;  /* 0x0000c400000b7ab9 */ /* 0x000fe40000000800 */
[----:B------:R-:W-:Y:S02]  /*0190*/  UMOV UR4, URZ ;  /* 0x0000003f00047c82 */ /* 0x000fe40008000000 */
[----:B------:R-:W-:-:S02]  /*01a0*/  ULDC UR12, c[0x0][0x1a0] ;  /* 0x00006800000c7ab9 */ /* 0x000fc40000000800 */
[----:B------:R-:W-:Y:S02]  /*01b0*/  ULDC UR13, c[0x0][0x210] ;  /* 0x00008400000d7ab9 */ /* 0x000fe40000000800 */
[----:B------:R-:W-:Y:S02]  /*01c0*/  USHF.R.S32.HI UR5, URZ, 0x1f, UR5 ;  /* 0x0000001f3f057899 */ /* 0x000fe40008011405 */
[----:B------:R-:W-:Y:S02]  /*01d0*/  USHF.R.S32.HI UR8, URZ, 0x1f, UR8 ;  /* 0x0000001f3f087899 */ /* 0x000fe40008011408 */
[----:B------:R-:W-:Y:S02]  /*01e0*/  USHF.R.S32.HI UR10, URZ, 0x1f, UR10 ;  /* 0x0000001f3f0a7899 */ /* 0x000fe4000801140a */
[----:B------:R-:W-:Y:S02]  /*01f0*/  USHF.R.S32.HI UR11, URZ, 0x1f, UR11 ;  /* 0x0000001f3f0b7899 */ /* 0x000fe4000801140b */
[----:B------:R-:W-:-:S02]  /*0200*/  USHF.R.S32.HI UR12, URZ, 0x1f, UR12 ;  /* 0x0000001f3f0c7899 */ /* 0x000fc4000801140c */
[----:B------:R-:W-:Y:S02]  /*0210*/  USHF.R.S32.HI UR13, URZ, 0x1f, UR13 ;  /* 0x0000001f3f0d7899 */ /* 0x000fe4000801140d */
[----:B------:R-:W-:Y:S02]  /*0220*/  UIADD3 UR4, UR7, UR4, URZ ;  /* 0x0000000407047290 */ /* 0x000fe4000fffe03f */
[----:B------:R-:W-:Y:S02]  /*0230*/  UIADD3.X UR9, UR9, UR20, URZ, UP0, !UPT ;  /* 0x0000001409097290 */ /* 0x000fe400087fe43f */
[----:B------:R-:W-:Y:S02]  /*0240*/  ULDC.64 UR18, c[0x0][0x118] ;  /* 0x0000460000127ab9 */ /* 0x000fe40000000a00 */
.L_x_814:
[----:B------:R-:W-:Y:S01]  /*0250*/  SHF.R.S32.HI R8, RZ, 0x1f, R6 ;  /* 0x0000001fff087819 */ /* 0x000fe20000011406 */
[----:B0-----:R-:W-:-:S04]  /*0260*/  IMAD.MOV.U32 R3, RZ, RZ, c[0x0][0x280] ;  /* 0x0000a000ff037624 */ /* 0x001fc800078e00ff */
[----:B------:R-:W-:Y:S02]  /*0270*/  IMAD R5, R8, c[0x0][0x280], RZ ;  /* 0x0000a00008057a24 */ /* 0x000fe400078e02ff */
[----:B------:R-:W-:-:S04]  /*0280*/  IMAD.WIDE.U32 R2, R6, R3, c[0x0][0x260] ;  /* 0x0000980006027625 */ /* 0x000fc800078e0003 */
[----:B------:R-:W-:-:S05]  /*0290*/  IMAD R5, R6, UR5, R5 ;  /* 0x0000000506057c24 */ /* 0x000fca000f8e0205 */
[----:B------:R-:W-:-:S05]  /*02a0*/  IADD3 R3, R3, R5, RZ ;  /* 0x0000000503037210 */ /* 0x000fca0007ffe0ff */
[----:B------:R-:W2:Y:S01]  /*02b0*/  LDG.E R2, [R2.64] ;  /* 0x0000001202027981 */ /* 0x000ea2000c1e1900 */
[----:B------:R-:W-:Y:S01]  /*02c0*/  YIELD ;  /* 0x0000000000007946 */ /* 0x000fe20003800000 */
[----:B--2---:R-:W-:-:S04]  /*02d0*/  LOP3.LUT R0, R2, 0x1, RZ, 0xc0, !PT ;  /* 0x0000000102007812 */ /* 0x004fc800078ec0ff */
[----:B------:R-:W-:-:S13]  /*02e0*/  ISETP.NE.U32.AND P0, PT, R0, 0x1, PT ;  /* 0x000000010000780c */ /* 0x000fda0003f05070 */
[----:B------:R-:W-:Y:S05]  /*02f0*/  @P0 EXIT ;  /* 0x000000000000094d */ /* 0x000fea0003800000 */
[----:B------:R-:W-:Y:S01]  /*0300*/  IMAD R3, R8, c[0x0][0x210], RZ ;  /* 0x0000840008037a24 */ /* 0x000fe200078e02ff */
[----:B------:R-:W-:-:S03]  /*0310*/  MOV R9, c[0x0][0x210] ;  /* 0x0000840000097a02 */ /* 0x000fc60000000f00 */
[C---:B------:R-:W-:Y:S02]  /*0320*/  IMAD R5, R6.reuse, UR13, R3 ;  /* 0x0000000d06057c24 */ /* 0x040fe4000f8e0203 */
[----:B------:R-:W-:-:S04]  /*0330*/  IMAD.WIDE.U32 R2, R6, R9, c[0x0][0x1f0] ;  /* 0x00007c0006027625 */ /* 0x000fc800078e0009 */
[----:B------:R-:W-:-:S05]  /*0340*/  IMAD.IADD R3, R3, 0x1, R5 ;  /* 0x0000000103037824 */ /* 0x000fca00078e0205 */
[----:B------:R-:W2:Y:S02]  /*0350*/  LDG.E R9, [R2.64] ;  /* 0x0000001202097981 */ /* 0x000ea4000c1e1900 */
[----:B--2---:R-:W-:-:S13]  /*0360*/  FSETP.NEU.AND P0, PT, R9, RZ, PT ;  /* 0x000000ff0900720b */ /* 0x004fda0003f0d000 */
[----:B------:R-:W-:Y:S05]  /*0370*/  @!P0 EXIT ;  /* 0x000000000000894d */ /* 0x000fea0003800000 */
[----:B------:R-:W-:Y:S01]  /*0380*/  IMAD R3, R8, c[0x0][0x1a0], RZ ;  /* 0x0000680008037a24 */ /* 0x000fe200078e02ff */
[----:B------:R-:W-:Y:S01]  /*0390*/  MOV R11, c[0x0][0x1a0] ;  /* 0x00006800000b7a02 */ /* 0x000fe20000000f00 */
[----:B------:R-:W-:Y:S01]  /*03a0*/  IMAD.MOV.U32 R10, RZ, RZ, c[0x0][0x2b0] ;  /* 0x0000ac00ff0a7624 */ /* 0x000fe200078e00ff */
[----:B------:R-:W-:Y:S01]  /*03b0*/  MOV R12, UR15 ;  /* 0x0000000f000c7c02 */ /* 0x000fe20008000f00 */
[C---:B------:R-:W-:Y:S01]  /*03c0*/  IMAD R5, R6.reuse, UR12, R3 ;  /* 0x0000000c06057c24 */ /* 0x040fe2000f8e0203 */
[----:B------:R-:W-:Y:S01]  /*03d0*/  MOV R13, UR16 ;  /* 0x00000010000d7c02 */ /* 0x000fe20008000f00 */
[----:B------:R-:W-:Y:S01]  /*03e0*/  IMAD.WIDE.U32 R2, R6, R11, c[0x0][0x180] ;  /* 0x0000600006027625 */ /* 0x000fe200078e000b */
[----:B------:R-:W-:-:S03]  /*03f0*/  MOV R11, c[0x0][0x2b4] ;  /* 0x0000ad00000b7a02 */ /* 0x000fc60000000f00 */
[----:B------:R-:W-:Y:S02]  /*0400*/  IMAD.IADD R3, R3, 0x1, R5 ;  /* 0x0000000103037824 */ /* 0x000fe400078e0205 */
[----:B------:R0:W2:Y:S01]  /*0410*/  LDG.E R5, [R12.64] ;  /* 0x000000120c057981 */ /* 0x0000a2000c1e1900 */
[----:B------:R-:W-:-:S03]  /*0420*/  MOV R14, UR17 ;  /* 0x00000011000e7c02 */ /* 0x000fc60008000f00 */
[----:B------:R-:W2:Y:S01]  /*0430*/  LDG.E R0, [R2.64+0x4] ;  /* 0x0000041202007981 */ /* 0x000ea2000c1e1900 */
[----:B------:R-:W-:Y:S01]  /*0440*/  MOV R15, UR20 ;  /* 0x00000014000f7c02 */ /* 0x000fe20008000f00 */
[----:B------:R-:W-:Y:S02]  /*0450*/  IMAD R19, R8, c[0x0][0x248], RZ ;  /* 0x0000920008137a24 */ /* 0x000fe400078e02ff */
[----:B------:R1:W3:Y:S01]  /*0460*/  LDG.E R4, [R10.64] ;  /* 0x000000120a047981 */ /* 0x0002e2000c1e1900 */
[----:B------:R-:W-:Y:S01]  /*0470*/  IMAD.MOV.U32 R21, RZ, RZ, c[0x0][0x248] ;  /* 0x00009200ff157624 */ /* 0x000fe200078e00ff */
[----:B------:R-:W-:Y:S01]  /*0480*/  MOV R16, UR14 ;  /* 0x0000000e00107c02 */ /* 0x000fe20008000f00 */
[C---:B------:R-:W-:Y:S01]  /*0490*/  IMAD R19, R6.reuse, UR10, R19 ;  /* 0x0000000a06137c24 */ /* 0x040fe2000f8e0213 */
[----:B------:R-:W-:Y:S01]  /*04a0*/  MOV R17, UR9 ;  /* 0x0000000900117c02 */ /* 0x000fe20008000f00 */
[----:B0-----:R-:W-:Y:S01]  /*04b0*/  IMAD.WIDE.U32 R12, R6, R21, c[0x0][0x228] ;  /* 0x00008a00060c7625 */ /* 0x001fe200078e0015 */
[----:B------:R-:W4:Y:S04]  /*04c0*/  LDG.E R18, [R2.64+0x8] ;  /* 0x0000081202127981 */ /* 0x000f28000c1e1900 */
[----:B-1----:R-:W3:Y:S01]  /*04d0*/  LDG.E R11, [R2.64] ;  /* 0x00000012020b7981 */ /* 0x002ee2000c1e1900 */
[----:B------:R-:W-:-:S03]  /*04e0*/  IMAD.IADD R13, R13, 0x1, R19 ;  /* 0x000000010d0d7824 */ /* 0x000fc600078e0213 */
[----:B------:R-:W4:Y:S04]  /*04f0*/  LDG.E R10, [R14.64] ;  /* 0x000000120e0a7981 */ /* 0x000f28000c1e1900 */
[----:B------:R-:W5:Y:S04]  /*0500*/  LDG.E R16, [R16.64] ;  /* 0x0000001210107981 */ /* 0x000f68000c1e1900 */
[----:B------:R-:W5:Y:S01]  /*0510*/  LDG.E R12, [R12.64] ;  /* 0x000000120c0c7981 */ /* 0x000f62000c1e1900 */
[----:B--2---:R-:W-:-:S04]  /*0520*/  FMUL R19, R5, R0 ;  /* 0x0000000005137220 */ /* 0x004fc80000400000 */
[----:B---3--:R-:W-:-:S04]  /*0530*/  FFMA R11, R4, R11, R19 ;  /* 0x0000000b040b7223 */ /* 0x008fc80000000013 */
[----:B----4-:R-:W-:-:S04]  /*0540*/  FFMA R11, R10, R18, R11 ;  /* 0x000000120a0b7223 */ /* 0x010fc8000000000b */
[----:B-----5:R-:W-:-:S04]  /*0550*/  FADD R11, R11, R16 ;  /* 0x000000100b0b7221 */ /* 0x020fc80000000000 */
[----:B------:R-:W-:-:S05]  /*0560*/  FADD R11, R11, -R12 ;  /* 0x8000000c0b0b7221 */ /* 0x000fca0000000000 */
[----:B------:R-:W-:-:S04]  /*0570*/  FMNMX R18, RZ, R11, PT ;  /* 0x0000000bff127209 */ /* 0x000fc80003800000 */
[----:B------:R-:W-:-:S13]  /*0580*/  FSETP.GT.AND P0, PT, R18, RZ, PT ;  /* 0x000000ff1200720b */ /* 0x000fda0003f04000 */
[----:B------:R-:W-:Y:S05]  /*0590*/  @P0 EXIT ;  /* 0x000000000000094d */ /* 0x000fea0003800000 */
[----:B------:R-:W-:Y:S01]  /*05a0*/  MOV R13, c[0x0][0x1d8] ;  /* 0x00007600000d7a02 */ /* 0x000fe20000000f00 */
[----:B------:R-:W-:-:S04]  /*05b0*/  IMAD R3, R8, c[0x0][0x1d8], RZ ;  /* 0x0000760008037a24 */ /* 0x000fc800078e02ff */
[C---:B------:R-:W-:Y:S02]  /*05c0*/  IMAD R3, R6.reuse, UR8, R3 ;  /* 0x0000000806037c24 */ /* 0x040fe4000f8e0203 */
[----:B------:R-:W-:-:S05]  /*05d0*/  IMAD.WIDE.U32 R12, R6, R13, c[0x0][0x1b8] ;  /* 0x00006e00060c7625 */ /* 0x000fca00078e000d */
[----:B------:R-:W-:-:S05]  /*05e0*/  IADD3 R13, R13, R3, RZ ;  /* 0x000000030d0d7210 */ /* 0x000fca0007ffe0ff */
[----:B------:R-:W2:Y:S04]  /*05f0*/  LDG.E R0, [R12.64+0x4] ;  /* 0x000004120c007981 */ /* 0x000ea8000c1e1900 */
[----:B------:R-:W3:Y:S04]  /*0600*/  LDG.E R3, [R12.64] ;  /* 0x000000120c037981 */ /* 0x000ee8000c1e1900 */
[----:B------:R-:W4:Y:S01]  /*0610*/  LDG.E R11, [R12.64+0x8] ;  /* 0x000008120c0b7981 */ /* 0x000f22000c1e1900 */
        /* <DEDUP_REMOVED lines=8> */
[----:B------:R-:W-:Y:S01]  /*06a0*/  FMUL R17, R0, R0 ;  /* 0x0000000000117220 */ /* 0x000fe20000400000 */
[----:B------:R-:W-:Y:S01]  /*06b0*/  IMAD.MOV.U32 R11, RZ, RZ, c[0x0][0x2ac] ;  /* 0x0000ab00ff0b7624 */ /* 0x000fe200078e00ff */
[----:B------:R-:W-:Y:S02]  /*06c0*/  FMUL R10, R10, R18 ;  /* 0x000000120a0a7220 */ /* 0x000fe40000400000 */
[----:B------:R-:W-:Y:S02]  /*06d0*/  FFMA R14, R2, R2, R17 ;  /* 0x00000002020e7223 */ /* 0x000fe40000000011 */
[----:B------:R-:W-:Y:S01]  /*06e0*/  FSEL R13, R11, c[0x0][0x2a4], !P0 ;  /* 0x0000a9000b0d7a08 */ /* 0x000fe20004000000 */
[----:B------:R-:W-:Y:S01]  /*06f0*/  FMUL R11, R4, R18 ;  /* 0x00000012040b7220 */ /* 0x000fe20000400000 */
[----:B------:R-:W-:-:S03]  /*0700*/  FFMA R16, R3, R3, R14 ;  /* 0x0000000303107223 */ /* 0x000fc6000000000e */
[----:B------:R-:W-:Y:S01]  /*0710*/  FMUL R13, R18, R13 ;  /* 0x0000000d120d7220 */ /* 0x000fe20000400000 */
[----:B------:R0:W1:Y:S01]  /*0720*/  MUFU.RSQ R15, R16 ;  /* 0x00000010000f7308 */ /* 0x0000620000001400 */
[----:B------:R-:W-:-:S04]  /*0730*/  IADD3 R12, R16, -0xd000000, RZ ;  /* 0xf3000000100c7810 */ /* 0x000fc80007ffe0ff */
[----:B------:R-:W-:Y:S01]  /*0740*/  ISETP.GT.U32.AND P1, PT, R12, 0x727fffff, PT ;  /* 0x727fffff0c00780c */ /* 0x000fe20003f24070 */
[----:B------:R-:W-:-:S12]  /*0750*/  FMUL R12, R5, R18 ;  /* 0x00000012050c7220 */ /* 0x000fd80000400000 */
[----:B------:R-:W-:Y:S05]  /*0760*/  @!P1 BRA `(.L_x_798) ;  /* 0x0000004000009947 */ /* 0x000fea0003800000 */
[----:B01----:R-:W-:Y:S02]  /*0770*/  MOV R18, 0x790 ;  /* 0x0000079000127802 */ /* 0x003fe40000000f00 */
[----:B------:R-:W-:Y:S05]  /*0780*/  CALL.REL.NOINC `($__internal_21_$__cuda_sm20_sqrt_rn_f32_slowpath) ;  /* 0x000007f000007944 */ /* 0x000fea0003c00000 */
[----:B------:R-:W-:Y:S01]  /*0790*/  MOV R5, R14 ;  /* 0x0000000e00057202 */ /* 0x000fe20000000f00 */
[----:B------:R-:W-:Y:S05]  /*07a0*/  BRA `(.L_x_799) ;  /* 0x0000004000007947 */ /* 0x000fea0003800000 */
.L_x_798:
[----:B01----:R-:W-:Y:S01]  /*07b0*/  FMUL.FTZ R5, R16, R15 ;  /* 0x0000000f10057220 */ /* 0x003fe20000410000 */
[----:B------:R-:W-:-:S03]  /*07c0*/  FMUL.FTZ R14, R15, 0.5 ;  /* 0x3f0000000f0e7820 */ /* 0x000fc60000410000 */
[----:B------:R-:W-:-:S04]  /*07d0*/  FFMA R4, -R5, R5, R16 ;  /* 0x0000000505047223 */ /* 0x000fc80000000110 */
[----:B------:R-:W-:Y:S02]  /*07e0*/  FFMA R5, R4, R14, R5 ;  /* 0x0000000e04057223 */ /* 0x000fe40000000005 */
.L_x_799:
[----:B------:R-:W-:Y:S05]  /*07f0*/  BSYNC B1 ;  /* 0x0000000000017941 */ /* 0x000fea0003800000 */
.L_x_797:
[----:B------:R-:W-:Y:S01]  /*0800*/  FSETP.GT.AND P0, PT, R5, RZ, PT ;  /* 0x000000ff0500720b */ /* 0x000fe20003f04000 */
[----:B------:R-:W-:Y:S01]  /*0810*/  BSSY B1, `(.L_x_800) ;  /* 0x000002e000017945 */ /* 0x000fe20003800000 */
[----:B------:R-:W-:Y:S01]  /*0820*/  MOV R4, RZ ;  /* 0x000000ff00047202 */ /* 0x000fe20000000f00 */
[----:B------:R-:W-:Y:S01]  /*0830*/  IMAD.MOV.U32 R17, RZ, RZ, RZ ;  /* 0x000000ffff117224 */ /* 0x000fe200078e00ff */
        /* <DEDUP_REMOVED lines=11> */
[----:B------:R-:W-:Y:S02]  /*08f0*/  MOV R14, 0x910 ;  /* 0x00000910000e7802 */ /* 0x000fe40000000f00 */
[----:B------:R-:W-:Y:S05]  /*0900*/  CALL.REL.NOINC `($__internal_22_$__cuda_sm3x_div_rn_noftz_f32_slowpath) ;  /* 0x000007f000007944 */ /* 0x000fea0003c00000 */
[----:B0-----:R-:W-:Y:S02]  /*0910*/  MOV R15, R3 ;  /* 0x00000003000f7202 */ /* 0x001fe40000000f00 */
.L_x_803:
[----:B------:R-:W-:Y:S05]  /*0920*/  BSYNC B2 ;  /* 0x0000000000027941 */ /* 0x000fea0003800000 */
.L_x_802:
        /* <DEDUP_REMOVED lines=11> */
[----:B------:R-:W-:Y:S05]  /*09e0*/  CALL.REL.NOINC `($__internal_22_$__cuda_sm3x_div_rn_noftz_f32_slowpath) ;  /* 0x0000071000007944 */ /* 0x000fea0003c00000 */
[----:B0-----:R-:W-:Y:S02]  /*09f0*/  MOV R17, R3 ;  /* 0x0000000300117202 */ /* 0x001fe40000000f00 */
.L_x_805:
[----:B------:R-:W-:Y:S05]  /*0a00*/  BSYNC B2 ;  /* 0x0000000000027941 */ /* 0x000fea0003800000 */
.L_x_804:
        /* <DEDUP_REMOVED lines=11> */
[----:B------:R-:W-:Y:S05]  /*0ac0*/  CALL.REL.NOINC `($__internal_22_$__cuda_sm3x_div_rn_noftz_f32_slowpath) ;  /* 0x0000063000007944 */ /* 0x000fea0003c00000 */
[----:B0-----:R-:W-:Y:S02]  /*0ad0*/  IMAD.MOV.U32 R4, RZ, RZ, R3 ;  /* 0x000000ffff047224 */ /* 0x001fe400078e0003 */
.L_x_806:
[----:B------:R-:W-:Y:S05]  /*0ae0*/  BSYNC B2 ;  /* 0x0000000000027941 */ /* 0x000fea0003800000 */
.L_x_801:
[----:B------:R-:W-:Y:S05]  /*0af0*/  BSYNC B1 ;  /* 0x0000000000017941 */ /* 0x000fea0003800000 */
.L_x_800:
[----:B------:R-:W-:Y:S01]  /*0b00*/  FFMA R0, -R5, c[0x0][0x2e8], RZ ;  /* 0x0000ba0005007a23 */ /* 0x000fe200000001ff */
[----:B------:R-:W0:Y:S01]  /*0b10*/  MUFU.RCP R14, R9 ;  /* 0x00000009000e7308 */ /* 0x000e220000001000 */
[----:B------:R-:W-:Y:S03]  /*0b20*/  BSSY B1, `(.L_x_807) ;  /* 0x0000011000017945 */ /* 0x000fe60003800000 */
[----:B------:R-:W-:-:S04]  /*0b30*/  FSETP.GT.AND P0, PT, R13, R0, PT ;  /* 0x000000000d00720b */ /* 0x000fc80003f04000 */
[----:B------:R-:W-:-:S05]  /*0b40*/  FSEL R2, R13, R0, P0 ;  /* 0x000000000d027208 */ /* 0x000fca0000000000 */
[C---:B------:R-:W-:Y:S01]  /*0b50*/  FFMA R3, R2.reuse, R4, -R11 ;  /* 0x0000000402037223 */ /* 0x040fe2000000080b */
[C---:B------:R-:W-:Y:S01]  /*0b60*/  FFMA R0, R2.reuse, R17, -R12 ;  /* 0x0000001102007223 */ /* 0x040fe2000000080c */
[----:B------:R-:W-:Y:S01]  /*0b70*/  FFMA R2, R2, R15, -R10 ;  /* 0x0000000f02027223 */ /* 0x000fe2000000080a */
[----:B0-----:R-:W-:Y:S01]  /*0b80*/  FFMA R5, -R9, R14, 1 ;  /* 0x3f80000009057423 */ /* 0x001fe2000000010e */
[----:B------:R-:W0:Y:S03]  /*0b90*/  FCHK P0, R3, R9 ;  /* 0x0000000903007302 */ /* 0x000e260000000000 */
[----:B------:R-:W-:-:S04]  /*0ba0*/  FFMA R4, R14, R5, R14 ;  /* 0x000000050e047223 */ /* 0x000fc8000000000e */
[----:B------:R-:W-:-:S04]  /*0bb0*/  FFMA R5, R3, R4, RZ ;  /* 0x0000000403057223 */ /* 0x000fc800000000ff */
[----:B------:R-:W-:-:S04]  /*0bc0*/  FFMA R11, -R9, R5, R3 ;  /* 0x00000005090b7223 */ /* 0x000fc80000000103 */
[----:B------:R-:W-:Y:S01]  /*0bd0*/  FFMA R4, R4, R11, R5 ;  /* 0x0000000b04047223 */ /* 0x000fe20000000005 */
[----:B0-----:R-:W-:Y:S05]  /*0be0*/  @!P0 BRA `(.L_x_808) ;  /* 0x0000004000008947 */ /* 0x001fea0003800000 */
[----:B------:R-:W-:Y:S02]  /*0bf0*/  MOV R5, R9 ;  /* 0x0000000900057202 */ /* 0x000fe40000000f00 */
[----:B------:R-:W-:Y:S02]  /*0c00*/  MOV R14, 0xc20 ;  /* 0x00000c20000e7802 */ /* 0x000fe40000000f00 */
[----:B------:R-:W-:Y:S05]  /*0c10*/  CALL.REL.NOINC `($__internal_22_$__cuda_sm3x_div_rn_noftz_f32_slowpath) ;  /* 0x000004e000007944 */ /* 0x000fea0003c00000 */
[----:B0-----:R-:W-:Y:S02]  /*0c20*/  MOV R4, R3 ;  /* 0x0000000300047202 */ /* 0x001fe40000000f00 */
.L_x_808:
[----:B------:R-:W-:Y:S05]  /*0c30*/  BSYNC B1 ;  /* 0x0000000000017941 */ /* 0x000fea0003800000 */
.L_x_807:
        /* <DEDUP_REMOVED lines=12> */
[----:B------:R-:W-:Y:S05]  /*0d00*/  CALL.REL.NOINC `($__internal_22_$__cuda_sm3x_div_rn_noftz_f32_slowpath) ;  /* 0x000003f000007944 */ /* 0x000fea0003c00000 */
[----:B0-----:R-:W-:Y:S02]  /*0d10*/  MOV R10, R3 ;  /* 0x00000003000a7202 */ /* 0x001fe40000000f00 */
.L_x_810:
[----:B------:R-:W-:Y:S05]  /*0d20*/  BSYNC B1 ;  /* 0x0000000000017941 */ /* 0x000fea0003800000 */
.L_x_809:
        /* <DEDUP_REMOVED lines=14> */
.L_x_812:
[----:B------:R-:W-:Y:S05]  /*0e10*/  BSYNC B1 ;  /* 0x0000000000017941 */ /* 0x000fea0003800000 */
.L_x_811:
[----:B------:R-:W-:Y:S01]  /*0e20*/  IMAD R3, R8, c[0x0][0x310], RZ ;  /* 0x0000c40008037a24 */ /* 0x000fe200078e02ff */
[----:B------:R-:W-:Y:S01]  /*0e30*/  FMUL R4, R4, c[0x0][0x2ec] ;  /* 0x0000bb0004047a20 */ /* 0x000fe20000400000 */
[----:B------:R-:W-:Y:S01]  /*0e40*/  IMAD.MOV.U32 R11, RZ, RZ, c[0x0][0x310] ;  /* 0x0000c400ff0b7624 */ /* 0x000fe200078e00ff */
[----:B------:R-:W-:Y:S01]  /*0e50*/  FMUL R10, R10, c[0x0][0x2ec] ;  /* 0x0000bb000a0a7a20 */ /* 0x000fe20000400000 */
[----:B------:R-:W-:Y:S01]  /*0e60*/  IMAD R5, R6, UR11, R3 ;  /* 0x0000000b06057c24 */ /* 0x000fe2000f8e0203 */
[----:B------:R-:W-:Y:S01]  /*0e70*/  FMUL R0, R0, c[0x0][0x2ec] ;  /* 0x0000bb0000007a20 */ /* 0x000fe20000400000 */
[C---:B------:R-:W-:Y:S01]  /*0e80*/  IMAD.WIDE.U32 R2, R6.reuse, R11, c[0x0][0x2f0] ;  /* 0x0000bc0006027625 */ /* 0x040fe200078e000b */
[----:B------:R-:W-:Y:S01]  /*0e90*/  IADD3 R6, P0, R6, UR6, RZ ;  /* 0x0000000606067c10 */ /* 0x000fe2000ff1e0ff */
[----:B------:R-:W-:-:S03]  /*0ea0*/  FMUL R11, R9, R10 ;  /* 0x0000000a090b7220 */ /* 0x000fc60000400000 */
[----:B------:R-:W-:Y:S02]  /*0eb0*/  IADD3.X R7, R7, UR4, RZ, P0, !PT ;  /* 0x0000000407077c10 */ /* 0x000fe400087fe4ff */
[----:B------:R-:W-:Y:S02]  /*0ec0*/  ISETP.GE.U32.AND P0, PT, R6, c[0x0][0x178], PT ;  /* 0x00005e0006007a0c */ /* 0x000fe40003f06070 */
[----:B------:R-:W-:Y:S01]  /*0ed0*/  IADD3 R3, R3, R5, RZ ;  /* 0x0000000503037210 */ /* 0x000fe20007ffe0ff */
[----:B------:R-:W-:Y:S01]  /*0ee0*/  FMUL R5, R9, R4 ;  /* 0x0000000409057220 */ /* 0x000fe20000400000 */
[----:B------:R-:W-:Y:S01]  /*0ef0*/  ISETP.GE.U32.AND.EX P0, PT, R7, c[0x0][0x17c], PT, P0 ;  /* 0x00005f0007007a0c */ /* 0x000fe20003f06100 */
[----:B------:R-:W-:-:S03]  /*0f00*/  FMUL R9, R9, R0 ;  /* 0x0000000009097220 */ /* 0x000fc60000400000 */
[----:B------:R0:W-:Y:S04]  /*0f10*/  RED.E.ADD.F32.FTZ.RN.STRONG.GPU [R2.64], R5 ;  /* 0x000000050200798e */ /* 0x0001e8000c10e792 */
[----:B------:R0:W-:Y:S04]  /*0f20*/  RED.E.ADD.F32.FTZ.RN.STRONG.GPU [R2.64+0x4], R11 ;  /* 0x0000040b0200798e */ /* 0x0001e8000c10e792 */
[----:B------:R0:W-:Y:S01]  /*0f30*/  RED.E.ADD.F32.FTZ.RN.STRONG.GPU [R2.64+0x8], R9 ;  /* 0x000008090200798e */ /* 0x0001e2000c10e792 */
[----:B------:R-:W-:Y:S01]  /*0f40*/  @P0 CALL.REL.NOINC `(.L_x_813) ;  /* 0x0000001000000944 */ /* 0x000fe20003c00000 */
[----:B------:R-:W-:Y:S05]  /*0f50*/  BRA `(.L_x_814) ;  /* 0xfffff2f000007947 */ /* 0x000fea000383ffff */
.L_x_813:
[----:B------:R-:W-:Y:S05]  /*0f60*/  BSYNC B0 ;  /* 0x0000000000007941 */ /* 0x000fea0003800000 */
.L_x_796:
[----:B------:R-:W-:Y:S05]  /*0f70*/  EXIT ;  /* 0x000000000000794d */ /* 0x000fea0003800000 */
        .weak           $__internal_21_$__cuda_sm20_sqrt_rn_f32_slowpath
        .type           $__internal_21_$__cuda_sm20_sqrt_rn_f32_slowpath,@function
        .size           $__internal_21_$__cuda_sm20_sqrt_rn_f32_slowpath,($__internal_22_$__cuda_sm3x_div_rn_noftz_f32_slowpath - $__internal_21_$__cuda_sm20_sqrt_rn_f32_slowpath)
$__internal_21_$__cuda_sm20_sqrt_rn_f32_slowpath:
[----:B------:R-:W-:-:S13]  /*0f80*/  LOP3.LUT P0, RZ, R16, 0x7fffffff, RZ, 0xc0, !PT ;  /* 0x7fffffff10ff7812 */ /* 0x000fda000780c0ff */
[----:B------:R-:W-:Y:S01]  /*0f90*/  @!P0 MOV R5, R16 ;  /* 0x0000001000058202 */ /* 0x000fe20000000f00 */
        /* <DEDUP_REMOVED lines=17> */
[----:B------:R-:W-:-:S04]  /*10b0*/  @P0 FMUL.FTZ R5, R16, 2.3283064365386962891e-10 ;  /* 0x2f80000010050820 */ /* 0x000fc80000410000 */
.L_x_815:
[----:B------:R-:W-:Y:S01]  /*10c0*/  IMAD.MOV.U32 R14, RZ, RZ, R5 ;  /* 0x000000ffff0e7224 */ /* 0x000fe200078e0005 */
[----:B------:R-:W-:Y:S02]  /*10d0*/  MOV R4, R18 ;  /* 0x0000001200047202 */ /* 0x000fe40000000f00 */
[----:B------:R-:W-:-:S04]  /*10e0*/  MOV R5, 0x0 ;  /* 0x0000000000057802 */ /* 0x000fc80000000f00 */
[----:B------:R-:W-:Y:S05]  /*10f0*/  RET.REL.NODEC R4 `(my_solve_particle_ground_contacts_cuda_kernel_forward) ;  /* 0xffffef0004007950 */ /* 0x000fea0003c3ffff */
        .weak           $__internal_22_$__cuda_sm3x_div_rn_noftz_f32_slowpath
        .type           $__internal_22_$__cuda_sm3x_div_rn_noftz_f32_slowpath,@function
        .size           $__internal_22_$__cuda_sm3x_div_rn_noftz_f32_slowpath,(.L_x_1213 - $__internal_22_$__cuda_sm3x_div_rn_noftz_f32_slowpath)
$__internal_22_$__cuda_sm3x_div_rn_noftz_f32_slowpath:
[----:B------:R-:W-:Y:S01]  /*1100*/  SHF.R.U32.HI R18, RZ, 0x17, R5 ;  /* 0x00000017ff127819 */ /* 0x000fe20000011605 */
[----:B------:R-:W-:Y:S01]  /*1110*/  BSSY B3, `(.L_x_816) ;  /* 0x0000063000037945 */ /* 0x000fe20003800000 */
[----:B------:R-:W-:Y:S01]  /*1120*/  SHF.R.U32.HI R16, RZ, 0x17, R3 ;  /* 0x00000017ff107819 */ /* 0x000fe20000011603 */
[----:B------:R-:W-:Y:S01]  /*1130*/  IMAD.MOV.U32 R20, RZ, RZ, R5 ;  /* 0x000000ffff147224 */ /* 0x000fe200078e0005 */
        /* <DEDUP_REMOVED lines=14> */
[----:B------:R-:W-:Y:S02]  /*1220*/  FSETP.NEU.FTZ.AND P2, PT, |R3|, +INF , PT ;  /* 0x7f8000000300780b */ /* 0x000fe40003f5d200 */
        /* <DEDUP_REMOVED lines=16> */
.L_x_817:
        /* <DEDUP_REMOVED lines=17> */
[----:B------:R-:W-:-:S05]  /*1440*/  LOP3.LUT R18, R18, 0xff, RZ, 0xc0, !PT ;  /* 0x000000ff12127812 */ /* 0x000fca00078ec0ff */
[----:B------:R-:W-:-:S05]  /*1450*/  IMAD.IADD R24, R18, 0x1, R19 ;  /* 0x0000000112187824 */ /* 0x000fca00078e0213 */
        /* <DEDUP_REMOVED lines=32> */
.L_x_824:
[----:B------:R-:W-:-:S04]  /*1660*/  LOP3.LUT R3, R3, 0x80000000, RZ, 0xc0, !PT ;  /* 0x8000000003037812 */ /* 0x000fc800078ec0ff */
[----:B------:R-:W-:Y:S01]  /*1670*/  LOP3.LUT R3, R3, 0x7f800000, RZ, 0xfc, !PT ;  /* 0x7f80000003037812 */ /* 0x000fe200078efcff */
[----:B------:R-:W-:Y:S05]  /*1680*/  BRA `(.L_x_825) ;  /* 0x0000001000007947 */ /* 0x000fea0003800000 */
.L_x_823:
[----:B------:R-:W-:Y:S02]  /*1690*/  IMAD R3, R19, 0x800000, R3 ;  /* 0x0080000013037824 */ /* 0x000fe400078e0203 */
.L_x_825:
[----:B------:R-:W-:Y:S05]  /*16a0*/  BSYNC B4 ;  /* 0x0000000000047941 */ /* 0x000fea0003800000 */
.L_x_822:
[----:B------:R-:W-:Y:S05]  /*16b0*/  BRA `(.L_x_826) ;  /* 0x0000008000007947 */ /* 0x000fea0003800000 */
.L_x_821:
[----:B------:R-:W-:-:S04]  /*16c0*/  LOP3.LUT R3, R20, 0x80000000, R3, 0x48, !PT ;  /* 0x8000000014037812 */ /* 0x000fc800078e4803 */
[----:B------:R-:W-:Y:S01]  /*16d0*/  LOP3.LUT R3, R3, 0x7f800000, RZ, 0xfc, !PT ;  /* 0x7f80000003037812 */ /* 0x000fe200078efcff */
[----:B------:R-:W-:Y:S05]  /*16e0*/  BRA `(.L_x_826) ;  /* 0x0000005000007947 */ /* 0x000fea0003800000 */
.L_x_820:
[----:B------:R-:W-:Y:S01]  /*16f0*/  LOP3.LUT R3, R20, 0x80000000, R3, 0x48, !PT ;  /* 0x8000000014037812 */ /* 0x000fe200078e4803 */
[----:B------:R-:W-:Y:S05]  /*1700*/  BRA `(.L_x_826) ;  /* 0x0000003000007947 */ /* 0x000fea0003800000 */
.L_x_819:
[----:B------:R-:W0:Y:S01]  /*1710*/  MUFU.RSQ R3, -QNAN ;  /* 0xffc0000000037908 */ /* 0x000e220000001400 */
[----:B------:R-:W-:Y:S05]  /*1720*/  BRA `(.L_x_826) ;  /* 0x0000001000007947 */ /* 0x000fea0003800000 */
.L_x_818:
[----:B------:R-:W-:Y:S02]  /*1730*/  FADD.FTZ R3, R3, R5 ;  /* 0x0000000503037221 */ /* 0x000fe40000010000 */
.L_x_826:
[----:B------:R-:W-:Y:S05]  /*1740*/  BSYNC B3 ;  /* 0x0000000000037941 */ /* 0x000fea0003800000 */
.L_x_816:
[----:B------:R-:W-:Y:S02]  /*1750*/  MOV R18, R14 ;  /* 0x0000000e00127202 */ /* 0x000fe40000000f00 */
[----:B------:R-:W-:-:S04]  /*1760*/  MOV R19, 0x0 ;  /* 0x0000000000137802 */ /* 0x000fc80000000f00 */
[----:B------:R-:W-:Y:S05]  /*1770*/  RET.REL.NODEC R18 `(my_solve_particle_ground_contacts_cuda_kernel_forward) ;  /* 0xffffe88012007950 */ /* 0x000fea0003c3ffff */
.L_x_827:
        /* <DEDUP_REMOVED lines=16> */
.L_x_1213:


//--------------------- .text.my_apply_particle_deltas_cuda_kernel_backward --------------------------
	.section	.text.my_apply_particle_deltas_cuda_kernel_backward,"ax",@progbits
	.sectioninfo	@"SHI_REGISTERS=34"
	.align	128
        .global         my_apply_particle_deltas_cuda_kernel_backward
        .type           my_apply_particle_deltas_cuda_kernel_backward,@function
        .size           my_apply_particle_deltas_cuda_kernel_backward,(.L_x_1215 - my_apply_particle_deltas_cuda_kernel_backward)
        .other          my_apply_particle_deltas_cuda_kernel_backward,@"STO_CUDA_ENTRY STV_DEFAULT"
my_apply_particle_deltas_cuda_kernel_backward:
.text.my_apply_particle_deltas_cuda_kernel_backward:
        /* <DEDUP_REMOVED lines=12> */
[----:B------:R-:W-:Y:S02]  /*00c0*/  USHF.R.S32.HI UR18, URZ, 0x1f, UR9 ;  /* 0x0000001f3f127899 */ /* 0x000fe40008011409 */
[----:B------:R-:W-:Y:S02]  /*00d0*/  USHF.R.S32.HI UR17, URZ, 0x1f, UR8 ;  /* 0x0000001f3f117899 */ /* 0x000fe40008011408 */
[----:B------:R-:W-:Y:S02]  /*00e0*/  ULDC UR6, c[0x0][0x0] ;  /* 0x0000000000067ab9 */ /* 0x000fe40000000800 */
[----:B------:R-:W-:Y:S01]  /*00f0*/  ULDC UR7, c[0x0][0xc] ;  /* 0x0000030000077ab9 */ /* 0x000fe20000000800 */
[----:B------:R-:W-:Y:S01]  /*0100*/  MOV R8, UR18 ;  /* 0x0000001200087c02 */ /* 0x000fe20008000f00 */
[----:B------:R-:W-:Y:S01]  /*0110*/  ULDC UR10, c[0x0][0x418] ;  /* 0x00010600000a7ab9 */ /* 0x000fe20000000800 */
[----:B------:R-:W-:Y:S01]  /*0120*/  MOV R9, UR17 ;  /* 0x0000001100097c02 */ /* 0x000fe20008000f00 */
[----:B------:R-:W-:-:S02]  /*0130*/  ULDC UR12, c[0x0][0x3e0] ;  /* 0x0000f800000c7ab9 */ /* 0x000fc40000000800 */
[----:B------:R-:W-:Y:S02]  /*0140*/  ULDC UR11, c[0x0][0x2c0] ;  /* 0x0000b000000b7ab9 */ /* 0x000fe40000000800 */
[----:B------:R-:W-:Y:S02]  /*0150*/  ULDC UR14, c[0x0][0x3a0] ;  /* 0x0000e800000e7ab9 */ /* 0x000fe40000000800 */
[----:B------:R-:W-:Y:S02]  /*0160*/  UIMAD.WIDE.U32 UR6, UR6, UR7, URZ ;  /* 0x00000007060672a5 */ /* 0x000fe4000f8e003f */
[----:B------:R-:W-:Y:S02]  /*0170*/  USHF.R.S32.HI UR8, URZ, 0x1f, UR10 ;  /* 0x0000001f3f087899 */ /* 0x000fe4000801140a */
[----:B------:R-:W-:Y:S02]  /*0180*/  ULDC UR13, c[0x0][0x288] ;  /* 0x0000a200000d7ab9 */ /* 0x000fe40000000800 */
[----:B------:R-:W-:-:S02]  /*0190*/  ULDC UR16, c[0x0][0x2f8] ;  /* 0x0000be0000107ab9 */ /* 0x000fc40000000800 */
[----:B------:R-:W-:Y:S02]  /*01a0*/  USHF.R.S32.HI UR10, URZ, 0x1f, UR12 ;  /* 0x0000001f3f0a7899 */ /* 0x000fe4000801140c */
        /* <DEDUP_REMOVED lines=11> */
.L_x_870:
        /* <DEDUP_REMOVED lines=11> */
[----:B------:R-:W-:Y:S05]  /*0310*/  @P0 BRA `(.L_x_830) ;  /* 0x0000196000000947 */ /* 0x000fea0003800000 */
[----:B------:R-:W-:Y:S01]  /*0320*/  MOV R14, c[0x0][0x1d8] ;  /* 0x00007600000e7a02 */ /* 0x000fe20000000f00 */
[C---:B------:R-:W-:Y:S01]  /*0330*/  IMAD R0, R7.reuse, c[0x0][0x1d8], RZ ;  /* 0x0000760007007a24 */ /* 0x040fe200078e02ff */
[----:B------:R-:W-:Y:S01]  /*0340*/  MOV R4, c[0x0][0x248] ;  /* 0x0000920000047a02 */ /* 0x000fe20000000f00 */
[----:B------:R-:W-:Y:S01]  /*0350*/  IMAD R2, R7, c[0x0][0x248], RZ ;  /* 0x0000920007027a24 */ /* 0x000fe200078e02ff */
[----:B------:R-:W-:Y:S01]  /*0360*/  MOV R16, c[0x0][0x1a0] ;  /* 0x0000680000107a02 */ /* 0x000fe20000000f00 */
[----:B------:R-:W-:Y:S02]  /*0370*/  IMAD R3, R9, R13, R0 ;  /* 0x0000000d09037224 */ /* 0x000fe400078e0200 */
[----:B------:R-:W-:Y:S01]  /*0380*/  IMAD.WIDE.U32 R14, R13, R14, c[0x0][0x1b8] ;  /* 0x00006e000d0e7625 */ /* 0x000fe200078e000e */
[----:B------:R-:W-:-:S03]  /*0390*/  SHF.R.S32.HI R6, RZ, 0x1f, R16 ;  /* 0x0000001fff067819 */ /* 0x000fc60000011410 */
[----:B------:R-:W-:Y:S02]  /*03a0*/  IMAD R19, R8, R13, R2 ;  /* 0x0000000d08137224 */ /* 0x000fe400078e0202 */
[----:B------:R-:W-:-:S04]  /*03b0*/  IMAD.WIDE.U32 R4, R13, R4, c[0x0][0x228] ;  /* 0x00008a000d047625 */ /* 0x000fc800078e0004 */
[----:B------:R-:W-:Y:S01]  /*03c0*/  IMAD R0, R7, c[0x0][0x1a0], RZ ;  /* 0x0000680007007a24 */ /* 0x000fe200078e02ff */
[----:B------:R-:W-:Y:S01]  /*03d0*/  IADD3 R5, R5, R19, RZ ;  /* 0x0000001305057210 */ /* 0x000fe20007ffe0ff */
[----:B------:R-:W-:Y:S02]  /*03e0*/  IMAD.IADD R15, R15, 0x1, R3 ;  /* 0x000000010f0f7824 */ /* 0x000fe400078e0203 */
[----:B------:R-:W-:Y:S02]  /*03f0*/  IMAD.WIDE.U32 R16, R13, R16, c[0x0][0x180] ;  /* 0x000060000d107625 */ /* 0x000fe400078e0010 */
[----:B------:R-:W2:Y:S02]  /*0400*/  LDG.E R19, [R4.64+0x4] ;  /* 0x0000041004137981 */ /* 0x000ea4000c1e1900 */
[----:B------:R-:W-:Y:S02]  /*0410*/  IMAD R3, R6, R13, R0 ;  /* 0x0000000d06037224 */ /* 0x000fe400078e0200 */
[----:B------:R-:W3:Y:S03]  /*0420*/  LDG.E R0, [R14.64] ;  /* 0x000000100e007981 */ /* 0x000ee6000c1e1900 */
[----:B------:R-:W-:Y:S01]  /*0430*/  IADD3 R17, R17, R3, RZ ;  /* 0x0000000311117210 */ /* 0x000fe20007ffe0ff */
[----:B------:R0:W2:Y:S04]  /*0440*/  LDG.E R2, [R14.64+0x4] ;  /* 0x000004100e027981 */ /* 0x0000a8000c1e1900 */
[----:B------:R-:W3:Y:S04]  /*0450*/  LDG.E R3, [R4.64] ;  /* 0x0000001004037981 */ /* 0x000ee8000c1e1900 */
[----:B------:R-:W4:Y:S04]  /*0460*/  LDG.E R18, [R16.64] ;  /* 0x0000001010127981 */ /* 0x000f28000c1e1900 */
[----:B------:R0:W5:Y:S04]  /*0470*/  LDG.E R12, [R14.64+0x8] ;  /* 0x000008100e0c7981 */ /* 0x000168000c1e1900 */
[----:B------:R-:W5:Y:S04]  /*0480*/  LDG.E R21, [R4.64+0x8] ;  /* 0x0000081004157981 */ /* 0x000f68000c1e1900 */
[----:B------:R-:W5:Y:S04]  /*0490*/  LDG.E R23, [R16.64+0x4] ;  /* 0x0000041010177981 */ /* 0x000f68000c1e1900 */
[----:B------:R-:W5:Y:S01]  /*04a0*/  LDG.E R25, [R16.64+0x8] ;  /* 0x0000081010197981 */ /* 0x000f62000c1e1900 */
[----:B------:R-:W1:Y:S01]  /*04b0*/  MUFU.RCP R20, c[0x0][0x260] ;  /* 0x0000980000147b08 */ /* 0x000e620000001000 */
[----:B------:R-:W-:Y:S01]  /*04c0*/  MOV R27, c[0x0][0x260] ;  /* 0x00009800001b7a02 */ /* 0x000fe20000000f00 */
[----:B------:R-:W-:Y:S04]  /*04d0*/  BSSY B4, `(.L_x_831) ;  /* 0x0000012000047945 */ /* 0x000fe80003800000 */
[----:B-1----:R-:W-:-:S04]  /*04e0*/  FFMA R27, R20, -R27, 1 ;  /* 0x3f800000141b7423 */ /* 0x002fc8000000081b */
[----:B------:R-:W-:Y:S01]  /*04f0*/  FFMA R20, R20, R27, R20 ;  /* 0x0000001b14147223 */ /* 0x000fe20000000014 */
[----:B---3--:R-:W-:-:S04]  /*0500*/  FADD R3, R0, R3 ;  /* 0x0000000300037221 */ /* 0x008fc80000000000 */
[----:B----4-:R-:W-:-:S04]  /*0510*/  FADD R3, R3, -R18 ;  /* 0x8000001203037221 */ /* 0x010fc80000000000 */
[----:B------:R-:W1:Y:S01]  /*0520*/  FCHK P0, R3, c[0x0][0x260] ;  /* 0x0000980003007b02 */ /* 0x000e620000000000 */
[----:B0-----:R-:W-:Y:S01]  /*0530*/  FFMA R14, R3, R20, RZ ;  /* 0x00000014030e7223 */ /* 0x001fe200000000ff */
[----:B--2---:R-:W-:Y:S01]  /*0540*/  FADD R2, R2, R19 ;  /* 0x0000001302027221 */ /* 0x004fe20000000000 */
[----:B-----5:R-:W-:Y:S02]  /*0550*/  FADD R0, R12, R21 ;  /* 0x000000150c007221 */ /* 0x020fe40000000000 */
[----:B------:R-:W-:Y:S01]  /*0560*/  FFMA R5, R14, -c[0x0][0x260], R3 ;  /* 0x800098000e057a23 */ /* 0x000fe20000000003 */
[----:B------:R-:W-:-:S03]  /*0570*/  FADD R2, R2, -R23 ;  /* 0x8000001702027221 */ /* 0x000fc60000000000 */
[----:B------:R-:W-:Y:S01]  /*0580*/  FFMA R19, R20, R5, R14 ;  /* 0x0000000514137223 */ /* 0x000fe2000000000e */
[----:B------:R-:W-:Y:S01]  /*0590*/  FADD R0, R0, -R25 ;  /* 0x8000001900007221 */ /* 0x000fe20000000000 */
[----:B-1----:R-:W-:Y:S05]  /*05a0*/  @!P0 BRA `(.L_x_832) ;  /* 0x0000004000008947 */ /* 0x002fea0003800000 */
[----:B------:R-:W-:Y:S02]  /*05b0*/  MOV R4, c[0x0][0x260] ;  /* 0x0000980000047a02 */ /* 0x000fe40000000f00 */
[----:B------:R-:W-:Y:S02]  /*05c0*/  MOV R20, 0x5e0 ;  /* 0x000005e000147802 */ /* 0x000fe40000000f00 */
[----:B------:R-:W-:Y:S05]  /*05d0*/  CALL.REL.NOINC `($__internal_24_$__cuda_sm3x_div_rn_noftz_f32_slowpath) ;  /* 0x000018a000007944 */ /* 0x000fea0003c00000 */
[----:B------:R-:W-:Y:S02]  /*05e0*/  IMAD.MOV.U32 R19, RZ, RZ, R3 ;  /* 0x000000ffff137224 */ /* 0x000fe400078e0003 */
.L_x_832:
[----:B------:R-:W-:Y:S05]  /*05f0*/  BSYNC B4 ;  /* 0x0000000000047941 */ /* 0x000fea0003800000 */
.L_x_831:
[----:B------:R-:W0:Y:S01]  /*0600*/  MUFU.RCP R3, c[0x0][0x260] ;  /* 0x0000980000037b08 */ /* 0x000e220000001000 */
[----:B------:R-:W-:Y:S01]  /*0610*/  MOV R4, c[0x0][0x260] ;  /* 0x0000980000047a02 */ /* 0x000fe20000000f00 */
[----:B------:R-:W-:Y:S06]  /*0620*/  BSSY B4, `(.L_x_833) ;  /* 0x000000d000047945 */ /* 0x000fec0003800000 */
[----:B------:R-:W1:Y:S01]  /*0630*/  FCHK P0, R2, c[0x0][0x260] ;  /* 0x0000980002007b02 */ /* 0x000e620000000000 */
[----:B0-----:R-:W-:-:S04]  /*0640*/  FFMA R4, R3, -R4, 1 ;  /* 0x3f80000003047423 */ /* 0x001fc80000000804 */
[----:B------:R-:W-:-:S04]  /*0650*/  FFMA R12, R3, R4, R3 ;  /* 0x00000004030c7223 */ /* 0x000fc80000000003 */
[----:B------:R-:W-:-:S04]  /*0660*/  FFMA R17, R2, R12, RZ ;  /* 0x0000000c02117223 */ /* 0x000fc800000000ff */
[----:B------:R-:W-:-:S04]  /*0670*/  FFMA R4, R17, -c[0x0][0x260], R2 ;  /* 0x8000980011047a23 */ /* 0x000fc80000000002 */
[----:B------:R-:W-:Y:S01]  /*0680*/  FFMA R17, R12, R4, R17 ;  /* 0x000000040c117223 */ /* 0x000fe20000000011 */
[----:B-1----:R-:W-:Y:S05]  /*0690*/  @!P0 BRA `(.L_x_834) ;  /* 0x0000005000008947 */ /* 0x002fea0003800000 */
[----:B------:R-:W-:Y:S02]  /*06a0*/  MOV R3, R2 ;  /* 0x0000000200037202 */ /* 0x000fe40000000f00 */
[----:B------:R-:W-:Y:S02]  /*06b0*/  MOV R4, c[0x0][0x260] ;  /* 0x0000980000047a02 */ /* 0x000fe40000000f00 */
[----:B------:R-:W-:Y:S02]  /*06c0*/  MOV R20, 0x6e0 ;  /* 0x000006e000147802 */ /* 0x000fe40000000f00 */
[----:B------:R-:W-:Y:S05]  /*06d0*/  CALL.REL.NOINC `($__internal_24_$__cuda_sm3x_div_rn_noftz_f32_slowpath) ;  /* 0x000017a000007944 */ /* 0x000fea0003c00000 */
[----:B------:R-:W-:Y:S02]  /*06e0*/  MOV R17, R3 ;  /* 0x0000000300117202 */ /* 0x000fe40000000f00 */
.L_x_834:
[----:B------:R-:W-:Y:S05]  /*06f0*/  BSYNC B4 ;  /* 0x0000000000047941 */ /* 0x000fea0003800000 */
.L_x_833:
[----:B------:R-:W0:Y:S01]  /*0700*/  MUFU.RCP R2, c[0x0][0x260] ;  /* 0x0000980000027b08 */ /* 0x000e220000001000 */
[----:B------:R-:W-:Y:S01]  /*0710*/  IMAD.MOV.U32 R3, RZ, RZ, c[0x0][0x260] ;  /* 0x00009800ff037624 */ /* 0x000fe200078e00ff */
        /* <DEDUP_REMOVED lines=13> */
.L_x_836:
[----:B------:R-:W-:Y:S05]  /*07f0*/  BSYNC B4 ;  /* 0x0000000000047941 */ /* 0x000fea0003800000 */
.L_x_835:
[----:B------:R-:W-:Y:S01]  /*0800*/  FMUL R0, R17, R17 ;  /* 0x0000001111007220 */ /* 0x000fe20000400000 */
[----:B------:R-:W-:Y:S03]  /*0810*/  BSSY B2, `(.L_x_837) ;  /* 0x000000e000027945 */ /* 0x000fe60003800000 */
[----:B------:R-:W-:-:S04]  /*0820*/  FFMA R0, R19, R19, R0 ;  /* 0x0000001313007223 */ /* 0x000fc80000000000 */
[----:B------:R-:W-:-:S04]  /*0830*/  FFMA R2, R15, R15, R0 ;  /* 0x0000000f0f027223 */ /* 0x000fc80000000000 */
[----:B------:R0:W1:Y:S01]  /*0840*/  MUFU.RSQ R3, R2 ;  /* 0x0000000200037308 */ /* 0x0000620000001400 */
[----:B------:R-:W-:-:S04]  /*0850*/  IADD3 R0, R2, -0xd000000, RZ ;  /* 0xf300000002007810 */ /* 0x000fc80007ffe0ff */
[----:B------:R-:W-:-:S13]  /*0860*/  ISETP.GT.U32.AND P0, PT, R0, 0x727fffff, PT ;  /* 0x727fffff0000780c */ /* 0x000fda0003f04070 */
[----:B------:R-:W-:Y:S05]  /*0870*/  @!P0 BRA `(.L_x_838) ;  /* 0x0000003000008947 */ /* 0x000fea0003800000 */
[----:B01----:R-:W-:Y:S02]  /*0880*/  MOV R14, 0x8a0 ;  /* 0x000008a0000e7802 */ /* 0x003fe40000000f00 */
[----:B------:R-:W-:Y:S05]  /*0890*/  CALL.REL.NOINC `($__internal_23_$__cuda_sm20_sqrt_rn_f32_slowpath) ;  /* 0x0000147000007944 */ /* 0x000fea0003c00000 */
[----:B------:R-:W-:Y:S05]  /*08a0*/  BRA `(.L_x_839) ;  /* 0x0000004000007947 */ /* 0x000fea0003800000 */
.L_x_838:
[----:B01----:R-:W-:Y:S01]  /*08b0*/  FMUL.FTZ R16, R2, R3 ;  /* 0x0000000302107220 */ /* 0x003fe20000410000 */
[----:B------:R-:W-:-:S03]  /*08c0*/  FMUL.FTZ R0, R3, 0.5 ;  /* 0x3f00000003007820 */ /* 0x000fc60000410000 */
[----:B------:R-:W-:-:S04]  /*08d0*/  FFMA R3, -R16, R16, R2 ;  /* 0x0000001010037223 */ /* 0x000fc80000000102 */
[----:B------:R-:W-:Y:S02]  /*08e0*/  FFMA R16, R3, R0, R16 ;  /* 0x0000000003107223 */ /* 0x000fe40000000010 */
.L_x_839:
[----:B------:R-:W-:Y:S05]  /*08f0*/  BSYNC B2 ;  /* 0x0000000000027941 */ /* 0x000fea0003800000 */
.L_x_837:
[----:B------:R-:W-:Y:S01]  /*0900*/  FSETP.GT.AND P0, PT, R16, c[0x0][0x264], PT ;  /* 0x0000990010007a0b */ /* 0x000fe20003f04000 */
[----:B------:R-:W-:-:S12]  /*0910*/  BSSY B4, `(.L_x_840) ;  /* 0x0000011000047945 */ /* 0x000fd80003800000 */
[----:B------:R-:W-:Y:S05]  /*0920*/  @!P0 BRA `(.L_x_841) ;  /* 0x000000f000008947 */ /* 0x000fea0003800000 */
[----:B------:R-:W0:Y:S01]  /*0930*/  MUFU.RCP R3, R16 ;  /* 0x0000001000037308 */ /* 0x000e220000001000 */
[----:B------:R-:W-:Y:S02]  /*0940*/  ULDC UR15, c[0x0][0x264] ;  /* 0x00009900000f7ab9 */ /* 0x000fe40000000800 */
[----:B------:R-:W-:-:S05]  /*0950*/  MOV R5, UR15 ;  /* 0x0000000f00057c02 */ /* 0x000fca0008000f00 */
[----:B------:R-:W1:Y:S01]  /*0960*/  FCHK P0, R5, R16 ;  /* 0x0000001005007302 */ /* 0x000e620000000000 */
[----:B0-----:R-:W-:-:S04]  /*0970*/  FFMA R0, R3, -R16, 1 ;  /* 0x3f80000003007423 */ /* 0x001fc80000000810 */
[----:B------:R-:W-:-:S04]  /*0980*/  FFMA R0, R3, R0, R3 ;  /* 0x0000000003007223 */ /* 0x000fc80000000003 */
[----:B------:R-:W-:-:S04]  /*0990*/  FFMA R3, R0, c[0x0][0x264], RZ ;  /* 0x0000990000037a23 */ /* 0x000fc800000000ff */
[----:B------:R-:W-:-:S04]  /*09a0*/  FFMA R10, R3, -R16, c[0x0][0x264] ;  /* 0x00009900030a7623 */ /* 0x000fc80000000810 */
[----:B------:R-:W-:Y:S01]  /*09b0*/  FFMA R10, R0, R10, R3 ;  /* 0x0000000a000a7223 */ /* 0x000fe20000000003 */
[----:B-1----:R-:W-:Y:S05]  /*09c0*/  @!P0 BRA `(.L_x_841) ;  /* 0x0000005000008947 */ /* 0x002fea0003800000 */
[----:B------:R-:W-:Y:S01]  /*09d0*/  IMAD.MOV.U32 R3, RZ, RZ, c[0x0][0x264] ;  /* 0x00009900ff037624 */ /* 0x000fe200078e00ff */
[----:B------:R-:W-:Y:S02]  /*09e0*/  MOV R4, R16 ;  /* 0x0000001000047202 */ /* 0x000fe40000000f00 */
[----:B------:R-:W-:Y:S02]  /*09f0*/  MOV R20, 0xa10 ;  /* 0x00000a1000147802 */ /* 0x000fe40000000f00 */
[----:B------:R-:W-:Y:S05]  /*0a00*/  CALL.REL.NOINC `($__internal_24_$__cuda_sm3x_div_rn_noftz_f32_slowpath) ;  /* 0x0000147000007944 */ /* 0x000fea0003c00000 */
[----:B------:R-:W-:Y:S02]  /*0a10*/  MOV R10, R3 ;  /* 0x00000003000a7202 */ /* 0x000fe40000000f00 */
.L_x_841:
[----:B------:R-:W-:Y:S05]  /*0a20*/  BSYNC B4 ;  /* 0x0000000000047941 */ /* 0x000fea0003800000 */
.L_x_840:
        /* <DEDUP_REMOVED lines=16> */
.L_x_842:
[----:B------:R-:W-:Y:S01]  /*0b30*/  ISETP.NE.U32.AND P0, PT, RZ, c[0x0][0x2a8], PT ;  /* 0x0000aa00ff007a0c */ /* 0x000fe20003f05070 */
[----:B------:R-:W-:Y:S01]  /*0b40*/  IMAD.MOV.U32 R21, RZ, RZ, RZ ;  /* 0x000000ffff157224 */ /* 0x000fe200078e00ff */
[----:B------:R-:W-:-:S02]  /*0b50*/  MOV R23, RZ ;  /* 0x000000ff00177202 */ /* 0x000fc40000000f00 */
[----:B------:R-:W-:Y:S02]  /*0b60*/  ISETP.NE.AND.EX P0, PT, RZ, c[0x0][0x2ac], PT, P0 ;  /* 0x0000ab00ff007a0c */ /* 0x000fe40003f05300 */
[----:B------:R-:W-:-:S11]  /*0b70*/  MOV R25, RZ ;  /* 0x000000ff00197202 */ /* 0x000fd60000000f00 */
        /* <DEDUP_REMOVED lines=13> */
.L_x_843:
[----:B------:R-:W-:-:S04]  /*0c50*/  ISETP.NE.U32.AND P0, PT, RZ, c[0x0][0x3c0], PT ;  /* 0x0000f000ff007a0c */ /* 0x000fc80003f05070 */
[----:B------:R-:W-:-:S13]  /*0c60*/  ISETP.NE.AND.EX P0, PT, RZ, c[0x0][0x3c4], PT, P0 ;  /* 0x0000f100ff007a0c */ /* 0x000fda0003f05300 */
        /* <DEDUP_REMOVED lines=13> */
[----:B------:R-:W-:Y:S05]  /*0d40*/  BRA `(.L_x_845) ;  /* 0x0000012000007947 */ /* 0x000fea0003800000 */
.L_x_844:
        /* <DEDUP_REMOVED lines=18> */
.L_x_845:
[----:B------:R-:W-:Y:S01]  /*0e70*/  FSETP.GT.AND P0, PT, R16, c[0x0][0x264], PT ;  /* 0x0000990010007a0b */ /* 0x000fe20003f04000 */
[----:B------:R-:W-:Y:S01]  /*0e80*/  BSSY B4, `(.L_x_846) ;  /* 0x000001e000047945 */ /* 0x000fe20003800000 */
[----:B------:R-:W-:-:S11]  /*0e90*/  IMAD.MOV.U32 R18, RZ, RZ, RZ ;  /* 0x000000ffff127224 */ /* 0x000fd600078e00ff */
[----:B------:R-:W-:Y:S05]  /*0ea0*/  @!P0 BRA `(.L_x_847) ;  /* 0x000001b000008947 */ /* 0x000fea0003800000 */
[----:B------:R-:W0:Y:S01]  /*0eb0*/  MUFU.RCP R5, R16 ;  /* 0x0000001000057308 */ /* 0x000e220000001000 */
[----:B------:R-:W-:Y:S01]  /*0ec0*/  FADD R23, RZ, R23 ;  /* 0x00000017ff177221 */ /* 0x000fe20000000000 */
[----:B------:R-:W-:Y:S01]  /*0ed0*/  FADD R25, RZ, R25 ;  /* 0x00000019ff197221 */ /* 0x000fe20000000000 */
[----:B------:R-:W-:Y:S01]  /*0ee0*/  FADD R21, RZ, R21 ;  /* 0x00000015ff157221 */ /* 0x000fe20000000000 */
[----:B------:R-:W-:Y:S01]  /*0ef0*/  BSSY B5, `(.L_x_848) ;  /* 0x0000015000057945 */ /* 0x000fe20003800000 */
[----:B------:R-:W-:Y:S01]  /*0f00*/  FMUL R0, R23, R17 ;  /* 0x0000001117007220 */ /* 0x000fe20000400000 */
[----:B------:R-:W-:-:S03]  /*0f10*/  FMUL R23, R10, R23 ;  /* 0x000000170a177220 */ /* 0x000fc60000400000 */
[----:B------:R-:W-:Y:S01]  /*0f20*/  FFMA R0, R25, R19, R0 ;  /* 0x0000001319007223 */ /* 0x000fe20000000000 */
[----:B------:R-:W-:-:S03]  /*0f30*/  FMUL R25, R10, R25 ;  /* 0x000000190a197220 */ /* 0x000fc60000400000 */
[----:B------:R-:W-:Y:S01]  /*0f40*/  FFMA R0, R21, R15, R0 ;  /* 0x0000000f15007223 */ /* 0x000fe20000000000 */
[C---:B------:R-:W-:Y:S01]  /*0f50*/  FMUL R21, R10.reuse, R21 ;  /* 0x000000150a157220 */ /* 0x040fe20000400000 */
[C---:B0-----:R-:W-:Y:S02]  /*0f60*/  FFMA R4, R5.reuse, -R16, 1 ;  /* 0x3f80000005047423 */ /* 0x041fe40000000810 */
[----:B------:R-:W-:Y:S02]  /*0f70*/  FADD R3, RZ, R0 ;  /* 0x00000000ff037221 */ /* 0x000fe40000000000 */
[----:B------:R-:W-:Y:S02]  /*0f80*/  FFMA R0, R5, R4, R5 ;  /* 0x0000000405007223 */ /* 0x000fe40000000005 */
[----:B------:R-:W-:-:S04]  /*0f90*/  FMUL R5, R10, R3 ;  /* 0x000000030a057220 */ /* 0x000fc80000400000 */
[----:B------:R-:W0:Y:S01]  /*0fa0*/  FCHK P0, R5, R16 ;  /* 0x0000001005007302 */ /* 0x000e220000000000 */
[----:B------:R-:W-:-:S04]  /*0fb0*/  FFMA R3, R0, R5, RZ ;  /* 0x0000000500037223 */ /* 0x000fc800000000ff */
[----:B------:R-:W-:-:S04]  /*0fc0*/  FFMA R4, R3, -R16, R5 ;  /* 0x8000001003047223 */ /* 0x000fc80000000005 */
[----:B------:R-:W-:Y:S01]  /*0fd0*/  FFMA R0, R0, R4, R3 ;  /* 0x0000000400007223 */ /* 0x000fe20000000003 */
[----:B0-----:R-:W-:Y:S05]  /*0fe0*/  @!P0 BRA `(.L_x_849) ;  /* 0x0000005000008947 */ /* 0x001fea0003800000 */
[----:B------:R-:W-:Y:S02]  /*0ff0*/  MOV R3, R5 ;  /* 0x0000000500037202 */ /* 0x000fe40000000f00 */
[----:B------:R-:W-:Y:S02]  /*1000*/  MOV R4, R16 ;  /* 0x0000001000047202 */ /* 0x000fe40000000f00 */
[----:B------:R-:W-:Y:S02]  /*1010*/  MOV R20, 0x1030 ;  /* 0x0000103000147802 */ /* 0x000fe40000000f00 */
[----:B------:R-:W-:Y:S05]  /*1020*/  CALL.REL.NOINC `($__internal_24_$__cuda_sm3x_div_rn_noftz_f32_slowpath) ;  /* 0x00000e5000007944 */ /* 0x000fea0003c00000 */
[----:B------:R-:W-:Y:S02]  /*1030*/  MOV R0, R3 ;  /* 0x0000000300007202 */ /* 0x000fe40000000f00 */
.L_x_849:
[----:B------:R-:W-:Y:S05]  /*1040*/  BSYNC B5 ;  /* 0x0000000000057941 */ /* 0x000fea0003800000 */
.L_x_848:
[----:B------:R-:W-:Y:S02]  /*1050*/  FADD R18, RZ, -R0 ;  /* 0x80000000ff127221 */ /* 0x000fe40000000000 */
.L_x_847:
[----:B------:R-:W-:Y:S05]  /*1060*/  BSYNC B4 ;  /* 0x0000000000047941 */ /* 0x000fea0003800000 */
.L_x_846:
[----:B------:R-:W-:Y:S01]  /*1070*/  FSETP.GT.AND P0, PT, R16, RZ, PT ;  /* 0x000000ff1000720b */ /* 0x000fe20003f04000 */
[----:B------:R-:W-:Y:S01]  /*1080*/  BSSY B4, `(.L_x_850) ;  /* 0x0000035000047945 */ /* 0x000fe20003800000 */
[----:B------:R-:W-:Y:S01]  /*1090*/  FADD R21, RZ, R21 ;  /* 0x00000015ff157221 */ /* 0x000fe20000000000 */
[----:B------:R-:W-:Y:S01]  /*10a0*/  FADD R23, RZ, R23 ;  /* 0x00000017ff177221 */ /* 0x000fe20000000000 */
[----:B------:R-:W-:-:S09]  /*10b0*/  FADD R25, RZ, R25 ;  /* 0x00000019ff197221 */ /* 0x000fd20000000000 */
        /* <DEDUP_REMOVED lines=13> */
[----:B------:R-:W-:Y:S05]  /*1190*/  CALL.REL.NOINC `($__internal_24_$__cuda_sm3x_div_rn_noftz_f32_slowpath) ;  /* 0x00000ce000007944 */ /* 0x000fea0003c00000 */
[----:B------:R-:W-:Y:S02]  /*11a0*/  IMAD.MOV.U32 R24, RZ, RZ, R3 ;  /* 0x000000ffff187224 */ /* 0x000fe400078e0003 */
.L_x_853:
[----:B------:R-:W-:Y:S05]  /*11b0*/  BSYNC B5 ;  /* 0x0000000000057941 */ /* 0x000fea0003800000 */
.L_x_852:
        /* <DEDUP_REMOVED lines=13> */
[----:B------:R-:W-:Y:S02]  /*1290*/  MOV R30, R3 ;  /* 0x00000003001e7202 */ /* 0x000fe40000000f00 */
.L_x_855:
[----:B------:R-:W-:Y:S05]  /*12a0*/  BSYNC B5 ;  /* 0x0000000000057941 */ /* 0x000fea0003800000 */
.L_x_854:
        /* <DEDUP_REMOVED lines=14> */
.L_x_857:
[----:B------:R-:W-:Y:S05]  /*1390*/  BSYNC B5 ;  /* 0x0000000000057941 */ /* 0x000fea0003800000 */
.L_x_856:
[-C--:B------:R-:W-:Y:S01]  /*13a0*/  FFMA R25, R24, R18.reuse, R25 ;  /* 0x0000001218197223 */ /* 0x080fe20000000019 */
[-C--:B------:R-:W-:Y:S01]  /*13b0*/  FFMA R23, R30, R18.reuse, R23 ;  /* 0x000000121e177223 */ /* 0x080fe20000000017 */
[----:B------:R-:W-:Y:S02]  /*13c0*/  FFMA R21, R0, R18, R21 ;  /* 0x0000001200157223 */ /* 0x000fe40000000015 */
.L_x_851:
[----:B------:R-:W-:Y:S05]  /*13d0*/  BSYNC B4 ;  /* 0x0000000000047941 */ /* 0x000fea0003800000 */
.L_x_850:
        /* <DEDUP_REMOVED lines=15> */
.L_x_859:
[----:B------:R-:W-:Y:S05]  /*14d0*/  BSYNC B4 ;  /* 0x0000000000047941 */ /* 0x000fea0003800000 */
.L_x_858:
[----:B------:R-:W0:Y:S01]  /*14e0*/  MUFU.RCP R0, c[0x0][0x260] ;  /* 0x0000980000007b08 */ /* 0x000e220000001000 */
[----:B------:R-:W-:Y:S01]  /*14f0*/  MOV R3, c[0x0][0x260] ;  /* 0x0000980000037a02 */ /* 0x000fe20000000f00 */
[----:B------:R-:W-:Y:S01]  /*1500*/  BSSY B4, `(.L_x_860) ;  /* 0x000000e000047945 */ /* 0x000fe20003800000 */
[----:B------:R-:W-:-:S05]  /*1510*/  FADD R15, RZ, R15 ;  /* 0x0000000fff0f7221 */ /* 0x000fca0000000000 */
[----:B------:R-:W1:Y:S01]  /*1520*/  FCHK P0, R23, c[0x0][0x260] ;  /* 0x0000980017007b02 */ /* 0x000e620000000000 */
[----:B0-----:R-:W-:-:S04]  /*1530*/  FFMA R3, R0, -R3, 1 ;  /* 0x3f80000000037423 */ /* 0x001fc80000000803 */
[----:B------:R-:W-:-:S04]  /*1540*/  FFMA R0, R0, R3, R0 ;  /* 0x0000000300007223 */ /* 0x000fc80000000000 */
[----:B------:R-:W-:-:S04]  /*1550*/  FFMA R4, R0, R23, RZ ;  /* 0x0000001700047223 */ /* 0x000fc800000000ff */
[----:B------:R-:W-:-:S04]  /*1560*/  FFMA R3, R4, -c[0x0][0x260], R23 ;  /* 0x8000980004037a23 */ /* 0x000fc80000000017 */
[----:B------:R-:W-:Y:S01]  /*1570*/  FFMA R17, R0, R3, R4 ;  /* 0x0000000300117223 */ /* 0x000fe20000000004 */
[----:B-1----:R-:W-:Y:S05]  /*1580*/  @!P0 BRA `(.L_x_861) ;  /* 0x0000005000008947 */ /* 0x002fea0003800000 */
[----:B------:R-:W-:Y:S01]  /*1590*/  IMAD.MOV.U32 R3, RZ, RZ, R23 ;  /* 0x000000ffff037224 */ /* 0x000fe200078e0017 */
[----:B------:R-:W-:Y:S02]  /*15a0*/  MOV R4, c[0x0][0x260] ;  /* 0x0000980000047a02 */ /* 0x000fe40000000f00 */
[----:B------:R-:W-:Y:S02]  /*15b0*/  MOV R20, 0x15d0 ;  /* 0x000015d000147802 */ /* 0x000fe40000000f00 */
[----:B------:R-:W-:Y:S05]  /*15c0*/  CALL.REL.NOINC `($__internal_24_$__cuda_sm3x_div_rn_noftz_f32_slowpath) ;  /* 0x000008b000007944 */ /* 0x000fea0003c00000 */
[----:B------:R-:W-:Y:S02]  /*15d0*/  MOV R17, R3 ;  /* 0x0000000300117202 */ /* 0x000fe40000000f00 */
.L_x_861:
[----:B------:R-:W-:Y:S05]  /*15e0*/  BSYNC B4 ;  /* 0x0000000000047941 */ /* 0x000fea0003800000 */
.L_x_860:
        /* <DEDUP_REMOVED lines=15> */
.L_x_863:
[----:B------:R-:W-:Y:S05]  /*16e0*/  BSYNC B4 ;  /* 0x0000000000047941 */ /* 0x000fea0003800000 */
.L_x_862:
[----:B------:R-:W-:Y:S01]  /*16f0*/  ISETP.NE.U32.AND P0, PT, RZ, c[0x0][0x380], PT ;  /* 0x0000e000ff007a0c */ /* 0x000fe20003f05070 */
[----:B------:R-:W-:Y:S01]  /*1700*/  FADD R3, RZ, R3 ;  /* 0x00000003ff037221 */ /* 0x000fe20000000000 */
[----:B------:R-:W-:Y:S01]  /*1710*/  FADD R0, R15, R14 ;  /* 0x0000000e0f007221 */ /* 0x000fe20000000000 */
[----:B------:R-:W-:Y:S01]  /*1720*/  FADD R12, R17, R12 ;  /* 0x0000000c110c7221 */ /* 0x000fe20000000000 */
[----:B------:R-:W-:Y:S01]  /*1730*/  ISETP.NE.AND.EX P0, PT, RZ, c[0x0][0x384], PT, P0 ;  /* 0x0000e100ff007a0c */ /* 0x000fe20003f05300 */
[----:B------:R-:W-:Y:S01]  /*1740*/  FADD R4, R3, R2 ;  /* 0x0000000203047221 */ /* 0x000fe20000000000 */
[----:B------:R-:W-:Y:S01]  /*1750*/  FADD R0, RZ, R0 ;  /* 0x00000000ff007221 */ /* 0x000fe20000000000 */
[----:B------:R-:W-:-:S02]  /*1760*/  FADD R2, RZ, R12 ;  /* 0x0000000cff027221 */ /* 0x000fc40000000000 */
[----:B------:R-:W-:-:S08]  /*1770*/  FADD R4, RZ, R4 ;  /* 0x00000004ff047221 */ /* 0x000fd00000000000 */
[----:B------:R-:W-:Y:S05]  /*1780*/  @!P0 BRA `(.L_x_864) ;  /* 0x000000a000008947 */ /* 0x000fea0003800000 */
[----:B------:R-:W-:Y:S01]  /*1790*/  SHF.R.S32.HI R12, RZ, 0x1f, R13 ;  /* 0x0000001fff0c7819 */ /* 0x000fe2000001140d */
[----:B------:R-:W-:-:S04]  /*17a0*/  IMAD.MOV.U32 R18, RZ, RZ, c[0x0][0x3a0] ;  /* 0x0000e800ff127624 */ /* 0x000fc800078e00ff */
        /* <DEDUP_REMOVED lines=8> */
.L_x_864:
[----:B------:R-:W-:-:S04]  /*1830*/  ISETP.NE.U32.AND P0, PT, RZ, c[0x0][0x230], PT ;  /* 0x00008c00ff007a0c */ /* 0x000fc80003f05070 */
[----:B------:R-:W-:-:S13]  /*1840*/  ISETP.NE.AND.EX P0, PT, RZ, c[0x0][0x234], PT, P0 ;  /* 0x00008d00ff007a0c */ /* 0x000fda0003f05300 */
[----:B------:R-:W-:Y:S05]  /*1850*/  @!P0 BRA `(.L_x_865) ;  /* 0x000000a000008947 */ /* 0x000fea0003800000 */
[----:B------:R-:W-:Y:S02]  /*1860*/  SHF.R.S32.HI R5, RZ, 0x1f, R13 ;  /* 0x0000001fff057819 */ /* 0x000fe4000001140d */
[----:B------:R-:W-:-:S03]  /*1870*/  MOV R18, c[0x0][0x248] ;  /* 0x0000920000127a02 */ /* 0x000fc60000000f00 */
[----:B------:R-:W-:Y:S01]  /*1880*/  IMAD R5, R5, c[0x0][0x248], RZ ;  /* 0x0000920005057a24 */ /* 0x000fe200078e02ff */
[----:B------:R-:W-:Y:S01]  /*1890*/  SHF.R.S32.HI R8, RZ, 0x1f, R18 ;  /* 0x0000001fff087819 */ /* 0x000fe20000011412 */
[----:B------:R-:W-:-:S04]  /*18a0*/  IMAD.WIDE.U32 R18, R13, R18, c[0x0][0x230] ;  /* 0x00008c000d127625 */ /* 0x000fc800078e0012 */
[----:B------:R-:W-:-:S05]  /*18b0*/  IMAD R5, R8, R13, R5 ;  /* 0x0000000d08057224 */ /* 0x000fca00078e0205 */
[----:B------:R-:W-:-:S05]  /*18c0*/  IADD3 R19, R19, R5, RZ ;  /* 0x0000000513137210 */ /* 0x000fca0007ffe0ff */
[----:B------:R0:W-:Y:S04]  /*18d0*/  RED.E.ADD.F32.FTZ.RN.STRONG.GPU [R18.64], R0 ;  /* 0x000000001200798e */ /* 0x0001e8000c10e790 */
[----:B------:R0:W-:Y:S04]  /*18e0*/  RED.E.ADD.F32.FTZ.RN.STRONG.GPU [R18.64+0x4], R2 ;  /* 0x000004021200798e */ /* 0x0001e8000c10e790 */
[----:B------:R0:W-:Y:S02]  /*18f0*/  RED.E.ADD.F32.FTZ.RN.STRONG.GPU [R18.64+0x8], R4 ;  /* 0x000008041200798e */ /* 0x0001e4000c10e790 */
.L_x_865:
        /* <DEDUP_REMOVED lines=13> */
.L_x_866:
[----:B------:R-:W-:-:S04]  /*19d0*/  ISETP.NE.U32.AND P0, PT, RZ, c[0x0][0x1c0], PT ;  /* 0x00007000ff007a0c */ /* 0x000fc80003f05070 */
[----:B------:R-:W-:-:S13]  /*19e0*/  ISETP.NE.AND.EX P0, PT, RZ, c[0x0][0x1c4], PT, P0 ;  /* 0x00007100ff007a0c */ /* 0x000fda0003f05300 */
[----:B------:R-:W-:Y:S05]  /*19f0*/  @!P0 BRA `(.L_x_867) ;  /* 0x000000a000008947 */ /* 0x000fea0003800000 */
[----:B0-----:R-:W-:Y:S01]  /*1a00*/  IMAD.MOV.U32 R18, RZ, RZ, c[0x0][0x1d8] ;  /* 0x00007600ff127624 */ /* 0x001fe200078e00ff */
[----:B------:R-:W-:-:S04]  /*1a10*/  SHF.R.S32.HI R12, RZ, 0x1f, R13 ;  /* 0x0000001fff0c7819 */ /* 0x000fc8000001140d */
[----:B------:R-:W-:Y:S01]  /*1a20*/  SHF.R.S32.HI R9, RZ, 0x1f, R18 ;  /* 0x0000001fff097819 */ /* 0x000fe20000011412 */
[----:B------:R-:W-:Y:S02]  /*1a30*/  IMAD R12, R12, c[0x0][0x1d8], RZ ;  /* 0x000076000c0c7a24 */ /* 0x000fe400078e02ff */
[----:B------:R-:W-:-:S04]  /*1a40*/  IMAD.WIDE.U32 R18, R13, R18, c[0x0][0x1c0] ;  /* 0x000070000d127625 */ /* 0x000fc800078e0012 */
[----:B------:R-:W-:-:S05]  /*1a50*/  IMAD R5, R9, R13, R12 ;  /* 0x0000000d09057224 */ /* 0x000fca00078e020c */
[----:B------:R-:W-:-:S05]  /*1a60*/  IADD3 R19, R19, R5, RZ ;  /* 0x0000000513137210 */ /* 0x000fca0007ffe0ff */
[----:B------:R0:W-:Y:S04]  /*1a70*/  RED.E.ADD.F32.FTZ.RN.STRONG.GPU [R18.64], R0 ;  /* 0x000000001200798e */ /* 0x0001e8000c10e790 */
[----:B------:R0:W-:Y:S04]  /*1a80*/  RED.E.ADD.F32.FTZ.RN.STRONG.GPU [R18.64+0x4], R2 ;  /* 0x000004021200798e */ /* 0x0001e8000c10e790 */
[----:B------:R0:W-:Y:S02]  /*1a90*/  RED.E.ADD.F32.FTZ.RN.STRONG.GPU [R18.64+0x8], R4 ;  /* 0x000008041200798e */ /* 0x0001e4000c10e790 */
.L_x_867:
[----:B------:R-:W-:Y:S01]  /*1aa0*/  ISETP.NE.U32.AND P0, PT, RZ, c[0x0][0x2d8], PT ;  /* 0x0000b600ff007a0c */ /* 0x000fe20003f05070 */
[----:B------:R-:W-:Y:S01]  /*1ab0*/  FADD R15, RZ, -R15 ;  /* 0x8000000fff0f7221 */ /* 0x000fe20000000000 */
[----:B------:R-:W-:Y:S01]  /*1ac0*/  FADD R17, RZ, -R17 ;  /* 0x80000011ff117221 */ /* 0x000fe20000000000 */
[----:B------:R-:W-:Y:S01]  /*1ad0*/  FADD R3, RZ, -R3 ;  /* 0x80000003ff037221 */ /* 0x000fe20000000000 */
[----:B------:R-:W-:Y:S01]  /*1ae0*/  ISETP.NE.AND.EX P0, PT, RZ, c[0x0][0x2dc], PT, P0 ;  /* 0x0000b700ff007a0c */ /* 0x000fe20003f05300 */
[----:B------:R-:W-:Y:S01]  /*1af0*/  FADD R15, RZ, R15 ;  /* 0x0000000fff0f7221 */ /* 0x000fe20000000000 */
[----:B------:R-:W-:Y:S01]  /*1b00*/  FADD R17, RZ, R17 ;  /* 0x00000011ff117221 */ /* 0x000fe20000000000 */
[----:B0-----:R-:W-:-:S10]  /*1b10*/  FADD R19, RZ, R3 ;  /* 0x00000003ff137221 */ /* 0x001fd40000000000 */
        /* <DEDUP_REMOVED lines=11> */
.L_x_868:
        /* <DEDUP_REMOVED lines=11> */
.L_x_830:
[----:B------:R-:W-:Y:S05]  /*1c80*/  BSYNC B0 ;  /* 0x0000000000007941 */ /* 0x000fea0003800000 */
.L_x_829:
[----:B------:R-:W-:-:S04]  /*1c90*/  IADD3 R13, P0, R13, UR6, RZ ;  /* 0x000000060d0d7c10 */ /* 0x000fc8000ff1e0ff */
[----:B------:R-:W-:Y:S02]  /*1ca0*/  IADD3.X R11, R11, UR4, RZ, P0, !PT ;  /* 0x000000040b0b7c10 */ /* 0x000fe400087fe4ff */
[----:B------:R-:W-:-:S04]  /*1cb0*/  ISETP.GE.U32.AND P0, PT, R13, c[0x0][0x178], PT ;  /* 0x00005e000d007a0c */ /* 0x000fc80003f06070 */
[----:B------:R-:W-:-:S13]  /*1cc0*/  ISETP.GE.U32.AND.EX P0, PT, R11, c[0x0][0x17c], PT, P0 ;  /* 0x00005f000b007a0c */ /* 0x000fda0003f06100 */
[----:B------:R-:W-:Y:S01]  /*1cd0*/  @P0 CALL.REL.NOINC `(.L_x_869) ;  /* 0x0000001000000944 */ /* 0x000fe20003c00000 */
[----:B------:R-:W-:Y:S05]  /*1ce0*/  BRA `(.L_x_870) ;  /* 0xffffe57000007947 */ /* 0x000fea000383ffff */
.L_x_869:
[----:B------:R-:W-:Y:S05]  /*1cf0*/  BSYNC B1 ;  /* 0x0000000000017941 */ /* 0x000fea0003800000 */
.L_x_828:
[----:B------:R-:W-:Y:S05]  /*1d00*/  EXIT ;  /* 0x000000000000794d */ /* 0x000fea0003800000 */
        .weak           $__internal_23_$__cuda_sm20_sqrt_rn_f32_slowpath
        .type           $__internal_23_$__cuda_sm20_sqrt_rn_f32_slowpath,@function
        .size           $__internal_23_$__cuda_sm20_sqrt_rn_f32_slowpath,($__internal_24_$__cuda_sm3x_div_rn_noftz_f32_slowpath - $__internal_23_$__cuda_sm20_sqrt_rn_f32_slowpath)
$__internal_23_$__cuda_sm20_sqrt_rn_f32_slowpath:
        /* <DEDUP_REMOVED lines=19> */
.L_x_871:
[----:B------:R-:W-:Y:S02]  /*1e40*/  MOV R16, R2 ;  /* 0x0000000200107202 */ /* 0x000fe40000000f00 */
[----:B------:R-:W-:Y:S02]  /*1e50*/  MOV R2, R14 ;  /* 0x0000000e00027202 */ /* 0x000fe40000000f00 */
[----:B------:R-:W-:-:S04]  /*1e60*/  MOV R3, 0x0 ;  /* 0x0000000000037802 */ /* 0x000fc80000000f00 */
[----:B------:R-:W-:Y:S05]  /*1e70*/  RET.REL.NODEC R2 `(my_apply_particle_deltas_cuda_kernel_backward) ;  /* 0xffffe18002007950 */ /* 0x000fea0003c3ffff */
        .weak           $__internal_24_$__cuda_sm3x_div_rn_noftz_f32_slowpath
        .type           $__internal_24_$__cuda_sm3x_div_rn_noftz_f32_slowpath,@function
        .size           $__internal_24_$__cuda_sm3x_div_rn_noftz_f32_slowpath,(.L_x_1215 - $__internal_24_$__cuda_sm3x_div_rn_noftz_f32_slowpath)
$__internal_24_$__cuda_sm3x_div_rn_noftz_f32_slowpath:
        /* <DEDUP_REMOVED lines=34> */
.L_x_873:
[----:B------:R-:W-:Y:S01]  /*20a0*/  LEA R27, R5, 0xc0800000, 0x17 ;  /* 0xc0800000051b7811 */ /* 0x000fe200078eb8ff */
[----:B------:R-:W-:Y:S01]  /*20b0*/  BSSY B3, `(.L_x_878) ;  /* 0x0000036000037945 */ /* 0x000fe20003800000 */
[----:B------:R-:W-:Y:S02]  /*20c0*/  IADD3 R26, R26, -0x7f, RZ ;  /* 0xffffff811a1a7810 */ /* 0x000fe40007ffe0ff */
[----:B------:R-:W-:-:S03]  /*20d0*/  IADD3 R29, -R27, R4, RZ ;  /* 0x000000041b1d7210 */ /* 0x000fc60007ffe1ff */
[C---:B------:R-:W-:Y:S01]  /*20e0*/  IMAD R3, R26.reuse, -0x800000, R3 ;  /* 0xff8000001a037824 */ /* 0x040fe200078e0203 */
[----:B------:R0:W1:Y:S01]  /*20f0*/  MUFU.RCP R27, R29 ;  /* 0x0000001d001b7308 */ /* 0x0000620000001000 */
[----:B------:R-:W-:Y:S01]  /*2100*/  FADD.FTZ R4, -R29, -RZ ;  /* 0x800000ff1d047221 */ /* 0x000fe20000010100 */
[----:B0-----:R-:W-:-:S04]  /*2110*/  IADD3 R29, R26, 0x7f, -R5 ;  /* 0x0000007f1a1d7810 */ /* 0x001fc80007ffe805 */
[----:B------:R-:W-:Y:S01]  /*2120*/  IADD3 R29, R29, R22, RZ ;  /* 0x000000161d1d7210 */ /* 0x000fe20007ffe0ff */
        /* <DEDUP_REMOVED lines=26> */
[----:B------:R-:W-:Y:S01]  /*22d0*/  IADD3 R27, R5, 0x20, RZ ;  /* 0x00000020051b7810 */ /* 0x000fe20007ffe0ff */
        /* <DEDUP_REMOVED lines=15> */
.L_x_880:
[----:B------:R-:W-:-:S04]  /*23d0*/  LOP3.LUT R4, R4, 0x80000000, RZ, 0xc0, !PT ;  /* 0x8000000004047812 */ /* 0x000fc800078ec0ff */
[----:B------:R-:W-:Y:S01]  /*23e0*/  LOP3.LUT R4, R4, 0x7f800000, RZ, 0xfc, !PT ;  /* 0x7f80000004047812 */ /* 0x000fe200078efcff */
[----:B------:R-:W-:Y:S05]  /*23f0*/  BRA `(.L_x_881) ;  /* 0x0000001000007947 */ /* 0x000fea0003800000 */
.L_x_879:
[----:B------:R-:W-:Y:S02]  /*2400*/  LEA R4, R29, R4, 0x17 ;  /* 0x000000041d047211 */ /* 0x000fe400078eb8ff */
.L_x_881:
[----:B------:R-:W-:Y:S05]  /*2410*/  BSYNC B3 ;  /* 0x0000000000037941 */ /* 0x000fea0003800000 */
.L_x_878:
[----:B------:R-:W-:Y:S05]  /*2420*/  BRA `(.L_x_882) ;  /* 0x0000008000007947 */ /* 0x000fea0003800000 */
.L_x_877:
[----:B------:R-:W-:-:S04]  /*2430*/  LOP3.LUT R4, R4, 0x80000000, R3, 0x48, !PT ;  /* 0x8000000004047812 */ /* 0x000fc800078e4803 */
[----:B------:R-:W-:Y:S01]  /*2440*/  LOP3.LUT R4, R4, 0x7f800000, RZ, 0xfc, !PT ;  /* 0x7f80000004047812 */ /* 0x000fe200078efcff */
[----:B------:R-:W-:Y:S05]  /*2450*/  BRA `(.L_x_882) ;  /* 0x0000005000007947 */ /* 0x000fea0003800000 */
.L_x_876:
[----:B------:R-:W-:Y:S01]  /*2460*/  LOP3.LUT R4, R4, 0x80000000, R3, 0x48, !PT ;  /* 0x8000000004047812 */ /* 0x000fe200078e4803 */
[----:B------:R-:W-:Y:S05]  /*2470*/  BRA `(.L_x_882) ;  /* 0x0000003000007947 */ /* 0x000fea0003800000 */
.L_x_875:
[----:B------:R-:W0:Y:S01]  /*2480*/  MUFU.RSQ R4, -QNAN ;  /* 0xffc0000000047908 */ /* 0x000e220000001400 */
[----:B------:R-:W-:Y:S05]  /*2490*/  BRA `(.L_x_882) ;  /* 0x0000001000007947 */ /* 0x000fea0003800000 */
.L_x_874:
[----:B------:R-:W-:Y:S02]  /*24a0*/  FADD.FTZ R4, R3, R4 ;  /* 0x0000000403047221 */ /* 0x000fe40000010000 */
.L_x_882:
[----:B------:R-:W-:Y:S05]  /*24b0*/  BSYNC B2 ;  /* 0x0000000000027941 */ /* 0x000fea0003800000 */
.L_x_872:
[----:B0-----:R-:W-:Y:S02]  /*24c0*/  MOV R3, R4 ;  /* 0x0000000400037202 */ /* 0x001fe40000000f00 */
[----:B------:R-:W-:Y:S02]  /*24d0*/  MOV R4, R20 ;  /* 0x0000001400047202 */ /* 0x000fe40000000f00 */
[----:B------:R-:W-:-:S04]  /*24e0*/  MOV R5, 0x0 ;  /* 0x0000000000057802 */ /* 0x000fc80000000f00 */
[----:B------:R-:W-:Y:S05]  /*24f0*/  RET.REL.NODEC R4 `(my_apply_particle_deltas_cuda_kernel_backward) ;  /* 0xffffdb0004007950 */ /* 0x000fea0003c3ffff */
.L_x_883:
        /* <DEDUP_REMOVED lines=16> */
.L_x_1215:


//--------------------- .text.my_apply_particle_deltas_cuda_kernel_forward --------------------------
	.section	.text.my_apply_particle_deltas_cuda_kernel_forward,"ax",@progbits
	.sectioninfo	@"SHI_REGISTERS=24"
	.align	128
        .global         my_apply_particle_deltas_cuda_kernel_forward
        .type           my_apply_particle_deltas_cuda_kernel_forward,@function
        .size           my_apply_particle_deltas_cuda_kernel_forward,(.L_x_1217 - my_apply_particle_deltas_cuda_kernel_forward)
        .other          my_apply_particle_deltas_cuda_kernel_forward,@"STO_CUDA_ENTRY STV_DEFAULT"
my_apply_particle_deltas_cuda_kernel_forward:
.text.my_apply_particle_deltas_cuda_kernel_forward:
[----:B------:R-:W-:Y:S02]  /*0000*/  IMAD.MOV.U32 R1, RZ, RZ, c[0x0][0x28] ;  /* 0x00000a00ff017624 */ /* 0x000fe400078e00ff */
[----:B------:R-:W0:Y:S01]  /*0010*/  S2R R2, SR_TID.X ;  /* 0x0000000000027919 */ /* 0x000e220000002100 */
[----:B------:R-:W-:-:S03]  /*0020*/  IMAD.MOV.U32 R3, RZ, RZ, RZ ;  /* 0x000000ffff037224 */ /* 0x000fc600078e00ff */
[----:B------:R-:W0:Y:S02]  /*0030*/  S2R R5, SR_CTAID.X ;  /* 0x0000000000057919 */ /* 0x000e240000002500 */
[----:B0-----:R-:W-:-:S05]  /*0040*/  IMAD.WIDE.U32 R4, R5, c[0x0][0x0], R2 ;  /* 0x0000000005047a25 */ /* 0x001fca00078e0002 */
[----:B------:R-:W-:-:S04]  /*0050*/  ISETP.GE.U32.AND P0, PT, R4, c[0x0][0x178], PT ;  /* 0x00005e0004007a0c */ /* 0x000fc80003f06070 */
[----:B------:R-:W-:-:S13]  /*0060*/  ISETP.GE.U32.AND.EX P0, PT, R5, c[0x0][0x17c], PT, P0 ;  /* 0x00005f0005007a0c */ /* 0x000fda0003f06100 */
[----:B------:R-:W-:Y:S05]  /*0070*/  @P0 EXIT ;  /* 0x000000000000094d */ /* 0x000fea0003800000 */
[----:B------:R-:W-:Y:S01]  /*0080*/  ULDC UR6, c[0x0][0x0] ;  /* 0x0000000000067ab9 */ /* 0x000fe20000000800 */
[----:B------:R-:W-:Y:S01]  /*0090*/  MOV R6, R4 ;  /* 0x0000000400067202 */ /* 0x000fe20000000f00 */
        /* <DEDUP_REMOVED lines=17> */
.L_x_897:
[----:B------:R-:W-:Y:S01]  /*01b0*/  SHF.R.S32.HI R7, RZ, 0x1f, R6 ;  /* 0x0000001fff077819 */ /* 0x000fe20000011406 */
[----:B------:R-:W-:-:S04]  /*01c0*/  IMAD.MOV.U32 R3, RZ, RZ, c[0x0][0x210] ;  /* 0x00008400ff037624 */ /* 0x000fc800078e00ff */
[----:B0-----:R-:W-:Y:S02]  /*01d0*/  IMAD R9, R7, c[0x0][0x210], RZ ;  /* 0x0000840007097a24 */ /* 0x001fe400078e02ff */
[----:B------:R-:W-:-:S04]  /*01e0*/  IMAD.WIDE.U32 R2, R6, R3, c[0x0][0x1f0] ;  /* 0x00007c0006027625 */ /* 0x000fc800078e0003 */
[----:B------:R-:W-:-:S04]  /*01f0*/  IMAD R9, R6, UR5, R9 ;  /* 0x0000000506097c24 */ /* 0x000fc8000f8e0209 */
[----:B------:R-:W-:-:S05]  /*0200*/  IMAD.IADD R3, R3, 0x1, R9 ;  /* 0x0000000103037824 */ /* 0x000fca00078e0209 */
[----:B------:R-:W2:Y:S02]  /*0210*/  LDG.E R2, [R2.64] ;  /* 0x0000000e02027981 */ /* 0x000ea4000c1e1900 */
[----:B--2---:R-:W-:-:S04]  /*0220*/  LOP3.LUT R0, R2, 0x1, RZ, 0xc0, !PT ;  /* 0x0000000102007812 */ /* 0x004fc800078ec0ff */
[----:B------:R-:W-:-:S13]  /*0230*/  ISETP.NE.U32.AND P0, PT, R0, 0x1, PT ;  /* 0x000000010000780c */ /* 0x000fda0003f05070 */
[----:B------:R-:W-:Y:S05]  /*0240*/  @P0 EXIT ;  /* 0x000000000000094d */ /* 0x000fea0003800000 */
[----:B------:R-:W-:Y:S01]  /*0250*/  MOV R11, c[0x0][0x248] ;  /* 0x00009200000b7a02 */ /* 0x000fe20000000f00 */
[----:B------:R-:W-:-:S04]  /*0260*/  IMAD R3, R7, c[0x0][0x248], RZ ;  /* 0x0000920007037a24 */ /* 0x000fc800078e02ff */
[C---:B------:R-:W-:Y:S02]  /*0270*/  IMAD R3, R6.reuse, UR10, R3 ;  /* 0x0000000a06037c24 */ /* 0x040fe4000f8e0203 */
[----:B------:R-:W-:-:S04]  /*0280*/  IMAD.WIDE.U32 R10, R6, R11, c[0x0][0x228] ;  /* 0x00008a00060a7625 */ /* 0x000fc800078e000b */
[----:B------:R-:W-:-:S05]  /*0290*/  IMAD.IADD R11, R11, 0x1, R3 ;  /* 0x000000010b0b7824 */ /* 0x000fca00078e0203 */
[----:B------:R0:W2:Y:S04]  /*02a0*/  LDG.E R18, [R10.64+0x8] ;  /* 0x0000080e0a127981 */ /* 0x0000a8000c1e1900 */
[----:B------:R0:W3:Y:S04]  /*02b0*/  LDG.E R16, [R10.64+0x4] ;  /* 0x0000040e0a107981 */ /* 0x0000e8000c1e1900 */
[----:B------:R0:W4:Y:S01]  /*02c0*/  LDG.E R0, [R10.64] ;  /* 0x0000000e0a007981 */ /* 0x000122000c1e1900 */
[C---:B------:R-:W-:Y:S01]  /*02d0*/  IMAD R9, R7.reuse, c[0x0][0x1d8], RZ ;  /* 0x0000760007097a24 */ /* 0x040fe200078e02ff */
[----:B------:R-:W-:Y:S01]  /*02e0*/  MOV R13, c[0x0][0x1d8] ;  /* 0x00007600000d7a02 */ /* 0x000fe20000000f00 */
[----:B------:R-:W-:-:S02]  /*02f0*/  IMAD R3, R7, c[0x0][0x1a0], RZ ;  /* 0x0000680007037a24 */ /* 0x000fc400078e02ff */
[C---:B------:R-:W-:Y:S02]  /*0300*/  IMAD R15, R6.reuse, UR9, R9 ;  /* 0x00000009060f7c24 */ /* 0x040fe4000f8e0209 */
[----:B------:R-:W-:-:S04]  /*0310*/  IMAD.WIDE.U32 R8, R6, R13, c[0x0][0x1b8] ;  /* 0x00006e0006087625 */ /* 0x000fc800078e000d */
[----:B------:R-:W-:Y:S01]  /*0320*/  IMAD.MOV.U32 R17, RZ, RZ, c[0x0][0x1a0] ;  /* 0x00006800ff117624 */ /* 0x000fe200078e00ff */
[----:B------:R-:W-:Y:S01]  /*0330*/  IADD3 R9, R9, R15, RZ ;  /* 0x0000000f09097210 */ /* 0x000fe20007ffe0ff */
[C---:B------:R-:W-:Y:S02]  /*0340*/  IMAD R13, R6.reuse, UR8, R3 ;  /* 0x00000008060d7c24 */ /* 0x040fe4000f8e0203 */
[----:B------:R-:W-:Y:S02]  /*0350*/  IMAD.WIDE.U32 R2, R6, R17, c[0x0][0x180] ;  /* 0x0000600006027625 */ /* 0x000fe400078e0011 */
[----:B------:R1:W5:Y:S02]  /*0360*/  LDG.E R17, [R8.64] ;  /* 0x0000000e08117981 */ /* 0x000364000c1e1900 */
[----:B------:R-:W-:Y:S02]  /*0370*/  IMAD.IADD R3, R3, 0x1, R13 ;  /* 0x0000000103037824 */ /* 0x000fe400078e020d */
[----:B------:R1:W5:Y:S04]  /*0380*/  LDG.E R14, [R8.64+0x4] ;  /* 0x0000040e080e7981 */ /* 0x000368000c1e1900 */
[----:B------:R-:W5:Y:S04]  /*0390*/  LDG.E R13, [R2.64] ;  /* 0x0000000e020d7981 */ /* 0x000f68000c1e1900 */
[----:B------:R1:W5:Y:S04]  /*03a0*/  LDG.E R19, [R8.64+0x8] ;  /* 0x0000080e08137981 */ /* 0x000368000c1e1900 */
[----:B------:R1:W5:Y:S04]  /*03b0*/  LDG.E R12, [R2.64+0x4] ;  /* 0x0000040e020c7981 */ /* 0x000368000c1e1900 */
[----:B------:R1:W5:Y:S01]  /*03c0*/  LDG.E R15, [R2.64+0x8] ;  /* 0x0000080e020f7981 */ /* 0x000362000c1e1900 */
[----:B------:R-:W-:Y:S01]  /*03d0*/  PLOP3.LUT P1, PT, PT, PT, PT, 0x8, 0x0 ;  /* 0x000000000000781c */ /* 0x000fe20003f2e170 */
[----:B------:R-:W1:Y:S01]  /*03e0*/  MUFU.RCP R4, c[0x0][0x260] ;  /* 0x0000980000047b08 */ /* 0x000e620000001000 */
[----:B0-----:R-:W-:Y:S01]  /*03f0*/  MOV R11, c[0x0][0x260] ;  /* 0x00009800000b7a02 */ /* 0x001fe20000000f00 */
[----:B------:R-:W-:Y:S04]  /*0400*/  BSSY B0, `(.L_x_884) ;  /* 0x0000019000007945 */ /* 0x000fe80003800000 */
[----:B-1----:R-:W-:-:S04]  /*0410*/  FFMA R9, R4, -R11, 1 ;  /* 0x3f80000004097423 */ /* 0x002fc8000000080b */
[----:B------:R-:W-:Y:S01]  /*0420*/  FFMA R4, R4, R9, R4 ;  /* 0x0000000904047223 */ /* 0x000fe20000000004 */
[----:B--2---:R-:W-:-:S04]  /*0430*/  FSETP.GTU.AND P0, PT, |R18|, +INF , PT ;  /* 0x7f8000001200780b */ /* 0x004fc80003f0c200 */
[----:B---3--:R-:W-:-:S04]  /*0440*/  FSETP.GTU.OR P0, PT, |R16|, +INF , P0 ;  /* 0x7f8000001000780b */ /* 0x008fc8000070c600 */
[----:B----4-:R-:W-:-:S13]  /*0450*/  FSETP.GTU.OR P0, PT, |R0|, +INF , P0 ;  /* 0x7f8000000000780b */ /* 0x010fda000070c600 */
[----:B------:R-:W-:-:S13]  /*0460*/  @!P0 PLOP3.LUT P1, PT, PT, PT, PT, 0x80, 0x0 ;  /* 0x000000000000881c */ /* 0x000fda0003f2f070 */
[----:B------:R-:W-:-:S05]  /*0470*/  FSEL R0, R0, RZ, P1 ;  /* 0x000000ff00007208 */ /* 0x000fca0000800000 */
[----:B-----5:R-:W-:-:S04]  /*0480*/  FADD R8, R17, R0 ;  /* 0x0000000011087221 */ /* 0x020fc80000000000 */
[----:B------:R-:W-:-:S04]  /*0490*/  FADD R3, -R13, R8 ;  /* 0x000000080d037221 */ /* 0x000fc80000000100 */
[----:B------:R-:W0:Y:S01]  /*04a0*/  FCHK P0, R3, c[0x0][0x260] ;  /* 0x0000980003007b02 */ /* 0x000e220000000000 */
[----:B------:R-:W-:Y:S01]  /*04b0*/  FSEL R9, R16, RZ, P1 ;  /* 0x000000ff10097208 */ /* 0x000fe20000800000 */
[----:B------:R-:W-:Y:S01]  /*04c0*/  FFMA R0, R3, R4, RZ ;  /* 0x0000000403007223 */ /* 0x000fe200000000ff */
[----:B------:R-:W-:-:S03]  /*04d0*/  FSEL R10, R18, RZ, P1 ;  /* 0x000000ff120a7208 */ /* 0x000fc60000800000 */
[----:B------:R-:W-:Y:S01]  /*04e0*/  FFMA R11, R0, -c[0x0][0x260], R3 ;  /* 0x80009800000b7a23 */ /* 0x000fe20000000003 */
[----:B------:R-:W-:Y:S01]  /*04f0*/  FADD R9, R14, R9 ;  /* 0x000000090e097221 */ /* 0x000fe20000000000 */
[----:B------:R-:W-:Y:S02]  /*0500*/  FADD R10, R19, R10 ;  /* 0x0000000a130a7221 */ /* 0x000fe40000000000 */
[----:B------:R-:W-:Y:S01]  /*0510*/  FFMA R11, R4, R11, R0 ;  /* 0x0000000b040b7223 */ /* 0x000fe20000000000 */
[----:B------:R-:W-:Y:S01]  /*0520*/  FADD R2, -R12, R9 ;  /* 0x000000090c027221 */ /* 0x000fe20000000100 */
[----:B------:R-:W-:Y:S01]  /*0530*/  FADD R0, -R15, R10 ;  /* 0x0000000a0f007221 */ /* 0x000fe20000000100 */
[----:B0-----:R-:W-:Y:S05]  /*0540*/  @!P0 BRA `(.L_x_885) ;  /* 0x0000004000008947 */ /* 0x001fea0003800000 */
[----:B------:R-:W-:Y:S01]  /*0550*/  IMAD.MOV.U32 R4, RZ, RZ, c[0x0][0x260] ;  /* 0x00009800ff047624 */ /* 0x000fe200078e00ff */
[----:B------:R-:W-:Y:S02]  /*0560*/  MOV R14, 0x580 ;  /* 0x00000580000e7802 */ /* 0x000fe40000000f00 */
[----:B------:R-:W-:Y:S05]  /*0570*/  CALL.REL.NOINC `($__internal_26_$__cuda_sm3x_div_rn_noftz_f32_slowpath) ;  /* 0x0000075000007944 */ /* 0x000fea0003c00000 */
[----:B0-----:R-:W-:Y:S02]  /*0580*/  MOV R11, R3 ;  /* 0x00000003000b7202 */ /* 0x001fe40000000f00 */
.L_x_885:
[----:B------:R-:W-:Y:S05]  /*0590*/  BSYNC B0 ;  /* 0x0000000000007941 */ /* 0x000fea0003800000 */
.L_x_884:
        /* <DEDUP_REMOVED lines=10> */
[----:B------:R-:W-:Y:S01]  /*0640*/  MOV R3, R2 ;  /* 0x0000000200037202 */ /* 0x000fe20000000f00 */
[----:B------:R-:W-:Y:S01]  /*0650*/  IMAD.MOV.U32 R4, RZ, RZ, c[0x0][0x260] ;  /* 0x00009800ff047624 */ /* 0x000fe200078e00ff */
[----:B------:R-:W-:Y:S02]  /*0660*/  MOV R14, 0x680 ;  /* 0x00000680000e7802 */ /* 0x000fe40000000f00 */
[----:B------:R-:W-:Y:S05]  /*0670*/  CALL.REL.NOINC `($__internal_26_$__cuda_sm3x_div_rn_noftz_f32_slowpath) ;  /* 0x0000065000007944 */ /* 0x000fea0003c00000 */
.L_x_887:
[----:B------:R-:W-:Y:S05]  /*0680*/  BSYNC B0 ;  /* 0x0000000000007941 */ /* 0x000fea0003800000 */
.L_x_886:
[----:B------:R-:W1:Y:S01]  /*0690*/  MUFU.RCP R2, c[0x0][0x260] ;  /* 0x0000980000027b08 */ /* 0x000e620000001000 */
[----:B------:R-:W-:Y:S01]  /*06a0*/  MOV R13, c[0x0][0x260] ;  /* 0x00009800000d7a02 */ /* 0x000fe20000000f00 */
[----:B------:R-:W-:Y:S06]  /*06b0*/  BSSY B0, `(.L_x_888) ;  /* 0x000000e000007945 */ /* 0x000fec0003800000 */
[----:B------:R-:W2:Y:S01]  /*06c0*/  FCHK P0, R0, c[0x0][0x260] ;  /* 0x0000980000007b02 */ /* 0x000ea20000000000 */
[----:B-1----:R-:W-:-:S04]  /*06d0*/  FFMA R13, R2, -R13, 1 ;  /* 0x3f800000020d7423 */ /* 0x002fc8000000080d */
[----:B------:R-:W-:Y:S01]  /*06e0*/  FFMA R12, R2, R13, R2 ;  /* 0x0000000d020c7223 */ /* 0x000fe20000000002 */
[----:B0-----:R-:W-:-:S03]  /*06f0*/  IMAD.MOV.U32 R2, RZ, RZ, R3 ;  /* 0x000000ffff027224 */ /* 0x001fc600078e0003 */
[----:B------:R-:W-:-:S04]  /*0700*/  FFMA R13, R0, R12, RZ ;  /* 0x0000000c000d7223 */ /* 0x000fc800000000ff */
[----:B------:R-:W-:-:S04]  /*0710*/  FFMA R4, R13, -c[0x0][0x260], R0 ;  /* 0x800098000d047a23 */ /* 0x000fc80000000000 */
[----:B------:R-:W-:Y:S01]  /*0720*/  FFMA R12, R12, R4, R13 ;  /* 0x000000040c0c7223 */ /* 0x000fe2000000000d */
[----:B--2---:R-:W-:Y:S05]  /*0730*/  @!P0 BRA `(.L_x_889) ;  /* 0x0000005000008947 */ /* 0x004fea0003800000 */
[----:B------:R-:W-:Y:S01]  /*0740*/  MOV R3, R0 ;  /* 0x0000000000037202 */ /* 0x000fe20000000f00 */
[----:B------:R-:W-:Y:S01]  /*0750*/  IMAD.MOV.U32 R4, RZ, RZ, c[0x0][0x260] ;  /* 0x00009800ff047624 */ /* 0x000fe200078e00ff */
[----:B------:R-:W-:Y:S02]  /*0760*/  MOV R14, 0x780 ;  /* 0x00000780000e7802 */ /* 0x000fe40000000f00 */
[----:B------:R-:W-:Y:S05]  /*0770*/  CALL.REL.NOINC `($__internal_26_$__cuda_sm3x_div_rn_noftz_f32_slowpath) ;  /* 0x0000055000007944 */ /* 0x000fea0003c00000 */
[----:B0-----:R-:W-:Y:S02]  /*0780*/  MOV R12, R3 ;  /* 0x00000003000c7202 */ /* 0x001fe40000000f00 */
.L_x_889:
[----:B------:R-:W-:Y:S05]  /*0790*/  BSYNC B0 ;  /* 0x0000000000007941 */ /* 0x000fea0003800000 */
.L_x_888:
        /* <DEDUP_REMOVED lines=9> */
[----:B------:R-:W-:Y:S05]  /*0830*/  CALL.REL.NOINC `($__internal_25_$__cuda_sm20_sqrt_rn_f32_slowpath) ;  /* 0x0000033000007944 */ /* 0x000fea0003c00000 */
[----:B------:R-:W-:Y:S01]  /*0840*/  IMAD.MOV.U32 R4, RZ, RZ, R3 ;  /* 0x000000ffff047224 */ /* 0x000fe200078e0003 */
[----:B------:R-:W-:Y:S05]  /*0850*/  BRA `(.L_x_892) ;  /* 0x0000004000007947 */ /* 0x000fea0003800000 */
.L_x_891:
[----:B01----:R-:W-:Y:S01]  /*0860*/  FMUL.FTZ R4, R3, R0 ;  /* 0x0000000003047220 */ /* 0x003fe20000410000 */
[----:B------:R-:W-:-:S03]  /*0870*/  FMUL.FTZ R0, R0, 0.5 ;  /* 0x3f00000000007820 */ /* 0x000fc60000410000 */
[----:B------:R-:W-:-:S04]  /*0880*/  FFMA R3, -R4, R4, R3 ;  /* 0x0000000404037223 */ /* 0x000fc80000000103 */
[----:B------:R-:W-:Y:S02]  /*0890*/  FFMA R4, R3, R0, R4 ;  /* 0x0000000003047223 */ /* 0x000fe40000000004 */
.L_x_892:
[----:B------:R-:W-:Y:S05]  /*08a0*/  BSYNC B0 ;  /* 0x0000000000007941 */ /* 0x000fea0003800000 */
.L_x_890:
[----:B------:R-:W-:Y:S01]  /*08b0*/  FSETP.GT.AND P0, PT, R4, c[0x0][0x264], PT ;  /* 0x0000990004007a0b */ /* 0x000fe20003f04000 */
[----:B------:R-:W-:-:S12]  /*08c0*/  BSSY B0, `(.L_x_893) ;  /* 0x0000014000007945 */ /* 0x000fd80003800000 */
[----:B------:R-:W-:Y:S05]  /*08d0*/  @!P0 BRA `(.L_x_894) ;  /* 0x0000012000008947 */ /* 0x000fea0003800000 */
[----:B------:R-:W0:Y:S01]  /*08e0*/  MUFU.RCP R3, R4 ;  /* 0x0000000400037308 */ /* 0x000e220000001000 */
[----:B------:R-:W-:Y:S01]  /*08f0*/  ULDC UR13, c[0x0][0x264] ;  /* 0x00009900000d7ab9 */ /* 0x000fe20000000800 */
[----:B------:R-:W-:Y:S01]  /*0900*/  BSSY B1, `(.L_x_895) ;  /* 0x000000c000017945 */ /* 0x000fe20003800000 */
        /* <DEDUP_REMOVED lines=9> */
[----:B------:R-:W-:Y:S02]  /*09a0*/  MOV R14, 0x9c0 ;  /* 0x000009c0000e7802 */ /* 0x000fe40000000f00 */
[----:B------:R-:W-:Y:S05]  /*09b0*/  CALL.REL.NOINC `($__internal_26_$__cuda_sm3x_div_rn_noftz_f32_slowpath) ;  /* 0x0000031000007944 */ /* 0x000fea0003c00000 */
.L_x_896:
[----:B------:R-:W-:Y:S05]  /*09c0*/  BSYNC B1 ;  /* 0x0000000000017941 */ /* 0x000fea0003800000 */
.L_x_895:
[-C--:B0-----:R-:W-:Y:S01]  /*09d0*/  FMUL R12, R12, R3.reuse ;  /* 0x000000030c0c7220 */ /* 0x081fe20000400000 */
[-C--:B------:R-:W-:Y:S01]  /*09e0*/  FMUL R2, R2, R3.reuse ;  /* 0x0000000302027220 */ /* 0x080fe20000400000 */
[----:B------:R-:W-:Y:S02]  /*09f0*/  FMUL R11, R11, R3 ;  /* 0x000000030b0b7220 */ /* 0x000fe40000400000 */
.L_x_894:
[----:B------:R-:W-:Y:S05]  /*0a00*/  BSYNC B0 ;  /* 0x0000000000007941 */ /* 0x000fea0003800000 */
.L_x_893:
[----:B------:R-:W-:Y:S01]  /*0a10*/  MOV R15, c[0x0][0x288] ;  /* 0x0000a200000f7a02 */ /* 0x000fe20000000f00 */
[C---:B------:R-:W-:Y:S02]  /*0a20*/  IMAD R3, R7.reuse, c[0x0][0x288], RZ ;  /* 0x0000a20007037a24 */ /* 0x040fe400078e02ff */
[----:B------:R-:W-:Y:S02]  /*0a30*/  IMAD R7, R7, c[0x0][0x2c0], RZ ;  /* 0x0000b00007077a24 */ /* 0x000fe400078e02ff */
[----:B------:R-:W-:Y:S02]  /*0a40*/  IMAD.MOV.U32 R17, RZ, RZ, c[0x0][0x2c0] ;  /* 0x0000b000ff117624 */ /* 0x000fe400078e00ff */
[----:B------:R-:W-:-:S02]  /*0a50*/  IMAD R3, R6, UR11, R3 ;  /* 0x0000000b06037c24 */ /* 0x000fc4000f8e0203 */
[----:B------:R-:W-:-:S04]  /*0a60*/  IMAD.WIDE.U32 R14, R6, R15, c[0x0][0x268] ;  /* 0x00009a00060e7625 */ /* 0x000fc800078e000f */
[C---:B------:R-:W-:Y:S01]  /*0a70*/  IMAD R7, R6.reuse, UR12, R7 ;  /* 0x0000000c06077c24 */ /* 0x040fe2000f8e0207 */
[----:B------:R-:W-:Y:S01]  /*0a80*/  IADD3 R15, R15, R3, RZ ;  /* 0x000000030f0f7210 */ /* 0x000fe20007ffe0ff */
[C---:B------:R-:W-:Y:S01]  /*0a90*/  IMAD.WIDE.U32 R16, R6.reuse, R17, c[0x0][0x2a0] ;  /* 0x0000a80006107625 */ /* 0x040fe200078e0011 */
[----:B------:R-:W-:-:S03]  /*0aa0*/  IADD3 R6, P0, R6, UR6, RZ ;  /* 0x0000000606067c10 */ /* 0x000fc6000ff1e0ff */
[----:B------:R-:W-:Y:S01]  /*0ab0*/  IMAD.IADD R17, R17, 0x1, R7 ;  /* 0x0000000111117824 */ /* 0x000fe200078e0207 */
[----:B------:R0:W-:Y:S01]  /*0ac0*/  STG.E [R14.64], R8 ;  /* 0x000000080e007986 */ /* 0x0001e2000c10190e */
[----:B------:R-:W-:Y:S02]  /*0ad0*/  IADD3.X R5, R5, UR4, RZ, P0, !PT ;  /* 0x0000000405057c10 */ /* 0x000fe400087fe4ff */
[----:B------:R-:W-:Y:S01]  /*0ae0*/  ISETP.GE.U32.AND P0, PT, R6, c[0x0][0x178], PT ;  /* 0x00005e0006007a0c */ /* 0x000fe20003f06070 */
[----:B------:R0:W-:Y:S03]  /*0af0*/  STG.E [R14.64+0x4], R9 ;  /* 0x000004090e007986 */ /* 0x0001e6000c10190e */
[----:B------:R-:W-:Y:S01]  /*0b00*/  ISETP.GE.U32.AND.EX P0, PT, R5, c[0x0][0x17c], PT, P0 ;  /* 0x00005f0005007a0c */ /* 0x000fe20003f06100 */
[----:B------:R0:W-:Y:S04]  /*0b10*/  STG.E [R14.64+0x8], R10 ;  /* 0x0000080a0e007986 */ /* 0x0001e8000c10190e */
[----:B------:R0:W-:Y:S04]  /*0b20*/  STG.E [R16.64], R11 ;  /* 0x0000000b10007986 */ /* 0x0001e8000c10190e */
[----:B------:R0:W-:Y:S04]  /*0b30*/  STG.E [R16.64+0x4], R2 ;  /* 0x0000040210007986 */ /* 0x0001e8000c10190e */
[----:B------:R0:W-:Y:S01]  /*0b40*/  STG.E [R16.64+0x8], R12 ;  /* 0x0000080c10007986 */ /* 0x0001e2000c10190e */
[----:B------:R-:W-:Y:S05]  /*0b50*/  @!P0 BRA `(.L_x_897) ;  /* 0xfffff65000008947 */ /* 0x000fea000383ffff */
[----:B------:R-:W-:Y:S05]  /*0b60*/  EXIT ;  /* 0x000000000000794d */ /* 0x000fea0003800000 */
        .weak           $__internal_25_$__cuda_sm20_sqrt_rn_f32_slowpath
        .type           $__internal_25_$__cuda_sm20_sqrt_rn_f32_slowpath,@function
        .size           $__internal_25_$__cuda_sm20_sqrt_rn_f32_slowpath,($__internal_26_$__cuda_sm3x_div_rn_noftz_f32_slowpath - $__internal_25_$__cuda_sm20_sqrt_rn_f32_slowpath)
$__internal_25_$__cuda_sm20_sqrt_rn_f32_slowpath:
[----:B------:R-:W-:-:S13]  /*0b70*/  LOP3.LUT P0, RZ, R3, 0x7fffffff, RZ, 0xc0, !PT ;  /* 0x7fffffff03ff7812 */ /* 0x000fda000780c0ff */
[----:B------:R-:W-:Y:S05]  /*0b80*/  @!P0 BRA `(.L_x_898) ;  /* 0x0000011000008947 */ /* 0x000fea0003800000 */
[----:B------:R-:W-:Y:S02]  /*0b90*/  FSETP.GEU.FTZ.AND P0, PT, R3, RZ, PT ;  /* 0x000000ff0300720b */ /* 0x000fe40003f1e000 */
[----:B------:R-:W-:-:S11]  /*0ba0*/  MOV R0, R3 ;  /* 0x0000000300007202 */ /* 0x000fd60000000f00 */
[----:B------:R-:W-:Y:S01]  /*0bb0*/  @!P0 IMAD.MOV.U32 R3, RZ, RZ, 0x7fffffff ;  /* 0x7fffffffff038424 */ /* 0x000fe200078e00ff */
        /* <DEDUP_REMOVED lines=13> */
[----:B------:R-:W-:Y:S01]  /*0c90*/  @P0 FMUL.FTZ R3, R14, 2.3283064365386962891e-10 ;  /* 0x2f8000000e030820 */ /* 0x000fe20000410000 */
.L_x_898:
[----:B------:R-:W-:Y:S01]  /*0ca0*/  IMAD.MOV.U32 R14, RZ, RZ, R16 ;  /* 0x000000ffff0e7224 */ /* 0x000fe200078e0010 */
[----:B------:R-:W-:-:S04]  /*0cb0*/  MOV R15, 0x0 ;  /* 0x00000000000f7802 */ /* 0x000fc80000000f00 */
[----:B------:R-:W-:Y:S05]  /*0cc0*/  RET.REL.NODEC R14 `(my_apply_particle_deltas_cuda_kernel_forward) ;  /* 0xfffff3300e007950 */ /* 0x000fea0003c3ffff */
        .weak           $__internal_26_$__cuda_sm3x_div_rn_noftz_f32_slowpath
        .type           $__internal_26_$__cuda_sm3x_div_rn_noftz_f32_slowpath,@function
        .size           $__internal_26_$__cuda_sm3x_div_rn_noftz_f32_slowpath,(.L_x_1217 - $__internal_26_$__cuda_sm3x_div_rn_noftz_f32_slowpath)
$__internal_26_$__cuda_sm3x_div_rn_noftz_f32_slowpath:
        /* <DEDUP_REMOVED lines=34> */
.L_x_900:
        /* <DEDUP_REMOVED lines=13> */
[----:B------:R-:W-:Y:S02]  /*0fc0*/  FFMA R17, R18, R20, R3 ;  /* 0x0000001412117223 */ /* 0x000fe40000000003 */
[----:B------:R-:W-:Y:S02]  /*0fd0*/  IMAD.IADD R16, R16, 0x1, R13 ;  /* 0x0000000110107824 */ /* 0x000fe400078e020d */
        /* <DEDUP_REMOVED lines=15> */
[C---:B------:R-:W-:Y:S01]  /*10d0*/  IADD3 R16, R18.reuse, 0x20, RZ ;  /* 0x0000002012107810 */ /* 0x040fe20007ffe0ff */
[CCC-:B------:R-:W-:Y:S01]  /*10e0*/  FFMA.RM R13, R21.reuse, R17.reuse, R20.reuse ;  /* 0x00000011150d7223 */ /* 0x1c0fe20000004014 */
[----:B------:R-:W-:Y:S02]  /*10f0*/  ISETP.NE.AND P2, PT, R18, RZ, PT ;  /* 0x000000ff1200720c */ /* 0x000fe40003f45270 */
[----:B------:R-:W-:Y:S01]  /*1100*/  LOP3.LUT R15, R4, 0x7fffff, RZ, 0xc0, !PT ;  /* 0x007fffff040f7812 */ /* 0x000fe200078ec0ff */
[----:B------:R-:W-:Y:S01]  /*1110*/  FFMA.RP R4, R21, R17, R20 ;  /* 0x0000001115047223 */ /* 0x000fe20000008014 */
[----:B------:R-:W-:Y:S01]  /*1120*/  IMAD.MOV R17, RZ, RZ, -R18 ;  /* 0x000000ffff117224 */ /* 0x000fe200078e0a12 */
[----:B------:R-:W-:Y:S02]  /*1130*/  ISETP.NE.AND P1, PT, R18, RZ, PT ;  /* 0x000000ff1200720c */ /* 0x000fe40003f25270 */
        /* <DEDUP_REMOVED lines=14> */
.L_x_907:
[----:B------:R-:W-:-:S04]  /*1220*/  LOP3.LUT R3, R3, 0x80000000, RZ, 0xc0, !PT ;  /* 0x8000000003037812 */ /* 0x000fc800078ec0ff */
[----:B------:R-:W-:Y:S01]  /*1230*/  LOP3.LUT R3, R3, 0x7f800000, RZ, 0xfc, !PT ;  /* 0x7f80000003037812 */ /* 0x000fe200078efcff */
[----:B------:R-:W-:Y:S05]  /*1240*/  BRA `(.L_x_908) ;  /* 0x0000001000007947 */ /* 0x000fea0003800000 */
.L_x_906:
[----:B------:R-:W-:Y:S02]  /*1250*/  IMAD R3, R16, 0x800000, R3 ;  /* 0x0080000010037824 */ /* 0x000fe400078e0203 */
.L_x_908:
[----:B------:R-:W-:Y:S05]  /*1260*/  BSYNC B3 ;  /* 0x0000000000037941 */ /* 0x000fea0003800000 */
.L_x_905:
[----:B------:R-:W-:Y:S05]  /*1270*/  BRA `(.L_x_909) ;  /* 0x0000008000007947 */ /* 0x000fea0003800000 */
.L_x_904:
[----:B------:R-:W-:-:S04]  /*1280*/  LOP3.LUT R3, R4, 0x80000000, R3, 0x48, !PT ;  /* 0x8000000004037812 */ /* 0x000fc800078e4803 */
[----:B------:R-:W-:Y:S01]  /*1290*/  LOP3.LUT R3, R3, 0x7f800000, RZ, 0xfc, !PT ;  /* 0x7f80000003037812 */ /* 0x000fe200078efcff */
[----:B------:R-:W-:Y:S05]  /*12a0*/  BRA `(.L_x_909) ;  /* 0x0000005000007947 */ /* 0x000fea0003800000 */
.L_x_903:
[----:B------:R-:W-:Y:S01]  /*12b0*/  LOP3.LUT R3, R4, 0x80000000, R3, 0x48, !PT ;  /* 0x8000000004037812 */ /* 0x000fe200078e4803 */
[----:B------:R-:W-:Y:S05]  /*12c0*/  BRA `(.L_x_909) ;  /* 0x0000003000007947 */ /* 0x000fea0003800000 */
.L_x_902:
[----:B------:R-:W0:Y:S01]  /*12d0*/  MUFU.RSQ R3, -QNAN ;  /* 0xffc0000000037908 */ /* 0x000e220000001400 */
[----:B------:R-:W-:Y:S05]  /*12e0*/  BRA `(.L_x_909) ;  /* 0x0000001000007947 */ /* 0x000fea0003800000 */
.L_x_901:
[----:B------:R-:W-:Y:S02]  /*12f0*/  FADD.FTZ R3, R3, R4 ;  /* 0x0000000403037221 */ /* 0x000fe40000010000 */
.L_x_909:
[----:B------:R-:W-:Y:S05]  /*1300*/  BSYNC B2 ;  /* 0x0000000000027941 */ /* 0x000fea0003800000 */
.L_x_899:
[----:B------:R-:W-:-:S04]  /*1310*/  MOV R15, 0x0 ;  /* 0x00000000000f7802 */ /* 0x000fc80000000f00 */
[----:B------:R-:W-:Y:S05]  /*1320*/  RET.REL.NODEC R14 `(my_apply_particle_deltas_cuda_kernel_forward) ;  /* 0xffffecd00e007950 */ /* 0x000fea0003c3ffff */
.L_x_910:
        /* <DEDUP_REMOVED lines=13> */
.L_x_1217:


//--------------------- .text.my_integrate_particles_cuda_kernel_backward --------------------------
	.section	.text.my_integrate_particles_cuda_kernel_backward,"ax",@progbits
	.sectioninfo	@"SHI_REGISTERS=35"
	.align	128
        .global         my_integrate_particles_cuda_kernel_backward
        .type           my_integrate_particles_cuda_kernel_backward,@function
        .size           my_integrate_particles_cuda_kernel_backward,(.L_x_1219 - my_integrate_particles_cuda_kernel_backward)
        .other          my_integrate_particles_cuda_kernel_backward,@"STO_CUDA_ENTRY STV_DEFAULT"
my_integrate_particles_cuda_kernel_backward:
.text.my_integrate_particles_cuda_kernel_backward:
        /* <DEDUP_REMOVED lines=27> */
[----:B------:R-:W-:Y:S02]  /*01b0*/  ULDC.64 UR16, c[0x0][0x118] ;  /* 0x0000460000107ab9 */ /* 0x000fe40000000a00 */
.L_x_942:
[----:B------:R-:W-:Y:S01]  /*01c0*/  MOV R0, c[0x0][0x280] ;  /* 0x0000a00000007a02 */ /* 0x000fe20000000f00 */
[----:B0-----:R-:W-:Y:S01]  /*01d0*/  IMAD.MOV.U32 R2, RZ, RZ, c[0x0][0x280] ;  /* 0x0000a000ff027624 */ /* 0x001fe200078e00ff */
[----:B------:R-:W-:Y:S02]  /*01e0*/  SHF.R.S32.HI R4, RZ, 0x1f, R17 ;  /* 0x0000001fff047819 */ /* 0x000fe40000011411 */
[----:B------:R-:W-:Y:S01]  /*01f0*/  SHF.R.S32.HI R5, RZ, 0x1f, R0 ;  /* 0x0000001fff057819 */ /* 0x000fe20000011400 */
[----:B------:R-:W-:-:S04]  /*0200*/  IMAD.WIDE.U32 R2, R17, R2, c[0x0][0x260] ;  /* 0x0000980011027625 */ /* 0x000fc800078e0002 */
[----:B------:R-:W-:-:S04]  /*0210*/  IMAD R0, R4, c[0x0][0x280], RZ ;  /* 0x0000a00004007a24 */ /* 0x000fc800078e02ff */
[----:B------:R-:W-:-:S05]  /*0220*/  IMAD R5, R5, R17, R0 ;  /* 0x0000001105057224 */ /* 0x000fca00078e0200 */
        /* <DEDUP_REMOVED lines=9> */
[----:B------:R-:W-:Y:S02]  /*02c0*/  MOV R18, c[0x0][0x210] ;  /* 0x0000840000127a02 */ /* 0x000fe40000000f00 */
[----:B------:R-:W-:Y:S01]  /*02d0*/  SHF.R.S32.HI R13, RZ, 0x1f, R2 ;  /* 0x0000001fff0d7819 */ /* 0x000fe20000011402 */
[----:B------:R-:W-:Y:S01]  /*02e0*/  IMAD.WIDE.U32 R2, R17, R2, c[0x0][0x228] ;  /* 0x00008a0011027625 */ /* 0x000fe200078e0002 */
[----:B------:R-:W-:Y:S02]  /*02f0*/  MOV R6, c[0x0][0x1d8] ;  /* 0x0000760000067a02 */ /* 0x000fe40000000f00 */
[----:B------:R-:W-:Y:S01]  /*0300*/  SHF.R.S32.HI R12, RZ, 0x1f, R18 ;  /* 0x0000001fff0c7819 */ /* 0x000fe20000011412 */
[----:B------:R-:W-:Y:S01]  /*0310*/  IMAD R5, R13, R17, R0 ;  /* 0x000000110d057224 */ /* 0x000fe200078e0200 */
[----:B------:R-:W-:Y:S01]  /*0320*/  SHF.R.S32.HI R10, RZ, 0x1f, R6 ;  /* 0x0000001fff0a7819 */ /* 0x000fe20000011406 */
[----:B------:R-:W-:-:S02]  /*0330*/  IMAD R0, R4, c[0x0][0x210], RZ ;  /* 0x0000840004007a24 */ /* 0x000fc400078e02ff */
[----:B------:R-:W-:Y:S02]  /*0340*/  IMAD.IADD R3, R3, 0x1, R5 ;  /* 0x0000000103037824 */ /* 0x000fe400078e0205 */
[----:B------:R-:W-:Y:S02]  /*0350*/  IMAD R4, R4, c[0x0][0x1d8], RZ ;  /* 0x0000760004047a24 */ /* 0x000fe400078e02ff */
[----:B------:R-:W-:-:S04]  /*0360*/  IMAD.WIDE.U32 R18, R17, R18, c[0x0][0x1f0] ;  /* 0x00007c0011127625 */ /* 0x000fc800078e0012 */
[----:B------:R-:W-:Y:S02]  /*0370*/  IMAD R9, R12, R17, R0 ;  /* 0x000000110c097224 */ /* 0x000fe400078e0200 */
[----:B------:R-:W2:Y:S01]  /*0380*/  LDG.E R0, [R2.64] ;  /* 0x0000001002007981 */ /* 0x000ea2000c1e1900 */
[----:B------:R-:W-:Y:S02]  /*0390*/  IMAD.WIDE.U32 R6, R17, R6, c[0x0][0x1b8] ;  /* 0x00006e0011067625 */ /* 0x000fe400078e0006 */
[----:B------:R-:W-:Y:S02]  /*03a0*/  IADD3 R19, R19, R9, RZ ;  /* 0x0000000913137210 */ /* 0x000fe40007ffe0ff */
[----:B------:R-:W-:-:S03]  /*03b0*/  IMAD R5, R10, R17, R4 ;  /* 0x000000110a057224 */ /* 0x000fc600078e0204 */
[----:B------:R-:W3:Y:S02]  /*03c0*/  LDG.E R11, [R18.64+0x4] ;  /* 0x00000410120b7981 */ /* 0x000ee4000c1e1900 */
[----:B------:R-:W-:Y:S02]  /*03d0*/  IADD3 R7, R7, R5, RZ ;  /* 0x0000000507077210 */ /* 0x000fe40007ffe0ff */
[----:B------:R-:W4:Y:S04]  /*03e0*/  LDG.E R8, [R18.64] ;  /* 0x0000001012087981 */ /* 0x000f28000c1e1900 */
[----:B------:R-:W5:Y:S04]  /*03f0*/  LDG.E R23, [R6.64+0x4] ;  /* 0x0000041006177981 */ /* 0x000f68000c1e1900 */
[----:B------:R-:W5:Y:S04]  /*0400*/  LDG.E R9, [R18.64+0x8] ;  /* 0x0000081012097981 */ /* 0x000f68000c1e1900 */
[----:B------:R-:W5:Y:S04]  /*0410*/  LDG.E R21, [R6.64] ;  /* 0x0000001006157981 */ /* 0x000f68000c1e1900 */
[----:B------:R-:W5:Y:S01]  /*0420*/  LDG.E R25, [R6.64+0x8] ;  /* 0x0000081006197981 */ /* 0x000f62000c1e1900 */
[----:B------:R-:W-:Y:S01]  /*0430*/  BSSY B1, `(.L_x_913) ;  /* 0x0000019000017945 */ /* 0x000fe20003800000 */
[----:B--2---:R-:W-:-:S05]  /*0440*/  FSET.BF.LT.AND R2, -R0, RZ, PT ;  /* 0x000000ff0002720a */ /* 0x004fca0003801100 */
[C---:B------:R-:W-:Y:S01]  /*0450*/  FMUL R5, R2.reuse, c[0x0][0x29c] ;  /* 0x0000a70002057a20 */ /* 0x040fe20000400000 */
[----:B------:R-:W-:-:S03]  /*0460*/  FMUL R3, R2, c[0x0][0x298] ;  /* 0x0000a60002037a20 */ /* 0x000fc60000400000 */
[----:B---3--:R-:W-:Y:S01]  /*0470*/  FFMA R16, R0, R11, R5 ;  /* 0x0000000b00107223 */ /* 0x008fe20000000005 */
[----:B------:R-:W-:Y:S01]  /*0480*/  FMUL R5, R2, c[0x0][0x2a0] ;  /* 0x0000a80002057a20 */ /* 0x000fe20000400000 */
[----:B----4-:R-:W-:Y:S02]  /*0490*/  FFMA R4, R0, R8, R3 ;  /* 0x0000000800047223 */ /* 0x010fe40000000003 */
[----:B-----5:R-:W-:Y:S01]  /*04a0*/  FFMA R3, R16, c[0x0][0x2a4], R23 ;  /* 0x0000a90010037a23 */ /* 0x020fe20000000017 */
[----:B------:R-:W-:-:S03]  /*04b0*/  FFMA R2, R0, R9, R5 ;  /* 0x0000000900027223 */ /* 0x000fc60000000005 */
[----:B------:R-:W-:Y:S01]  /*04c0*/  FMUL R5, R3, R3 ;  /* 0x0000000303057220 */ /* 0x000fe20000400000 */
[----:B------:R-:W-:Y:S01]  /*04d0*/  FFMA R4, R4, c[0x0][0x2a4], R21 ;  /* 0x0000a90004047a23 */ /* 0x000fe20000000015 */
[----:B------:R-:W-:-:S03]  /*04e0*/  FFMA R2, R2, c[0x0][0x2a4], R25 ;  /* 0x0000a90002027a23 */ /* 0x000fc60000000019 */
[----:B------:R-:W-:-:S04]  /*04f0*/  FFMA R5, R4, R4, R5 ;  /* 0x0000000404057223 */ /* 0x000fc80000000005 */
[----:B------:R-:W-:-:S05]  /*0500*/  FFMA R6, R2, R2, R5 ;  /* 0x0000000202067223 */ /* 0x000fca0000000005 */
[----:B------:R-:W-:Y:S01]  /*0510*/  IADD3 R7, R6, -0xd000000, RZ ;  /* 0xf300000006077810 */ /* 0x000fe20007ffe0ff */
[----:B------:R0:W1:Y:S03]  /*0520*/  MUFU.RSQ R5, R6 ;  /* 0x0000000600057308 */ /* 0x0000660000001400 */
[----:B------:R-:W-:-:S13]  /*0530*/  ISETP.GT.U32.AND P0, PT, R7, 0x727fffff, PT ;  /* 0x727fffff0700780c */ /* 0x000fda0003f04070 */
[----:B------:R-:W-:Y:S05]  /*0540*/  @!P0 BRA `(.L_x_914) ;  /* 0x0000003000008947 */ /* 0x000fea0003800000 */
[----:B01----:R-:W-:Y:S02]  /*0550*/  MOV R22, 0x570 ;  /* 0x0000057000167802 */ /* 0x003fe40000000f00 */
[----:B------:R-:W-:Y:S05]  /*0560*/  CALL.REL.NOINC `($__internal_27_$__cuda_sm20_sqrt_rn_f32_slowpath) ;  /* 0x0000131000007944 */ /* 0x000fea0003c00000 */
[----:B------:R-:W-:Y:S05]  /*0570*/  BRA `(.L_x_915) ;  /* 0x0000004000007947 */ /* 0x000fea0003800000 */
.L_x_914:
[----:B01----:R-:W-:Y:S01]  /*0580*/  FMUL.FTZ R21, R6, R5 ;  /* 0x0000000506157220 */ /* 0x003fe20000410000 */
[----:B------:R-:W-:-:S03]  /*0590*/  FMUL.FTZ R5, R5, 0.5 ;  /* 0x3f00000005057820 */ /* 0x000fc60000410000 */
[----:B------:R-:W-:-:S04]  /*05a0*/  FFMA R6, -R21, R21, R6 ;  /* 0x0000001515067223 */ /* 0x000fc80000000106 */
[----:B------:R-:W-:Y:S02]  /*05b0*/  FFMA R21, R6, R5, R21 ;  /* 0x0000000506157223 */ /* 0x000fe40000000015 */
.L_x_915:
[----:B------:R-:W-:Y:S05]  /*05c0*/  BSYNC B1 ;  /* 0x0000000000017941 */ /* 0x000fea0003800000 */
.L_x_913:
        /* <DEDUP_REMOVED lines=13> */
[----:B------:R-:W-:Y:S01]  /*06a0*/  MOV R5, c[0x0][0x2a8] ;  /* 0x0000aa0000057a02 */ /* 0x000fe20000000f00 */
[----:B------:R-:W-:Y:S01]  /*06b0*/  IMAD.MOV.U32 R6, RZ, RZ, R21 ;  /* 0x000000ffff067224 */ /* 0x000fe200078e0015 */
[----:B------:R-:W-:Y:S02]  /*06c0*/  MOV R24, 0x6e0 ;  /* 0x000006e000187802 */ /* 0x000fe40000000f00 */
[----:B------:R-:W-:Y:S05]  /*06d0*/  CALL.REL.NOINC `($__internal_28_$__cuda_sm3x_div_rn_noftz_f32_slowpath) ;  /* 0x0000131000007944 */ /* 0x000fea0003c00000 */
[----:B0-----:R-:W-:Y:S02]  /*06e0*/  MOV R14, R5 ;  /* 0x00000005000e7202 */ /* 0x001fe40000000f00 */
.L_x_917:
[----:B------:R-:W-:Y:S05]  /*06f0*/  BSYNC B1 ;  /* 0x0000000000017941 */ /* 0x000fea0003800000 */
.L_x_916:
        /* <DEDUP_REMOVED lines=16> */
.L_x_918:
[----:B------:R-:W-:Y:S01]  /*0800*/  ISETP.NE.U32.AND P0, PT, RZ, c[0x0][0x2f0], PT ;  /* 0x0000bc00ff007a0c */ /* 0x000fe20003f05070 */
[----:B------:R-:W-:Y:S01]  /*0810*/  CS2R R22, SRZ ;  /* 0x0000000000167805 */ /* 0x000fe2000001ff00 */
[----:B------:R-:W-:-:S02]  /*0820*/  MOV R25, RZ ;  /* 0x000000ff00197202 */ /* 0x000fc40000000f00 */
[----:B------:R-:W-:-:S13]  /*0830*/  ISETP.NE.AND.EX P0, PT, RZ, c[0x0][0x2f4], PT, P0 ;  /* 0x0000bd00ff007a0c */ /* 0x000fda0003f05300 */
[----:B------:R-:W-:Y:S05]  /*0840*/  @!P0 BRA `(.L_x_919) ;  /* 0x000000c000008947 */ /* 0x000fea0003800000 */
[----:B------:R-:W-:Y:S01]  /*0850*/  SHF.R.S32.HI R16, RZ, 0x1f, R17 ;  /* 0x0000001fff107819 */ /* 0x000fe20000011411 */
[----:B------:R-:W-:-:S04]  /*0860*/  IMAD.MOV.U32 R6, RZ, RZ, c[0x0][0x308] ;  /* 0x0000c200ff067624 */ /* 0x000fc800078e00ff */
        /* <DEDUP_REMOVED lines=10> */
.L_x_919:
        /* <DEDUP_REMOVED lines=16> */
.L_x_920:
        /* <DEDUP_REMOVED lines=17> */
[----:B----4-:R-:W-:-:S02]  /*0b20*/  FADD R5, RZ, R5 ;  /* 0x00000005ff057221 */ /* 0x010fc40000000000 */
.L_x_921:
[----:B------:R-:W-:Y:S01]  /*0b30*/  FSETP.GT.AND P0, PT, R21, c[0x0][0x2a8], PT ;  /* 0x0000aa0015007a0b */ /* 0x000fe20003f04000 */
[----:B------:R-:W-:Y:S01]  /*0b40*/  FADD R18, RZ, R16 ;  /* 0x00000010ff127221 */ /* 0x000fe20000000000 */
[----:B------:R-:W-:Y:S01]  /*0b50*/  FADD R19, RZ, R19 ;  /* 0x00000013ff137221 */ /* 0x000fe20000000000 */
[----:B------:R-:W-:Y:S01]  /*0b60*/  FADD R16, RZ, R5 ;  /* 0x00000005ff107221 */ /* 0x000fe20000000000 */
[----:B------:R-:W-:Y:S01]  /*0b70*/  BSSY B1, `(.L_x_922) ;  /* 0x0000021000017945 */ /* 0x000fe20003800000 */
[----:B------:R-:W-:Y:S01]  /*0b80*/  MOV R20, RZ ;  /* 0x000000ff00147202 */ /* 0x000fe20000000f00 */
[----:B------:R-:W-:Y:S01]  /*0b90*/  FFMA R22, R19, c[0x0][0x2a4], R22 ;  /* 0x0000a90013167a23 */ /* 0x000fe20000000016 */
[----:B------:R-:W-:Y:S01]  /*0ba0*/  FFMA R25, R18, c[0x0][0x2a4], R25 ;  /* 0x0000a90012197a23 */ /* 0x000fe20000000019 */
[----:B------:R-:W-:-:S05]  /*0bb0*/  FFMA R23, R16, c[0x0][0x2a4], R23 ;  /* 0x0000a90010177a23 */ /* 0x000fca0000000017 */
[----:B------:R-:W-:Y:S05]  /*0bc0*/  @!P0 BRA `(.L_x_923) ;  /* 0x000001b000008947 */ /* 0x000fea0003800000 */
[----:B------:R-:W-:Y:S01]  /*0bd0*/  FADD R25, RZ, R25 ;  /* 0x00000019ff197221 */ /* 0x000fe20000000000 */
[----:B------:R-:W-:Y:S01]  /*0be0*/  FADD R7, RZ, R22 ;  /* 0x00000016ff077221 */ /* 0x000fe20000000000 */
[----:B------:R-:W-:Y:S01]  /*0bf0*/  FADD R23, RZ, R23 ;  /* 0x00000017ff177221 */ /* 0x000fe20000000000 */
[----:B------:R-:W0:Y:S01]  /*0c00*/  MUFU.RCP R6, R21 ;  /* 0x0000001500067308 */ /* 0x000e220000001000 */
[-C--:B------:R-:W-:Y:S01]  /*0c10*/  FMUL R5, R3, R25.reuse ;  /* 0x0000001903057220 */ /* 0x080fe20000400000 */
[----:B------:R-:W-:Y:S01]  /*0c20*/  BSSY B2, `(.L_x_924) ;  /* 0x0000014000027945 */ /* 0x000fe20003800000 */
[C---:B------:R-:W-:Y:S01]  /*0c30*/  FMUL R25, R14.reuse, R25 ;  /* 0x000000190e197220 */ /* 0x040fe20000400000 */
[-C--:B------:R-:W-:Y:S01]  /*0c40*/  FMUL R22, R14, R7.reuse ;  /* 0x000000070e167220 */ /* 0x080fe20000400000 */
[----:B------:R-:W-:-:S04]  /*0c50*/  FFMA R5, R4, R7, R5 ;  /* 0x0000000704057223 */ /* 0x000fc80000000005 */
[-C--:B------:R-:W-:Y:S01]  /*0c60*/  FFMA R5, R2, R23.reuse, R5 ;  /* 0x0000001702057223 */ /* 0x080fe20000000005 */
[----:B------:R-:W-:-:S03]  /*0c70*/  FMUL R23, R14, R23 ;  /* 0x000000170e177220 */ /* 0x000fc60000400000 */
[----:B------:R-:W-:Y:S01]  /*0c80*/  FADD R27, RZ, R5 ;  /* 0x00000005ff1b7221 */ /* 0x000fe20000000000 */
[----:B0-----:R-:W-:-:S03]  /*0c90*/  FFMA R29, R6, -R21, 1 ;  /* 0x3f800000061d7423 */ /* 0x001fc60000000815 */
[----:B------:R-:W-:Y:S01]  /*0ca0*/  FMUL R27, R14, R27 ;  /* 0x0000001b0e1b7220 */ /* 0x000fe20000400000 */
[----:B------:R-:W-:-:S03]  /*0cb0*/  FFMA R5, R6, R29, R6 ;  /* 0x0000001d06057223 */ /* 0x000fc60000000006 */
[----:B------:R-:W0:Y:S01]  /*0cc0*/  FCHK P0, R27, R21 ;  /* 0x000000151b007302 */ /* 0x000e220000000000 */
[----:B------:R-:W-:-:S04]  /*0cd0*/  FFMA R6, R5, R27, RZ ;  /* 0x0000001b05067223 */ /* 0x000fc800000000ff */
[----:B------:R-:W-:-:S04]  /*0ce0*/  FFMA R20, R6, -R21, R27 ;  /* 0x8000001506147223 */ /* 0x000fc8000000001b */
[----:B------:R-:W-:Y:S01]  /*0cf0*/  FFMA R20, R5, R20, R6 ;  /* 0x0000001405147223 */ /* 0x000fe20000000006 */
[----:B0-----:R-:W-:Y:S05]  /*0d00*/  @!P0 BRA `(.L_x_925) ;  /* 0x0000005000008947 */ /* 0x001fea0003800000 */
[----:B------:R-:W-:Y:S01]  /*0d10*/  IMAD.MOV.U32 R5, RZ, RZ, R27 ;  /* 0x000000ffff057224 */ /* 0x000fe200078e001b */
[----:B------:R-:W-:Y:S02]  /*0d20*/  MOV R6, R21 ;  /* 0x0000001500067202 */ /* 0x000fe40000000f00 */
[----:B------:R-:W-:Y:S02]  /*0d30*/  MOV R24, 0xd50 ;  /* 0x00000d5000187802 */ /* 0x000fe40000000f00 */
[----:B------:R-:W-:Y:S05]  /*0d40*/  CALL.REL.NOINC `($__internal_28_$__cuda_sm3x_div_rn_noftz_f32_slowpath) ;  /* 0x00000ca000007944 */ /* 0x000fea0003c00000 */
[----:B0-----:R-:W-:Y:S02]  /*0d50*/  MOV R20, R5 ;  /* 0x0000000500147202 */ /* 0x001fe40000000f00 */
.L_x_925:
[----:B------:R-:W-:Y:S05]  /*0d60*/  BSYNC B2 ;  /* 0x0000000000027941 */ /* 0x000fea0003800000 */
.L_x_924:
[----:B------:R-:W-:Y:S02]  /*0d70*/  FADD R20, RZ, -R20 ;  /* 0x80000014ff147221 */ /* 0x000fe40000000000 */
.L_x_923:
[----:B------:R-:W-:Y:S05]  /*0d80*/  BSYNC B1 ;  /* 0x0000000000017941 */ /* 0x000fea0003800000 */
.L_x_922:
        /* <DEDUP_REMOVED lines=18> */
[----:B------:R-:W-:Y:S05]  /*0eb0*/  CALL.REL.NOINC `($__internal_28_$__cuda_sm3x_div_rn_noftz_f32_slowpath) ;  /* 0x00000b3000007944 */ /* 0x000fea0003c00000 */
[----:B0-----:R-:W-:Y:S02]  /*0ec0*/  IMAD.MOV.U32 R22, RZ, RZ, R5 ;  /* 0x000000ffff167224 */ /* 0x001fe400078e0005 */
.L_x_929:
[----:B------:R-:W-:Y:S05]  /*0ed0*/  BSYNC B2 ;  /* 0x0000000000027941 */ /* 0x000fea0003800000 */
.L_x_928:
        /* <DEDUP_REMOVED lines=13> */
[----:B0-----:R-:W-:Y:S02]  /*0fb0*/  MOV R4, R5 ;  /* 0x0000000500047202 */ /* 0x001fe40000000f00 */
.L_x_931:
[----:B------:R-:W-:Y:S05]  /*0fc0*/  BSYNC B2 ;  /* 0x0000000000027941 */ /* 0x000fea0003800000 */
.L_x_930:
        /* <DEDUP_REMOVED lines=12> */
[----:B------:R-:W-:Y:S05]  /*1090*/  CALL.REL.NOINC `($__internal_28_$__cuda_sm3x_div_rn_noftz_f32_slowpath) ;  /* 0x0000095000007944 */ /* 0x000fea0003c00000 */
[----:B0-----:R-:W-:Y:S02]  /*10a0*/  MOV R6, R5 ;  /* 0x0000000500067202 */ /* 0x001fe40000000f00 */
.L_x_933:
[----:B------:R-:W-:Y:S05]  /*10b0*/  BSYNC B2 ;  /* 0x0000000000027941 */ /* 0x000fea0003800000 */
.L_x_932:
[-C--:B------:R-:W-:Y:S01]  /*10c0*/  FFMA R27, R22, R20.reuse, R27 ;  /* 0x00000014161b7223 */ /* 0x080fe2000000001b */
[-C--:B------:R-:W-:Y:S01]  /*10d0*/  FFMA R25, R4, R20.reuse, R25 ;  /* 0x0000001404197223 */ /* 0x080fe20000000019 */
[----:B------:R-:W-:Y:S02]  /*10e0*/  FFMA R23, R6, R20, R23 ;  /* 0x0000001406177223 */ /* 0x000fe40000000017 */
.L_x_927:
[----:B------:R-:W-:Y:S05]  /*10f0*/  BSYNC B1 ;  /* 0x0000000000017941 */ /* 0x000fea0003800000 */
.L_x_926:
[----:B------:R-:W-:Y:S01]  /*1100*/  FADD R2, RZ, R25 ;  /* 0x00000019ff027221 */ /* 0x000fe20000000000 */
[----:B------:R-:W-:Y:S01]  /*1110*/  ISETP.NE.U32.AND P0, PT, RZ, c[0x0][0x3c8], PT ;  /* 0x0000f200ff007a0c */ /* 0x000fe20003f05070 */
[----:B------:R-:W-:Y:S01]  /*1120*/  FADD R3, RZ, R27 ;  /* 0x0000001bff037221 */ /* 0x000fe20000000000 */
[----:B------:R-:W-:Y:S01]  /*1130*/  FADD R4, RZ, R23 ;  /* 0x00000017ff047221 */ /* 0x000fe20000000000 */
[----:B------:R-:W-:Y:S01]  /*1140*/  FFMA R6, R2, c[0x0][0x2a4], RZ ;  /* 0x0000a90002067a23 */ /* 0x000fe200000000ff */
[----:B------:R-:W-:Y:S01]  /*1150*/  ISETP.NE.AND.EX P0, PT, RZ, c[0x0][0x3cc], PT, P0 ;  /* 0x0000f300ff007a0c */ /* 0x000fe20003f05300 */
[----:B------:R-:W-:Y:S01]  /*1160*/  FFMA R5, R3, c[0x0][0x2a4], RZ ;  /* 0x0000a90003057a23 */ /* 0x000fe200000000ff */
[----:B------:R-:W-:Y:S01]  /*1170*/  FFMA R7, R4, c[0x0][0x2a4], RZ ;  /* 0x0000a90004077a23 */ /* 0x000fe200000000ff */
[-C--:B------:R-:W-:Y:S01]  /*1180*/  FMUL R11, R11, R6.reuse ;  /* 0x000000060b0b7220 */ /* 0x080fe20000400000 */
[----:B------:R-:W-:-:S03]  /*1190*/  FFMA R6, R0, R6, RZ ;  /* 0x0000000600067223 */ /* 0x000fc600000000ff */
[-C--:B------:R-:W-:Y:S01]  /*11a0*/  FFMA R8, R8, R5.reuse, R11 ;  /* 0x0000000508087223 */ /* 0x080fe2000000000b */
[----:B------:R-:W-:-:S03]  /*11b0*/  FFMA R5, R0, R5, RZ ;  /* 0x0000000500057223 */ /* 0x000fc600000000ff */
[-C--:B------:R-:W-:Y:S01]  /*11c0*/  FFMA R8, R9, R7.reuse, R8 ;  /* 0x0000000709087223 */ /* 0x080fe20000000008 */
[----:B------:R-:W-:Y:S01]  /*11d0*/  FFMA R7, R0, R7, RZ ;  /* 0x0000000700077223 */ /* 0x000fe200000000ff */
[----:B------:R-:W-:Y:S02]  /*11e0*/  SHF.R.S32.HI R0, RZ, 0x1f, R17 ;  /* 0x0000001fff007819 */ /* 0x000fe40000011411 */
        /* <DEDUP_REMOVED lines=10> */
.L_x_934:
[----:B------:R-:W-:-:S04]  /*1290*/  ISETP.NE.U32.AND P0, PT, RZ, c[0x0][0x230], PT ;  /* 0x00008c00ff007a0c */ /* 0x000fc80003f05070 */
[----:B------:R-:W-:-:S13]  /*12a0*/  ISETP.NE.AND.EX P0, PT, RZ, c[0x0][0x234], PT, P0 ;  /* 0x00008d00ff007a0c */ /* 0x000fda0003f05300 */
[----:B------:R-:W-:Y:S05]  /*12b0*/  @!P0 BRA `(.L_x_935) ;  /* 0x0000006000008947 */ /* 0x000fea0003800000 */
[----:B------:R-:W-:Y:S01]  /*12c0*/  MOV R8, c[0x0][0x248] ;  /* 0x0000920000087a02 */ /* 0x000fe20000000f00 */
[----:B------:R-:W-:-:S04]  /*12d0*/  IMAD R20, R0, c[0x0][0x248], RZ ;  /* 0x0000920000147a24 */ /* 0x000fc800078e02ff */
[----:B------:R-:W-:Y:S02]  /*12e0*/  IMAD R13, R13, R17, R20 ;  /* 0x000000110d0d7224 */ /* 0x000fe400078e0214 */
[----:B------:R-:W-:-:S04]  /*12f0*/  IMAD.WIDE.U32 R8, R17, R8, c[0x0][0x230] ;  /* 0x00008c0011087625 */ /* 0x000fc800078e0008 */
[----:B------:R-:W-:-:S05]  /*1300*/  IMAD.IADD R9, R13, 0x1, R9 ;  /* 0x000000010d097824 */ /* 0x000fca00078e0209 */
[----:B------:R0:W-:Y:S02]  /*1310*/  RED.E.ADD.F32.FTZ.RN.STRONG.GPU [R8.64], R21 ;  /* 0x000000150800798e */ /* 0x0001e4000c10e790 */
.L_x_935:
        /* <DEDUP_REMOVED lines=13> */
.L_x_936:
[----:B------:R-:W-:-:S04]  /*13f0*/  ISETP.NE.U32.AND P0, PT, RZ, c[0x0][0x1f8], PT ;  /* 0x00007e00ff007a0c */ /* 0x000fc80003f05070 */
[----:B------:R-:W-:-:S13]  /*1400*/  ISETP.NE.AND.EX P0, PT, RZ, c[0x0][0x1fc], PT, P0 ;  /* 0x00007f00ff007a0c */ /* 0x000fda0003f05300 */
[----:B------:R-:W-:Y:S05]  /*1410*/  @!P0 BRA `(.L_x_937) ;  /* 0x0000008000008947 */ /* 0x000fea0003800000 */
[----:B0-----:R-:W-:Y:S01]  /*1420*/  IMAD R9, R0, c[0x0][0x210], RZ ;  /* 0x0000840000097a24 */ /* 0x001fe200078e02ff */
[----:B------:R-:W-:-:S03]  /*1430*/  MOV R8, c[0x0][0x210] ;  /* 0x0000840000087a02 */ /* 0x000fc60000000f00 */
[----:B------:R-:W-:Y:S02]  /*1440*/  IMAD R11, R12, R17, R9 ;  /* 0x000000110c0b7224 */ /* 0x000fe400078e0209 */
[----:B------:R-:W-:-:S05]  /*1450*/  IMAD.WIDE.U32 R8, R17, R8, c[0x0][0x1f8] ;  /* 0x00007e0011087625 */ /* 0x000fca00078e0008 */
[----:B------:R-:W-:-:S05]  /*1460*/  IADD3 R9, R11, R9, RZ ;  /* 0x000000090b097210 */ /* 0x000fca0007ffe0ff */
[----:B------:R0:W-:Y:S04]  /*1470*/  RED.E.ADD.F32.FTZ.RN.STRONG.GPU [R8.64], R5 ;  /* 0x000000050800798e */ /* 0x0001e8000c10e790 */
[----:B------:R0:W-:Y:S04]  /*1480*/  RED.E.ADD.F32.FTZ.RN.STRONG.GPU [R8.64+0x4], R6 ;  /* 0x000004060800798e */ /* 0x0001e8000c10e790 */
[----:B------:R0:W-:Y:S02]  /*1490*/  RED.E.ADD.F32.FTZ.RN.STRONG.GPU [R8.64+0x8], R7 ;  /* 0x000008070800798e */ /* 0x0001e4000c10e790 */
.L_x_937:
[----:B------:R-:W-:-:S04]  /*14a0*/  ISETP.NE.U32.AND P0, PT, RZ, c[0x0][0x358], PT ;  /* 0x0000d600ff007a0c */ /* 0x000fc80003f05070 */
[----:B------:R-:W-:-:S13]  /*14b0*/  ISETP.NE.AND.EX P0, PT, RZ, c[0x0][0x35c], PT, P0 ;  /* 0x0000d700ff007a0c */ /* 0x000fda0003f05300 */
[----:B------:R-:W-:Y:S05]  /*14c0*/  @!P0 BRA `(.L_x_938) ;  /* 0x000000a000008947 */ /* 0x000fea0003800000 */
[----:B------:R-:W-:Y:S01]  /*14d0*/  SHF.R.S32.HI R0, RZ, 0x1f, R17 ;  /* 0x0000001fff007819 */ /* 0x000fe20000011411 */
[----:B0-----:R-:W-:-:S04]  /*14e0*/  IMAD.MOV.U32 R6, RZ, RZ, c[0x0][0x378] ;  /* 0x0000de00ff067624 */ /* 0x001fc800078e00ff */
        /* <DEDUP_REMOVED lines=8> */
.L_x_938:
        /* <DEDUP_REMOVED lines=8> */
[----:B------:R0:W-:Y:S04]  /*15f0*/  RED.E.ADD.F32.FTZ.RN.STRONG.GPU [R6.64], R3 ;  /* 0x000000030600798e */ /* 0x0001e8000c10e790 */
[----:B------:R0:W-:Y:S04]  /*1600*/  RED.E.ADD.F32.FTZ.RN.STRONG.GPU [R6.64+0x4], R2 ;  /* 0x000004020600798e */ /* 0x0001e8000c10e790 */
[----:B------:R0:W-:Y:S02]  /*1610*/  RED.E.ADD.F32.FTZ.RN.STRONG.GPU [R6.64+0x8], R4 ;  /* 0x000008040600798e */ /* 0x0001e4000c10e790 */
.L_x_939:
[----:B------:R-:W-:-:S04]  /*1620*/  ISETP.NE.U32.AND P0, PT, RZ, c[0x0][0x320], PT ;  /* 0x0000c800ff007a0c */ /* 0x000fc80003f05070 */
[----:B------:R-:W-:-:S13]  /*1630*/  ISETP.NE.AND.EX P0, PT, RZ, c[0x0][0x324], PT, P0 ;  /* 0x0000c900ff007a0c */ /* 0x000fda0003f05300 */
[----:B------:R-:W-:Y:S05]  /*1640*/  @!P0 BRA `(.L_x_940) ;  /* 0x000000a000008947 */ /* 0x000fea0003800000 */
[----:B------:R-:W-:Y:S02]  /*1650*/  SHF.R.S32.HI R0, RZ, 0x1f, R17 ;  /* 0x0000001fff007819 */ /* 0x000fe40000011411 */
[----:B0-----:R-:W-:-:S03]  /*1660*/  MOV R2, c[0x0][0x340] ;  /* 0x0000d00000027a02 */ /* 0x001fc60000000f00 */
[----:B------:R-:W-:Y:S02]  /*1670*/  IMAD R0, R0, c[0x0][0x340], RZ ;  /* 0x0000d00000007a24 */ /* 0x000fe400078e02ff */
[----:B------:R-:W-:-:S04]  /*1680*/  IMAD.WIDE.U32 R2, R17, R2, c[0x0][0x320] ;  /* 0x0000c80011027625 */ /* 0x000fc800078e0002 */
[----:B------:R-:W-:-:S04]  /*1690*/  IMAD R5, R17, UR14, R0 ;  /* 0x0000000e11057c24 */ /* 0x000fc8000f8e0200 */
[----:B------:R-:W-:-:S05]  /*16a0*/  IMAD.IADD R3, R3, 0x1, R5 ;  /* 0x0000000103037824 */ /* 0x000fca00078e0205 */
[----:B------:R0:W-:Y:S04]  /*16b0*/  RED.E.ADD.F32.FTZ.RN.STRONG.GPU [R2.64], R19 ;  /* 0x000000130200798e */ /* 0x0001e8000c10e790 */
[----:B------:R0:W-:Y:S04]  /*16c0*/  RED.E.ADD.F32.FTZ.RN.STRONG.GPU [R2.64+0x4], R18 ;  /* 0x000004120200798e */ /* 0x0001e8000c10e790 */
[----:B------:R0:W-:Y:S01]  /*16d0*/  RED.E.ADD.F32.FTZ.RN.STRONG.GPU [R2.64+0x8], R16 ;  /* 0x000008100200798e */ /* 0x0001e2000c10e790 */
[----:B------:R-:W-:Y:S05]  /*16e0*/  BRA `(.L_x_912) ;  /* 0x000000c000007947 */ /* 0x000fea0003800000 */
.L_x_940:
        /* <DEDUP_REMOVED lines=11> */
[----:B------:R0:W-:Y:S02]  /*17a0*/  RED.E.ADD.F32.FTZ.RN.STRONG.GPU [R2.64+0x8], R16 ;  /* 0x000008100200798e */ /* 0x0001e4000c10e790 */
.L_x_912:
[----:B------:R-:W-:Y:S05]  /*17b0*/  BSYNC B0 ;  /* 0x0000000000007941 */ /* 0x000fea0003800000 */
.L_x_911:
        /* <DEDUP_REMOVED lines=11> */
.L_x_941:
[----:B------:R-:W-:Y:S05]  /*1870*/  EXIT ;  /* 0x000000000000794d */ /* 0x000fea0003800000 */
        .weak           $__internal_27_$__cuda_sm20_sqrt_rn_f32_slowpath
        .type           $__internal_27_$__cuda_sm20_sqrt_rn_f32_slowpath,@function
        .size           $__internal_27_$__cuda_sm20_sqrt_rn_f32_slowpath,($__internal_28_$__cuda_sm3x_div_rn_noftz_f32_slowpath - $__internal_27_$__cuda_sm20_sqrt_rn_f32_slowpath)
$__internal_27_$__cuda_sm20_sqrt_rn_f32_slowpath:
        /* <DEDUP_REMOVED lines=19> */
.L_x_943:
[----:B------:R-:W-:Y:S02]  /*19b0*/  MOV R21, R6 ;  /* 0x0000000600157202 */ /* 0x000fe40000000f00 */
[----:B------:R-:W-:Y:S02]  /*19c0*/  MOV R6, R22 ;  /* 0x0000001600067202 */ /* 0x000fe40000000f00 */
[----:B------:R-:W-:-:S04]  /*19d0*/  MOV R7, 0x0 ;  /* 0x0000000000077802 */ /* 0x000fc80000000f00 */
[----:B------:R-:W-:Y:S05]  /*19e0*/  RET.REL.NODEC R6 `(my_integrate_particles_cuda_kernel_backward) ;  /* 0xffffe61006007950 */ /* 0x000fea0003c3ffff */
        .weak           $__internal_28_$__cuda_sm3x_div_rn_noftz_f32_slowpath
        .type           $__internal_28_$__cuda_sm3x_div_rn_noftz_f32_slowpath,@function
        .size           $__internal_28_$__cuda_sm3x_div_rn_noftz_f32_slowpath,(.L_x_1219 - $__internal_28_$__cuda_sm3x_div_rn_noftz_f32_slowpath)
$__internal_28_$__cuda_sm3x_div_rn_noftz_f32_slowpath:
        /* <DEDUP_REMOVED lines=29> */
[----:B------:R-:W-:Y:S01]  /*1bc0*/  @P0 IMAD.MOV.U32 R26, RZ, RZ, RZ ;  /* 0x000000ffff1a0224 */ /* 0x000fe200078e00ff */
[----:B------:R-:W-:Y:S01]  /*1bd0*/  @!P0 MOV R26, 0xffffffc0 ;  /* 0xffffffc0001a8802 */ /* 0x000fe20000000f00 */
[----:B------:R-:W-:Y:S01]  /*1be0*/  @!P0 FFMA R5, R5, 1.84467440737095516160e+19, RZ ;  /* 0x5f80000005058823 */ /* 0x000fe200000000ff */
[----:B------:R-:W-:Y:S02]  /*1bf0*/  @!P1 FFMA R6, R6, 1.84467440737095516160e+19, RZ ;  /* 0x5f80000006069823 */ /* 0x000fe400000000ff */
[----:B------:R-:W-:Y:S02]  /*1c00*/  @!P1 IADD3 R26, R26, 0x40, RZ ;  /* 0x000000401a1a9810 */ /* 0x000fe40007ffe0ff */
.L_x_945:
        /* <DEDUP_REMOVED lines=30> */
[C---:B------:R-:W-:Y:S02]  /*1df0*/  IADD3 R31, R7.reuse, 0x20, RZ ;  /* 0x00000020071f7810 */ /* 0x040fe40007ffe0ff */
[C---:B------:R-:W-:Y:S02]  /*1e00*/  ISETP.NE.AND P2, PT, R7.reuse, RZ, PT ;  /* 0x000000ff0700720c */ /* 0x040fe40003f45270 */
[----:B------:R-:W-:Y:S01]  /*1e10*/  LOP3.LUT R28, R26, 0x7fffff, RZ, 0xc0, !PT ;  /* 0x007fffff1a1c7812 */ /* 0x000fe200078ec0ff */
[CCC-:B------:R-:W-:Y:S01]  /*1e20*/  FFMA.RP R26, R6.reuse, R30.reuse, R29.reuse ;  /* 0x0000001e061a7223 */ /* 0x1c0fe2000000801d */
[----:B------:R-:W-:Y:S01]  /*1e30*/  ISETP.NE.AND P1, PT, R7, RZ, PT ;  /* 0x000000ff0700720c */ /* 0x000fe20003f25270 */
[----:B------:R-:W-:Y:S01]  /*1e40*/  FFMA.RM R29, R6, R30, R29 ;  /* 0x0000001e061d7223 */ /* 0x000fe2000000401d */
[----:B------:R-:W-:Y:S01]  /*1e50*/  LOP3.LUT R28, R28, 0x800000, RZ, 0xfc, !PT ;  /* 0x008000001c1c7812 */ /* 0x000fe200078efcff */
[----:B------:R-:W-:-:S03]  /*1e60*/  IMAD.MOV R7, RZ, RZ, -R7 ;  /* 0x000000ffff077224 */ /* 0x000fc600078e0a07 */
        /* <DEDUP_REMOVED lines=13> */
.L_x_952:
[----:B------:R-:W-:-:S04]  /*1f40*/  LOP3.LUT R5, R5, 0x80000000, RZ, 0xc0, !PT ;  /* 0x8000000005057812 */ /* 0x000fc800078ec0ff */
[----:B------:R-:W-:Y:S01]  /*1f50*/  LOP3.LUT R5, R5, 0x7f800000, RZ, 0xfc, !PT ;  /* 0x7f80000005057812 */ /* 0x000fe200078efcff */
[----:B------:R-:W-:Y:S05]  /*1f60*/  BRA `(.L_x_953) ;  /* 0x0000001000007947 */ /* 0x000fea0003800000 */
.L_x_951:
[----:B------:R-:W-:Y:S02]  /*1f70*/  LEA R5, R26, R5, 0x17 ;  /* 0x000000051a057211 */ /* 0x000fe400078eb8ff */
.L_x_953:
[----:B------:R-:W-:Y:S05]  /*1f80*/  BSYNC B4 ;  /* 0x0000000000047941 */ /* 0x000fea0003800000 */
.L_x_950:
[----:B------:R-:W-:Y:S05]  /*1f90*/  BRA `(.L_x_954) ;  /* 0x0000008000007947 */ /* 0x000fea0003800000 */
.L_x_949:
[----:B------:R-:W-:-:S04]  /*1fa0*/  LOP3.LUT R5, R6, 0x80000000, R5, 0x48, !PT ;  /* 0x8000000006057812 */ /* 0x000fc800078e4805 */
[----:B------:R-:W-:Y:S01]  /*1fb0*/  LOP3.LUT R5, R5, 0x7f800000, RZ, 0xfc, !PT ;  /* 0x7f80000005057812 */ /* 0x000fe200078efcff */
[----:B------:R-:W-:Y:S05]  /*1fc0*/  BRA `(.L_x_954) ;  /* 0x0000005000007947 */ /* 0x000fea0003800000 */
.L_x_948:
[----:B------:R-:W-:Y:S01]  /*1fd0*/  LOP3.LUT R5, R6, 0x80000000, R5, 0x48, !PT ;  /* 0x8000000006057812 */ /* 0x000fe200078e4805 */
[----:B------:R-:W-:Y:S05]  /*1fe0*/  BRA `(.L_x_954) ;  /* 0x0000003000007947 */ /* 0x000fea0003800000 */
.L_x_947:
[----:B------:R-:W0:Y:S01]  /*1ff0*/  MUFU.RSQ R5, -QNAN ;  /* 0xffc0000000057908 */ /* 0x000e220000001400 */
[----:B------:R-:W-:Y:S05]  /*2000*/  BRA `(.L_x_954) ;  /* 0x0000001000007947 */ /* 0x000fea0003800000 */
.L_x_946:
[----:B------:R-:W-:Y:S02]  /*2010*/  FADD.FTZ R5, R5, R6 ;  /* 0x0000000605057221 */ /* 0x000fe40000010000 */
.L_x_954:
[----:B------:R-:W-:Y:S05]  /*2020*/  BSYNC B3 ;  /* 0x0000000000037941 */ /* 0x000fea0003800000 */
.L_x_944:
[----:B------:R-:W-:Y:S02]  /*2030*/  MOV R6, R24 ;  /* 0x0000001800067202 */ /* 0x000fe40000000f00 */
[----:B------:R-:W-:-:S04]  /*2040*/  MOV R7, 0x0 ;  /* 0x0000000000077802 */ /* 0x000fc80000000f00 */
[----:B------:R-:W-:Y:S05]  /*2050*/  RET.REL.NODEC R6 `(my_integrate_particles_cuda_kernel_backward) ;  /* 0xffffdfa006007950 */ /* 0x000fea0003c3ffff */
.L_x_955:
        /* <DEDUP_REMOVED lines=10> */
.L_x_1219:


//--------------------- .text.my_integrate_particles_cuda_kernel_forward --------------------------
	.section	.text.my_integrate_particles_cuda_kernel_forward,"ax",@progbits
	.sectioninfo	@"SHI_REGISTERS=26"
	.align	128
        .global         my_integrate_particles_cuda_kernel_forward
        .type           my_integrate_particles_cuda_kernel_forward,@function
        .size           my_integrate_particles_cuda_kernel_forward,(.L_x_1221 - my_integrate_particles_cuda_kernel_forward)
        .other          my_integrate_particles_cuda_kernel_forward,@"STO_CUDA_ENTRY STV_DEFAULT"
my_integrate_particles_cuda_kernel_forward:
.text.my_integrate_particles_cuda_kernel_forward:
[----:B------:R-:W-:Y:S02]  /*0000*/  IMAD.MOV.U32 R1, RZ, RZ, c[0x0][0x28] ;  /* 0x00000a00ff017624 */ /* 0x000fe400078e00ff */
        /* <DEDUP_REMOVED lines=8> */
[----:B------:R-:W-:Y:S01]  /*0090*/  IMAD.MOV.U32 R4, RZ, RZ, R2 ;  /* 0x000000ffff047224 */ /* 0x000fe200078e0002 */
        /* <DEDUP_REMOVED lines=9> */
[----:B------:R-:W-:Y:S02]  /*0130*/  UMOV UR4, URZ ;  /* 0x0000003f00047c82 */ /* 0x000fe40008000000 */
[----:B------:R-:W-:-:S02]  /*0140*/  USHF.R.S32.HI UR5, URZ, 0x1f, UR5 ;  /* 0x0000001f3f057899 */ /* 0x000fc40008011405 */
[----:B------:R-:W-:Y:S02]  /*0150*/  USHF.R.S32.HI UR8, URZ, 0x1f, UR8 ;  /* 0x0000001f3f087899 */ /* 0x000fe40008011408 */
[----:B------:R-:W-:Y:S02]  /*0160*/  USHF.R.S32.HI UR9, URZ, 0x1f, UR9 ;  /* 0x0000001f3f097899 */ /* 0x000fe40008011409 */
[----:B------:R-:W-:Y:S02]  /*0170*/  USHF.R.S32.HI UR10, URZ, 0x1f, UR10 ;  /* 0x0000001f3f0a7899 */ /* 0x000fe4000801140a */
[----:B------:R-:W-:Y:S02]  /*0180*/  USHF.R.S32.HI UR11, URZ, 0x1f, UR11 ;  /* 0x0000001f3f0b7899 */ /* 0x000fe4000801140b */
[----:B------:R-:W-:Y:S02]  /*0190*/  USHF.R.S32.HI UR12, URZ, 0x1f, UR12 ;  /* 0x0000001f3f0c7899 */ /* 0x000fe4000801140c */
[----:B------:R-:W-:-:S02]  /*01a0*/  USHF.R.S32.HI UR13, URZ, 0x1f, UR13 ;  /* 0x0000001f3f0d7899 */ /* 0x000fc4000801140d */
[----:B------:R-:W-:Y:S02]  /*01b0*/  UIADD3 UR4, UR7, UR4, URZ ;  /* 0x0000000407047290 */ /* 0x000fe4000fffe03f */
[----:B------:R-:W-:Y:S02]  /*01c0*/  ULDC.64 UR14, c[0x0][0x118] ;  /* 0x00004600000e7ab9 */ /* 0x000fe40000000a00 */
.L_x_963:
[----:B0-----:R-:W-:Y:S02]  /*01d0*/  SHF.R.S32.HI R5, RZ, 0x1f, R4 ;  /* 0x0000001fff057819 */ /* 0x001fe40000011404 */
[----:B------:R-:W-:-:S03]  /*01e0*/  MOV R7, c[0x0][0x280] ;  /* 0x0000a00000077a02 */ /* 0x000fc60000000f00 */
[----:B------:R-:W-:Y:S02]  /*01f0*/  IMAD R9, R5, c[0x0][0x280], RZ ;  /* 0x0000a00005097a24 */ /* 0x000fe400078e02ff */
[----:B------:R-:W-:-:S04]  /*0200*/  IMAD.WIDE.U32 R6, R4, R7, c[0x0][0x260] ;  /* 0x0000980004067625 */ /* 0x000fc800078e0007 */
[----:B------:R-:W-:-:S04]  /*0210*/  IMAD R9, R4, UR5, R9 ;  /* 0x0000000504097c24 */ /* 0x000fc8000f8e0209 */
[----:B------:R-:W-:-:S05]  /*0220*/  IMAD.IADD R7, R7, 0x1, R9 ;  /* 0x0000000107077824 */ /* 0x000fca00078e0209 */
[----:B------:R-:W2:Y:S02]  /*0230*/  LDG.E R6, [R6.64] ;  /* 0x0000000e06067981 */ /* 0x000ea4000c1e1900 */
[----:B--2---:R-:W-:-:S04]  /*0240*/  LOP3.LUT R0, R6, 0x1, RZ, 0xc0, !PT ;  /* 0x0000000106007812 */ /* 0x004fc800078ec0ff */
[----:B------:R-:W-:-:S13]  /*0250*/  ISETP.NE.U32.AND P0, PT, R0, 0x1, PT ;  /* 0x000000010000780c */ /* 0x000fda0003f05070 */
[----:B------:R-:W-:Y:S05]  /*0260*/  @P0 EXIT ;  /* 0x000000000000094d */ /* 0x000fea0003800000 */
[----:B------:R-:W-:Y:S01]  /*0270*/  IMAD R7, R5, c[0x0][0x248], RZ ;  /* 0x0000920005077a24 */ /* 0x000fe200078e02ff */
[----:B------:R-:W-:Y:S01]  /*0280*/  MOV R11, c[0x0][0x248] ;  /* 0x00009200000b7a02 */ /* 0x000fe20000000f00 */
[----:B------:R-:W-:Y:S01]  /*0290*/  IMAD.MOV.U32 R17, RZ, RZ, c[0x0][0x1d8] ;  /* 0x00007600ff117624 */ /* 0x000fe200078e00ff */
[----:B------:R-:W-:Y:S01]  /*02a0*/  MOV R13, c[0x0][0x210] ;  /* 0x00008400000d7a02 */ /* 0x000fe20000000f00 */
[C---:B------:R-:W-:Y:S02]  /*02b0*/  IMAD R9, R4.reuse, UR11, R7 ;  /* 0x0000000b04097c24 */ /* 0x040fe4000f8e0207 */
[----:B------:R-:W-:-:S04]  /*02c0*/  IMAD.WIDE.U32 R6, R4, R11, c[0x0][0x228] ;  /* 0x00008a0004067625 */ /* 0x000fc800078e000b */
[----:B------:R-:W-:Y:S02]  /*02d0*/  IMAD.IADD R7, R7, 0x1, R9 ;  /* 0x0000000107077824 */ /* 0x000fe400078e0209 */
[C---:B------:R-:W-:Y:S02]  /*02e0*/  IMAD R9, R5.reuse, c[0x0][0x210], RZ ;  /* 0x0000840005097a24 */ /* 0x040fe400078e02ff */
[----:B------:R-:W-:Y:S01]  /*02f0*/  IMAD R11, R5, c[0x0][0x1d8], RZ ;  /* 0x00007600050b7a24 */ /* 0x000fe200078e02ff */
[----:B------:R0:W2:Y:S01]  /*0300*/  LDG.E R0, [R6.64] ;  /* 0x0000000e06007981 */ /* 0x0000a2000c1e1900 */
[C---:B------:R-:W-:Y:S02]  /*0310*/  IMAD R15, R4.reuse, UR10, R9 ;  /* 0x0000000a040f7c24 */ /* 0x040fe4000f8e0209 */
[----:B------:R-:W-:-:S04]  /*0320*/  IMAD.WIDE.U32 R8, R4, R13, c[0x0][0x1f0] ;  /* 0x00007c0004087625 */ /* 0x000fc800078e000d */
[C---:B------:R-:W-:Y:S01]  /*0330*/  IMAD R13, R4.reuse, UR9, R11 ;  /* 0x00000009040d7c24 */ /* 0x040fe2000f8e020b */
[----:B------:R-:W-:Y:S01]  /*0340*/  IADD3 R9, R9, R15, RZ ;  /* 0x0000000f09097210 */ /* 0x000fe20007ffe0ff */
[----:B------:R-:W-:-:S04]  /*0350*/  IMAD.WIDE.U32 R10, R4, R17, c[0x0][0x1b8] ;  /* 0x00006e00040a7625 */ /* 0x000fc800078e0011 */
[----:B------:R-:W-:Y:S01]  /*0360*/  IMAD.IADD R11, R11, 0x1, R13 ;  /* 0x000000010b0b7824 */ /* 0x000fe200078e020d */
[----:B------:R1:W3:Y:S04]  /*0370*/  LDG.E R17, [R8.64+0x4] ;  /* 0x0000040e08117981 */ /* 0x0002e8000c1e1900 */
[----:B------:R1:W4:Y:S04]  /*0380*/  LDG.E R15, [R8.64] ;  /* 0x0000000e080f7981 */ /* 0x000328000c1e1900 */
[----:B------:R0:W4:Y:S04]  /*0390*/  LDG.E R16, [R10.64+0x4] ;  /* 0x0000040e0a107981 */ /* 0x000128000c1e1900 */
[----:B------:R1:W4:Y:S04]  /*03a0*/  LDG.E R19, [R8.64+0x8] ;  /* 0x0000080e08137981 */ /* 0x000328000c1e1900 */
[----:B------:R1:W4:Y:S04]  /*03b0*/  LDG.E R14, [R10.64] ;  /* 0x0000000e0a0e7981 */ /* 0x000328000c1e1900 */
[----:B------:R1:W4:Y:S01]  /*03c0*/  LDG.E R21, [R10.64+0x8] ;  /* 0x0000080e0a157981 */ /* 0x000322000c1e1900 */
[----:B------:R-:W-:Y:S01]  /*03d0*/  MOV R13, c[0x0][0x1a0] ;  /* 0x00006800000d7a02 */ /* 0x000fe20000000f00 */
[----:B0-----:R-:W-:-:S04]  /*03e0*/  IMAD R7, R5, c[0x0][0x1a0], RZ ;  /* 0x0000680005077a24 */ /* 0x001fc800078e02ff */
[C---:B------:R-:W-:Y:S02]  /*03f0*/  IMAD R7, R4.reuse, UR8, R7 ;  /* 0x0000000804077c24 */ /* 0x040fe4000f8e0207 */
[----:B------:R-:W-:-:S04]  /*0400*/  IMAD.WIDE.U32 R12, R4, R13, c[0x0][0x180] ;  /* 0x00006000040c7625 */ /* 0x000fc800078e000d */
[----:B------:R-:W-:-:S05]  /*0410*/  IMAD.IADD R13, R13, 0x1, R7 ;  /* 0x000000010d0d7824 */ /* 0x000fca00078e0207 */
[----:B------:R0:W5:Y:S04]  /*0420*/  LDG.E R6, [R12.64] ;  /* 0x0000000e0c067981 */ /* 0x000168000c1e1900 */
[----:B------:R0:W5:Y:S04]  /*0430*/  LDG.E R7, [R12.64+0x4] ;  /* 0x0000040e0c077981 */ /* 0x000168000c1e1900 */
[----:B-1----:R0:W5:Y:S01]  /*0440*/  LDG.E R8, [R12.64+0x8] ;  /* 0x0000080e0c087981 */ /* 0x002162000c1e1900 */
[----:B------:R-:W-:Y:S01]  /*0450*/  BSSY B0, `(.L_x_956) ;  /* 0x0000019000007945 */ /* 0x000fe20003800000 */
[----:B--2---:R-:W-:-:S05]  /*0460*/  FSET.BF.LT.AND R2, -R0, RZ, PT ;  /* 0x000000ff0002720a */ /* 0x004fca0003801100 */
[C---:B------:R-:W-:Y:S01]  /*0470*/  FMUL R9, R2.reuse, c[0x0][0x29c] ;  /* 0x0000a70002097a20 */ /* 0x040fe20000400000 */
[C---:B------:R-:W-:Y:S01]  /*0480*/  FMUL R10, R2.reuse, c[0x0][0x298] ;  /* 0x0000a600020a7a20 */ /* 0x040fe20000400000 */
[----:B------:R-:W-:Y:S02]  /*0490*/  FMUL R2, R2, c[0x0][0x2a0] ;  /* 0x0000a80002027a20 */ /* 0x000fe40000400000 */
[C---:B---3--:R-:W-:Y:S01]  /*04a0*/  FFMA R9, R0.reuse, R17, R9 ;  /* 0x0000001100097223 */ /* 0x048fe20000000009 */
[----:B----4-:R-:W-:-:S03]  /*04b0*/  FFMA R15, R0, R15, R10 ;  /* 0x0000000f000f7223 */ /* 0x010fc6000000000a */
[----:B------:R-:W-:Y:S01]  /*04c0*/  FFMA R10, R9, c[0x0][0x2a4], R16 ;  /* 0x0000a900090a7a23 */ /* 0x000fe20000000010 */
[----:B------:R-:W-:-:S03]  /*04d0*/  FFMA R2, R0, R19, R2 ;  /* 0x0000001300027223 */ /* 0x000fc60000000002 */
[----:B------:R-:W-:Y:S01]  /*04e0*/  FMUL R0, R10, R10 ;  /* 0x0000000a0a007220 */ /* 0x000fe20000400000 */
[----:B------:R-:W-:Y:S01]  /*04f0*/  FFMA R9, R15, c[0x0][0x2a4], R14 ;  /* 0x0000a9000f097a23 */ /* 0x000fe2000000000e */
[----:B------:R-:W-:-:S03]  /*0500*/  FFMA R11, R2, c[0x0][0x2a4], R21 ;  /* 0x0000a900020b7a23 */ /* 0x000fc60000000015 */
[----:B------:R-:W-:-:S04]  /*0510*/  FFMA R0, R9, R9, R0 ;  /* 0x0000000909007223 */ /* 0x000fc80000000000 */
[----:B0-----:R-:W-:-:S05]  /*0520*/  FFMA R13, R11, R11, R0 ;  /* 0x0000000b0b0d7223 */ /* 0x001fca0000000000 */
[----:B------:R-:W-:Y:S01]  /*0530*/  IADD3 R2, R13, -0xd000000, RZ ;  /* 0xf30000000d027810 */ /* 0x000fe20007ffe0ff */
[----:B------:R0:W1:Y:S03]  /*0540*/  MUFU.RSQ R0, R13 ;  /* 0x0000000d00007308 */ /* 0x0000660000001400 */
[----:B------:R-:W-:-:S13]  /*0550*/  ISETP.GT.U32.AND P0, PT, R2, 0x727fffff, PT ;  /* 0x727fffff0200780c */ /* 0x000fda0003f04070 */
[----:B------:R-:W-:Y:S05]  /*0560*/  @!P0 BRA `(.L_x_957) ;  /* 0x0000003000008947 */ /* 0x000fea0003800000 */
[----:B01----:R-:W-:Y:S02]  /*0570*/  MOV R16, 0x590 ;  /* 0x0000059000107802 */ /* 0x003fe40000000f00 */
[----:B-----5:R-:W-:Y:S05]  /*0580*/  CALL.REL.NOINC `($__internal_29_$__cuda_sm20_sqrt_rn_f32_slowpath) ;  /* 0x0000035000007944 */ /* 0x020fea0003c00000 */
[----:B------:R-:W-:Y:S05]  /*0590*/  BRA `(.L_x_958) ;  /* 0x0000004000007947 */ /* 0x000fea0003800000 */
.L_x_957:
[----:B01----:R-:W-:Y:S01]  /*05a0*/  FMUL.FTZ R2, R13, R0 ;  /* 0x000000000d027220 */ /* 0x003fe20000410000 */
[----:B------:R-:W-:-:S03]  /*05b0*/  FMUL.FTZ R0, R0, 0.5 ;  /* 0x3f00000000007820 */ /* 0x000fc60000410000 */
[----:B------:R-:W-:-:S04]  /*05c0*/  FFMA R13, -R2, R2, R13 ;  /* 0x00000002020d7223 */ /* 0x000fc8000000010d */
[----:B------:R-:W-:Y:S02]  /*05d0*/  FFMA R2, R13, R0, R2 ;  /* 0x000000000d027223 */ /* 0x000fe40000000002 */
.L_x_958:
[----:B------:R-:W-:Y:S05]  /*05e0*/  BSYNC B0 ;  /* 0x0000000000007941 */ /* 0x000fea0003800000 */
.L_x_956:
        /* <DEDUP_REMOVED lines=14> */
[----:B------:R-:W-:Y:S01]  /*06d0*/  IMAD.MOV.U32 R0, RZ, RZ, R2 ;  /* 0x000000ffff007224 */ /* 0x000fe200078e0002 */
[----:B------:R-:W-:Y:S02]  /*06e0*/  MOV R12, 0x700 ;  /* 0x00000700000c7802 */ /* 0x000fe40000000f00 */
[----:B-----5:R-:W-:Y:S05]  /*06f0*/  CALL.REL.NOINC `($__internal_30_$__cuda_sm3x_div_rn_noftz_f32_slowpath) ;  /* 0x0000035000007944 */ /* 0x020fea0003c00000 */
.L_x_962:
[----:B------:R-:W-:Y:S05]  /*0700*/  BSYNC B1 ;  /* 0x0000000000017941 */ /* 0x000fea0003800000 */
.L_x_961:
[-C--:B0-----:R-:W-:Y:S01]  /*0710*/  FMUL R11, R11, R0.reuse ;  /* 0x000000000b0b7220 */ /* 0x081fe20000400000 */
[-C--:B------:R-:W-:Y:S01]  /*0720*/  FMUL R10, R10, R0.reuse ;  /* 0x000000000a0a7220 */ /* 0x080fe20000400000 */
[----:B------:R-:W-:Y:S02]  /*0730*/  FMUL R9, R9, R0 ;  /* 0x0000000009097220 */ /* 0x000fe40000400000 */
.L_x_960:
[----:B------:R-:W-:Y:S05]  /*0740*/  BSYNC B0 ;  /* 0x0000000000007941 */ /* 0x000fea0003800000 */
.L_x_959:
[C---:B------:R-:W-:Y:S01]  /*0750*/  IMAD R13, R5.reuse, c[0x0][0x2d0], RZ ;  /* 0x0000b400050d7a24 */ /* 0x040fe200078e02ff */
[----:B------:R-:W-:Y:S01]  /*0760*/  MOV R19, c[0x0][0x2d0] ;  /* 0x0000b40000137a02 */ /* 0x000fe20000000f00 */
[----:B------:R-:W-:Y:S01]  /*0770*/  IMAD R15, R5, c[0x0][0x308], RZ ;  /* 0x0000c200050f7a24 */ /* 0x000fe200078e02ff */
[----:B-----5:R-:W-:Y:S01]  /*0780*/  FFMA R7, R10, c[0x0][0x2a4], R7 ;  /* 0x0000a9000a077a23 */ /* 0x020fe20000000007 */
[----:B------:R-:W-:Y:S02]  /*0790*/  IMAD.MOV.U32 R21, RZ, RZ, c[0x0][0x308] ;  /* 0x0000c200ff157624 */ /* 0x000fe400078e00ff */
[----:B------:R-:W-:-:S02]  /*07a0*/  IMAD R5, R4, UR12, R13 ;  /* 0x0000000c04057c24 */ /* 0x000fc4000f8e020d */
[C---:B------:R-:W-:Y:S02]  /*07b0*/  IMAD R17, R4.reuse, UR13, R15 ;  /* 0x0000000d04117c24 */ /* 0x040fe4000f8e020f */
[----:B------:R-:W-:-:S04]  /*07c0*/  IMAD.WIDE.U32 R12, R4, R19, c[0x0][0x2b0] ;  /* 0x0000ac00040c7625 */ /* 0x000fc800078e0013 */
[C---:B------:R-:W-:Y:S01]  /*07d0*/  IMAD.WIDE.U32 R14, R4.reuse, R21, c[0x0][0x2e8] ;  /* 0x0000ba00040e7625 */ /* 0x040fe200078e0015 */
[----:B------:R-:W-:Y:S01]  /*07e0*/  IADD3 R13, R13, R5, RZ ;  /* 0x000000050d0d7210 */ /* 0x000fe20007ffe0ff */
[----:B------:R-:W-:Y:S01]  /*07f0*/  FFMA R5, R9, c[0x0][0x2a4], R6 ;  /* 0x0000a90009057a23 */ /* 0x000fe20000000006 */
[----:B------:R-:W-:Y:S01]  /*0800*/  IADD3 R4, P0, R4, UR6, RZ ;  /* 0x0000000604047c10 */ /* 0x000fe2000ff1e0ff */
[----:B------:R-:W-:Y:S01]  /*0810*/  IMAD.IADD R15, R15, 0x1, R17 ;  /* 0x000000010f0f7824 */ /* 0x000fe200078e0211 */
[----:B------:R-:W-:Y:S01]  /*0820*/  FFMA R17, R11, c[0x0][0x2a4], R8 ;  /* 0x0000a9000b117a23 */ /* 0x000fe20000000008 */
[----:B------:R0:W-:Y:S01]  /*0830*/  STG.E [R12.64+0x4], R7 ;  /* 0x000004070c007986 */ /* 0x0001e2000c10190e */
[----:B------:R-:W-:Y:S02]  /*0840*/  IADD3.X R3, R3, UR4, RZ, P0, !PT ;  /* 0x0000000403037c10 */ /* 0x000fe400087fe4ff */
[----:B------:R-:W-:Y:S01]  /*0850*/  ISETP.GE.U32.AND P0, PT, R4, c[0x0][0x178], PT ;  /* 0x00005e0004007a0c */ /* 0x000fe20003f06070 */
[----:B------:R0:W-:Y:S03]  /*0860*/  STG.E [R12.64], R5 ;  /* 0x000000050c007986 */ /* 0x0001e6000c10190e */
[----:B------:R-:W-:Y:S01]  /*0870*/  ISETP.GE.U32.AND.EX P0, PT, R3, c[0x0][0x17c], PT, P0 ;  /* 0x00005f0003007a0c */ /* 0x000fe20003f06100 */
[----:B------:R0:W-:Y:S04]  /*0880*/  STG.E [R12.64+0x8], R17 ;  /* 0x000008110c007986 */ /* 0x0001e8000c10190e */
[----:B------:R0:W-:Y:S04]  /*0890*/  STG.E [R14.64], R9 ;  /* 0x000000090e007986 */ /* 0x0001e8000c10190e */
[----:B------:R0:W-:Y:S04]  /*08a0*/  STG.E [R14.64+0x4], R10 ;  /* 0x0000040a0e007986 */ /* 0x0001e8000c10190e */
[----:B------:R0:W-:Y:S01]  /*08b0*/  STG.E [R14.64+0x8], R11 ;  /* 0x0000080b0e007986 */ /* 0x0001e2000c10190e */
[----:B------:R-:W-:Y:S05]  /*08c0*/  @!P0 BRA `(.L_x_963) ;  /* 0xfffff90000008947 */ /* 0x000fea000383ffff */
[----:B------:R-:W-:Y:S05]  /*08d0*/  EXIT ;  /* 0x000000000000794d */ /* 0x000fea0003800000 */
        .weak           $__internal_29_$__cuda_sm20_sqrt_rn_f32_slowpath
        .type           $__internal_29_$__cuda_sm20_sqrt_rn_f32_slowpath,@function
        .size           $__internal_29_$__cuda_sm20_sqrt_rn_f32_slowpath,($__internal_30_$__cuda_sm3x_div_rn_noftz_f32_slowpath - $__internal_29_$__cuda_sm20_sqrt_rn_f32_slowpath)
$__internal_29_$__cuda_sm20_sqrt_rn_f32_slowpath:
        /* <DEDUP_REMOVED lines=16> */
[----:B------:R-:W-:Y:S01]  /*09e0*/  @P0 FFMA R14, R15, R2, R12 ;  /* 0x000000020f0e0223 */ /* 0x000fe2000000000c */
[----:B------:R-:W-:-:S03]  /*09f0*/  @!P0 IMAD.MOV.U32 R2, RZ, RZ, R0 ;  /* 0x000000ffff028224 */ /* 0x000fc600078e0000 */
[----:B------:R-:W-:-:S04]  /*0a00*/  @P0 FFMA R13, R14, R13, R15 ;  /* 0x0000000d0e0d0223 */ /* 0x000fc8000000000f */
[----:B------:R-:W-:Y:S01]  /*0a10*/  @P0 FMUL.FTZ R2, R13, 2.3283064365386962891e-10 ;  /* 0x2f8000000d020820 */ /* 0x000fe20000410000 */
.L_x_964:
[----:B------:R-:W-:Y:S01]  /*0a20*/  MOV R12, R16 ;  /* 0x00000010000c7202 */ /* 0x000fe20000000f00 */
[----:B------:R-:W-:-:S04]  /*0a30*/  IMAD.MOV.U32 R13, RZ, RZ, 0x0 ;  /* 0x00000000ff0d7424 */ /* 0x000fc800078e00ff */
[----:B------:R-:W-:Y:S05]  /*0a40*/  RET.REL.NODEC R12 `(my_integrate_particles_cuda_kernel_forward) ;  /* 0xfffff5b00c007950 */ /* 0x000fea0003c3ffff */
        .weak           $__internal_30_$__cuda_sm3x_div_rn_noftz_f32_slowpath
        .type           $__internal_30_$__cuda_sm3x_div_rn_noftz_f32_slowpath,@function
        .size           $__internal_30_$__cuda_sm3x_div_rn_noftz_f32_slowpath,(.L_x_1221 - $__internal_30_$__cuda_sm3x_div_rn_noftz_f32_slowpath)
$__internal_30_$__cuda_sm3x_div_rn_noftz_f32_slowpath:
[----:B------:R-:W-:Y:S01]  /*0a50*/  SHF.R.U32.HI R13, RZ, 0x17, R0 ;  /* 0x00000017ff0d7819 */ /* 0x000fe20000011600 */
[----:B------:R-:W-:Y:S01]  /*0a60*/  BSSY B2, `(.L_x_965) ;  /* 0x0000064000027945 */ /* 0x000fe20003800000 */
[----:B------:R-:W-:Y:S01]  /*0a70*/  MOV R2, c[0x0][0x2a8] ;  /* 0x0000aa0000027a02 */ /* 0x000fe20000000f00 */
[----:B------:R-:W-:Y:S01]  /*0a80*/  IMAD.MOV.U32 R14, RZ, RZ, c[0x0][0x2a8] ;  /* 0x0000aa00ff0e7624 */ /* 0x000fe200078e00ff */
[----:B------:R-:W-:Y:S02]  /*0a90*/  LOP3.LUT R16, R13, 0xff, RZ, 0xc0, !PT ;  /* 0x000000ff0d107812 */ /* 0x000fe400078ec0ff */
[----:B------:R-:W-:Y:S02]  /*0aa0*/  SHF.R.U32.HI R13, RZ, 0x17, R2 ;  /* 0x00000017ff0d7819 */ /* 0x000fe40000011602 */
[----:B------:R-:W-:Y:S02]  /*0ab0*/  IADD3 R18, R16, -0x1, RZ ;  /* 0xffffffff10127810 */ /* 0x000fe40007ffe0ff */
[----:B------:R-:W-:-:S02]  /*0ac0*/  LOP3.LUT R13, R13, 0xff, RZ, 0xc0, !PT ;  /* 0x000000ff0d0d7812 */ /* 0x000fc400078ec0ff */
[----:B------:R-:W-:Y:S02]  /*0ad0*/  ISETP.GT.U32.AND P0, PT, R18, 0xfd, PT ;  /* 0x000000fd1200780c */ /* 0x000fe40003f04070 */
[----:B------:R-:W-:-:S04]  /*0ae0*/  IADD3 R17, R13, -0x1, RZ ;  /* 0xffffffff0d117810 */ /* 0x000fc80007ffe0ff */
        /* <DEDUP_REMOVED lines=26> */
.L_x_966:
[----:B------:R-:W-:Y:S01]  /*0c90*/  LEA R17, R16, 0xc0800000, 0x17 ;  /* 0xc080000010117811 */ /* 0x000fe200078eb8ff */
[----:B------:R-:W-:Y:S01]  /*0ca0*/  BSSY B3, `(.L_x_971) ;  /* 0x0000036000037945 */ /* 0x000fe20003800000 */
[----:B------:R-:W-:-:S03]  /*0cb0*/  IADD3 R13, R13, -0x7f, RZ ;  /* 0xffffff810d0d7810 */ /* 0x000fc60007ffe0ff */
[----:B------:R-:W-:Y:S02]  /*0cc0*/  IMAD.IADD R17, R0, 0x1, -R17 ;  /* 0x0000000100117824 */ /* 0x000fe400078e0a11 */
[C---:B------:R-:W-:Y:S01]  /*0cd0*/  IMAD R0, R13.reuse, -0x800000, R14 ;  /* 0xff8000000d007824 */ /* 0x040fe200078e020e */
[----:B------:R-:W-:Y:S01]  /*0ce0*/  IADD3 R14, R13, 0x7f, -R16 ;  /* 0x0000007f0d0e7810 */ /* 0x000fe20007ffe810 */
[----:B------:R-:W0:Y:S01]  /*0cf0*/  MUFU.RCP R2, R17 ;  /* 0x0000001100027308 */ /* 0x000e220000001000 */
[----:B------:R-:W-:Y:S02]  /*0d00*/  FADD.FTZ R19, -R17, -RZ ;  /* 0x800000ff11137221 */ /* 0x000fe40000010100 */
[----:B------:R-:W-:Y:S02]  /*0d10*/  IADD3 R15, R14, R15, RZ ;  /* 0x0000000f0e0f7210 */ /* 0x000fe40007ffe0ff */
        /* <DEDUP_REMOVED lines=38> */
[----:B------:R-:W-:-:S05]  /*0f80*/  LOP3.LUT R2, R2, R13, RZ, 0xc0, !PT ;  /* 0x0000000d02027212 */ /* 0x000fca00078ec0ff */
[----:B------:R-:W-:-:S05]  /*0f90*/  IMAD.IADD R15, R15, 0x1, R2 ;  /* 0x000000010f0f7824 */ /* 0x000fca00078e0202 */
[----:B------:R-:W-:Y:S01]  /*0fa0*/  LOP3.LUT R0, R15, R0, RZ, 0xfc, !PT ;  /* 0x000000000f007212 */ /* 0x000fe200078efcff */
[----:B------:R-:W-:Y:S05]  /*0fb0*/  BRA `(.L_x_974) ;  /* 0x0000004000007947 */ /* 0x000fea0003800000 */
.L_x_973:
[----:B------:R-:W-:-:S04]  /*0fc0*/  LOP3.LUT R0, R0, 0x80000000, RZ, 0xc0, !PT ;  /* 0x8000000000007812 */ /* 0x000fc800078ec0ff */
[----:B------:R-:W-:Y:S01]  /*0fd0*/  LOP3.LUT R0, R0, 0x7f800000, RZ, 0xfc, !PT ;  /* 0x7f80000000007812 */ /* 0x000fe200078efcff */
[----:B------:R-:W-:Y:S05]  /*0fe0*/  BRA `(.L_x_974) ;  /* 0x0000001000007947 */ /* 0x000fea0003800000 */
.L_x_972:
[----:B------:R-:W-:Y:S02]  /*0ff0*/  LEA R0, R15, R0, 0x17 ;  /* 0x000000000f007211 */ /* 0x000fe400078eb8ff */
.L_x_974:
[----:B------:R-:W-:Y:S05]  /*1000*/  BSYNC B3 ;  /* 0x0000000000037941 */ /* 0x000fea0003800000 */
.L_x_971:
[----:B------:R-:W-:Y:S05]  /*1010*/  BRA `(.L_x_975) ;  /* 0x0000008000007947 */ /* 0x000fea0003800000 */
.L_x_970:
[----:B------:R-:W-:-:S04]  /*1020*/  LOP3.LUT R0, R0, 0x80000000, R14, 0x48, !PT ;  /* 0x8000000000007812 */ /* 0x000fc800078e480e */
[----:B------:R-:W-:Y:S01]  /*1030*/  LOP3.LUT R0, R0, 0x7f800000, RZ, 0xfc, !PT ;  /* 0x7f80000000007812 */ /* 0x000fe200078efcff */
[----:B------:R-:W-:Y:S05]  /*1040*/  BRA `(.L_x_975) ;  /* 0x0000005000007947 */ /* 0x000fea0003800000 */
.L_x_969:
[----:B------:R-:W-:Y:S01]  /*1050*/  LOP3.LUT R0, R0, 0x80000000, R14, 0x48, !PT ;  /* 0x8000000000007812 */ /* 0x000fe200078e480e */
[----:B------:R-:W-:Y:S05]  /*1060*/  BRA `(.L_x_975) ;  /* 0x0000003000007947 */ /* 0x000fea0003800000 */
.L_x_968:
[----:B------:R-:W0:Y:S01]  /*1070*/  MUFU.RSQ R0, -QNAN ;  /* 0xffc0000000007908 */ /* 0x000e220000001400 */
[----:B------:R-:W-:Y:S05]  /*1080*/  BRA `(.L_x_975) ;  /* 0x0000001000007947 */ /* 0x000fea0003800000 */
.L_x_967:
[----:B------:R-:W-:Y:S02]  /*1090*/  FADD.FTZ R0, R0, c[0x0][0x2a8] ;  /* 0x0000aa0000007621 */ /* 0x000fe40000010000 */
.L_x_975:
[----:B------:R-:W-:Y:S05]  /*10a0*/  BSYNC B2 ;  /* 0x0000000000027941 */ /* 0x000fea0003800000 */
.L_x_965:
[----:B------:R-:W-:-:S04]  /*10b0*/  IMAD.MOV.U32 R13, RZ, RZ, 0x0 ;  /* 0x00000000ff0d7424 */ /* 0x000fc800078e00ff */
[----:B------:R-:W-:Y:S05]  /*10c0*/  RET.REL.NODEC R12 `(my_integrate_particles_cuda_kernel_forward) ;  /* 0xffffef300c007950 */ /* 0x000fea0003c3ffff */
.L_x_976:
        /* <DEDUP_REMOVED lines=11> */
.L_x_1221:


//--------------------- .text.swellParticlesStage2_cuda_kernel_backward --------------------------
	.section	.text.swellParticlesStage2_cuda_kernel_backward,"ax",@progbits
	.sectioninfo	@"SHI_REGISTERS=16"
	.align	128
        .global         swellParticlesStage2_cuda_kernel_backward
        .type           swellParticlesStage2_cuda_kernel_backward,@function
        .size           swellParticlesStage2_cuda_kernel_backward,(.L_x_1243 - swellParticlesStage2_cuda_kernel_backward)
        .other          swellParticlesStage2_cuda_kernel_backward,@"STO_CUDA_ENTRY STV_DEFAULT"
swellParticlesStage2_cuda_kernel_backward:
.text.swellParticlesStage2_cuda_kernel_backward:
        /* <DEDUP_REMOVED lines=8> */
[----:B------:R-:W-:Y:S01]  /*0080*/  ISETP.NE.U32.AND P0, PT, RZ, c[0x0][0x2a8], PT ;  /* 0x0000aa00ff007a0c */ /* 0x000fe20003f05070 */
[----:B------:R-:W-:Y:S01]  /*0090*/  ULDC UR6, c[0x0][0x0] ;  /* 0x0000000000067ab9 */ /* 0x000fe20000000800 */
[----:B------:R-:W-:Y:S01]  /*00a0*/  IMAD.MOV.U32 R0, RZ, RZ, R2 ;  /* 0x000000ffff007224 */ /* 0x000fe200078e0002 */
[----:B------:R-:W-:Y:S01]  /*00b0*/  ULDC UR7, c[0x0][0xc] ;  /* 0x0000030000077ab9 */ /* 0x000fe20000000800 */
[----:B------:R-:W-:Y:S01]  /*00c0*/  ISETP.NE.AND.EX P0, PT, RZ, c[0x0][0x2ac], PT, P0 ;  /* 0x0000ab00ff007a0c */ /* 0x000fe20003f05300 */
[----:B------:R-:W-:Y:S02]  /*00d0*/  UIMAD.WIDE.U32 UR6, UR6, UR7, URZ ;  /* 0x00000007060672a5 */ /* 0x000fe4000f8e003f */
[----:B------:R-:W-:Y:S02]  /*00e0*/  ULDC UR5, c[0x0][0x1a0] ;  /* 0x0000680000057ab9 */ /* 0x000fe40000000800 */
[----:B------:R-:W-:Y:S02]  /*00f0*/  ULDC UR8, c[0x0][0x210] ;  /* 0x0000840000087ab9 */ /* 0x000fe40000000800 */
[----:B------:R-:W-:-:S02]  /*0100*/  UMOV UR4, URZ ;  /* 0x0000003f00047c82 */ /* 0x000fc40008000000 */
[----:B------:R-:W-:Y:S02]  /*0110*/  USHF.R.S32.HI UR5, URZ, 0x1f, UR5 ;  /* 0x0000001f3f057899 */ /* 0x000fe40008011405 */
[----:B------:R-:W-:Y:S02]  /*0120*/  USHF.R.S32.HI UR8, URZ, 0x1f, UR8 ;  /* 0x0000001f3f087899 */ /* 0x000fe40008011408 */
[----:B------:R-:W-:Y:S02]  /*0130*/  UIADD3 UR9, UR7, UR4, URZ ;  /* 0x0000000407097290 */ /* 0x000fe4000fffe03f */
[----:B------:R-:W-:Y:S01]  /*0140*/  ULDC.64 UR10, c[0x0][0x118] ;  /* 0x00004600000a7ab9 */ /* 0x000fe20000000a00 */
[----:B------:R-:W-:Y:S05]  /*0150*/  @!P0 BRA `(.L_x_977) ;  /* 0x0000029000008947 */ /* 0x000fea0003800000 */
[----:B------:R-:W-:Y:S02]  /*0160*/  ULDC UR4, c[0x0][0x2c8] ;  /* 0x0000b20000047ab9 */ /* 0x000fe40000000800 */
[----:B------:R-:W-:Y:S02]  /*0170*/  USHF.R.S32.HI UR4, URZ, 0x1f, UR4 ;  /* 0x0000001f3f047899 */ /* 0x000fe40008011404 */
.L_x_980:
[----:B------:R-:W-:Y:S01]  /*0180*/  SHF.R.S32.HI R2, RZ, 0x1f, R0 ;  /* 0x0000001fff027819 */ /* 0x000fe20000011400 */
[----:B------:R-:W-:Y:S01]  /*0190*/  IMAD.MOV.U32 R13, RZ, RZ, c[0x0][0x1a0] ;  /* 0x00006800ff0d7624 */ /* 0x000fe200078e00ff */
[----:B0-----:R-:W-:-:S03]  /*01a0*/  MOV R7, c[0x0][0x210] ;  /* 0x0000840000077a02 */ /* 0x001fc60000000f00 */
[C---:B------:R-:W-:Y:S02]  /*01b0*/  IMAD R5, R2.reuse, c[0x0][0x210], RZ ;  /* 0x0000840002057a24 */ /* 0x040fe400078e02ff */
[----:B------:R-:W-:Y:S02]  /*01c0*/  IMAD R9, R2, c[0x0][0x1a0], RZ ;  /* 0x0000680002097a24 */ /* 0x000fe400078e02ff */
[----:B------:R-:W-:-:S04]  /*01d0*/  IMAD.WIDE.U32 R6, R0, R7, c[0x0][0x1f0] ;  /* 0x00007c0000067625 */ /* 0x000fc800078e0007 */
[C---:B------:R-:W-:Y:S02]  /*01e0*/  IMAD R11, R0.reuse, UR8, R5 ;  /* 0x00000008000b7c24 */ /* 0x040fe4000f8e0205 */
[----:B------:R-:W-:-:S04]  /*01f0*/  IMAD.WIDE.U32 R4, R0, R13, c[0x0][0x180] ;  /* 0x0000600000047625 */ /* 0x000fc800078e000d */
[----:B------:R-:W-:Y:S02]  /*0200*/  IMAD R9, R0, UR5, R9 ;  /* 0x0000000500097c24 */ /* 0x000fe4000f8e0209 */
[----:B------:R-:W-:-:S03]  /*0210*/  IMAD.IADD R7, R7, 0x1, R11 ;  /* 0x0000000107077824 */ /* 0x000fc600078e020b */
[----:B------:R-:W-:Y:S02]  /*0220*/  IADD3 R5, R5, R9, RZ ;  /* 0x0000000905057210 */ /* 0x000fe40007ffe0ff */
[----:B------:R-:W2:Y:S04]  /*0230*/  LDG.E R6, [R6.64] ;  /* 0x0000000a06067981 */ /* 0x000ea8000c1e1900 */
[----:B------:R-:W3:Y:S01]  /*0240*/  LDG.E R4, [R4.64] ;  /* 0x0000000a04047981 */ /* 0x000ee2000c1e1900 */
[----:B------:R-:W-:Y:S01]  /*0250*/  IMAD.MOV.U32 R9, RZ, RZ, c[0x0][0x2c8] ;  /* 0x0000b200ff097624 */ /* 0x000fe200078e00ff */
[----:B------:R-:W-:Y:S01]  /*0260*/  YIELD ;  /* 0x0000000000007946 */ /* 0x000fe20003800000 */
[----:B------:R-:W-:Y:S01]  /*0270*/  IMAD R11, R2, c[0x0][0x2c8], RZ ;  /* 0x0000b200020b7a24 */ /* 0x000fe200078e02ff */
[----:B------:R-:W-:Y:S01]  /*0280*/  BSSY B0, `(.L_x_978) ;  /* 0x000000f000007945 */ /* 0x000fe20003800000 */
[----:B------:R-:W-:-:S04]  /*0290*/  IMAD.WIDE.U32 R8, R0, R9, c[0x0][0x2a8] ;  /* 0x0000aa0000087625 */ /* 0x000fc800078e0009 */
[----:B------:R-:W-:-:S04]  /*02a0*/  IMAD R11, R0, UR4, R11 ;  /* 0x00000004000b7c24 */ /* 0x000fc8000f8e020b */
[----:B------:R-:W-:Y:S01]  /*02b0*/  IMAD.IADD R9, R9, 0x1, R11 ;  /* 0x0000000109097824 */ /* 0x000fe200078e020b */
[----:B--2---:R-:W-:-:S04]  /*02c0*/  FSETP.GEU.AND P0, PT, R6, c[0x0][0x230], PT ;  /* 0x00008c0006007a0b */ /* 0x004fc80003f0e000 */
[----:B---3--:R-:W-:-:S13]  /*02d0*/  ISETP.EQ.AND P0, PT, R4, 0x1, !P0 ;  /* 0x000000010400780c */ /* 0x008fda0004702270 */
[----:B------:R-:W-:Y:S05]  /*02e0*/  @!P0 BRA `(.L_x_979) ;  /* 0x0000008000008947 */ /* 0x000fea0003800000 */
[----:B------:R-:W-:Y:S01]  /*02f0*/  MOV R5, c[0x0][0x2c8] ;  /* 0x0000b20000057a02 */ /* 0x000fe20000000f00 */
[----:B------:R-:W-:-:S04]  /*0300*/  IMAD R2, R2, c[0x0][0x2c8], RZ ;  /* 0x0000b20002027a24 */ /* 0x000fc800078e02ff */
[C---:B------:R-:W-:Y:S02]  /*0310*/  IMAD R7, R0.reuse, UR4, R2 ;  /* 0x0000000400077c24 */ /* 0x040fe4000f8e0202 */
[----:B------:R-:W-:-:S04]  /*0320*/  IMAD.WIDE.U32 R4, R0, R5, c[0x0][0x2a8] ;  /* 0x0000aa0000047625 */ /* 0x000fc800078e0005 */
[----:B------:R-:W-:-:S05]  /*0330*/  IMAD.IADD R5, R5, 0x1, R7 ;  /* 0x0000000105057824 */ /* 0x000fca00078e0207 */
[----:B------:R-:W2:Y:S02]  /*0340*/  LDG.E R2, [R4.64] ;  /* 0x0000000a04027981 */ /* 0x000ea4000c1e1900 */
[----:B--2---:R-:W-:-:S05]  /*0350*/  FADD R7, RZ, R2 ;  /* 0x00000002ff077221 */ /* 0x004fca0000000000 */
[----:B------:R0:W-:Y:S02]  /*0360*/  RED.E.ADD.F32.FTZ.RN.STRONG.GPU [R4.64], R7 ;  /* 0x000000070400798e */ /* 0x0001e4000c10e78a */
.L_x_979:
[----:B------:R-:W-:Y:S05]  /*0370*/  BSYNC B0 ;  /* 0x0000000000007941 */ /* 0x000fea0003800000 */
.L_x_978:
[----:B------:R-:W-:Y:S01]  /*0380*/  IADD3 R0, P0, R0, UR6, RZ ;  /* 0x0000000600007c10 */ /* 0x000fe2000ff1e0ff */
[----:B------:R1:W-:Y:S03]  /*0390*/  RED.E.ADD.F32.FTZ.RN.STRONG.GPU [R8.64], RZ ;  /* 0x000000ff0800798e */ /* 0x0003e6000c10e78a */
[----:B------:R-:W-:Y:S02]  /*03a0*/  IADD3.X R3, R3, UR9, RZ, P0, !PT ;  /* 0x0000000903037c10 */ /* 0x000fe400087fe4ff */
[----:B------:R-:W-:-:S04]  /*03b0*/  ISETP.GE.U32.AND P0, PT, R0, c[0x0][0x178], PT ;  /* 0x00005e0000007a0c */ /* 0x000fc80003f06070 */
[----:B------:R-:W-:-:S13]  /*03c0*/  ISETP.GE.U32.AND.EX P0, PT, R3, c[0x0][0x17c], PT, P0 ;  /* 0x00005f0003007a0c */ /* 0x000fda0003f06100 */
[----:B-1----:R-:W-:Y:S05]  /*03d0*/  @!P0 BRA `(.L_x_980) ;  /* 0xfffffda000008947 */ /* 0x002fea000383ffff */
[----:B------:R-:W-:Y:S05]  /*03e0*/  EXIT ;  /* 0x000000000000794d */ /* 0x000fea0003800000 */
.L_x_977:
[----:B------:R-:W-:Y:S01]  /*03f0*/  SHF.R.S32.HI R2, RZ, 0x1f, R0 ;  /* 0x0000001fff027819 */ /* 0x000fe20000011400 */
[----:B-1----:R-:W-:-:S04]  /*0400*/  IMAD.WIDE.U32 R4, R0, c[0x0][0x210], RZ ;  /* 0x0000840000047a25 */ /* 0x002fc800078e00ff */
[----:B0-----:R-:W-:Y:S01]  /*0410*/  IMAD R7, R2, c[0x0][0x210], RZ ;  /* 0x0000840002077a24 */ /* 0x001fe200078e02ff */
[----:B------:R-:W-:Y:S01]  /*0420*/  IADD3 R8, P0, R4, c[0x0][0x1f0], RZ ;  /* 0x00007c0004087a10 */ /* 0x000fe20007f1e0ff */
[----:B------:R-:W-:Y:S02]  /*0430*/  IMAD.MOV.U32 R11, RZ, RZ, c[0x0][0x1a0] ;  /* 0x00006800ff0b7624 */ /* 0x000fe400078e00ff */
[----:B------:R-:W-:Y:S02]  /*0440*/  IMAD R7, R0, UR8, R7 ;  /* 0x0000000800077c24 */ /* 0x000fe4000f8e0207 */
[----:B------:R-:W-:-:S03]  /*0450*/  IMAD R9, R2, c[0x0][0x1a0], RZ ;  /* 0x0000680002097a24 */ /* 0x000fc600078e02ff */
[----:B------:R-:W-:Y:S01]  /*0460*/  IADD3 R10, R5, R7, RZ ;  /* 0x00000007050a7210 */ /* 0x000fe20007ffe0ff */
[----:B------:R-:W-:-:S04]  /*0470*/  IMAD.WIDE.U32 R6, R11, R0, c[0x0][0x180] ;  /* 0x000060000b067625 */ /* 0x000fc800078e0000 */
[----:B------:R-:W-:Y:S01]  /*0480*/  IMAD R11, R0, UR5, R9 ;  /* 0x00000005000b7c24 */ /* 0x000fe2000f8e0209 */
[----:B------:R-:W-:-:S03]  /*0490*/  IADD3.X R9, R10, c[0x0][0x1f4], RZ, P0, !PT ;  /* 0x00007d000a097a10 */ /* 0x000fc600007fe4ff */
[----:B------:R-:W-:Y:S02]  /*04a0*/  IMAD.IADD R7, R7, 0x1, R11 ;  /* 0x0000000107077824 */ /* 0x000fe400078e020b */
[----:B------:R-:W2:Y:S04]  /*04b0*/  LDG.E R8, [R8.64] ;  /* 0x0000000a08087981 */ /* 0x000ea8000c1e1900 */
[----:B------:R-:W3:Y:S01]  /*04c0*/  LDG.E R6, [R6.64] ;  /* 0x0000000a06067981 */ /* 0x000ee2000c1e1900 */
[----:B------:R-:W-:Y:S01]  /*04d0*/  IADD3 R0, P0, R0, UR6, RZ ;  /* 0x0000000600007c10 */ /* 0x000fe2000ff1e0ff */
[----:B------:R-:W-:Y:S01]  /*04e0*/  YIELD ;  /* 0x0000000000007946 */ /* 0x000fe20003800000 */
[----:B------:R-:W-:Y:S02]  /*04f0*/  BSSY B0, `(.L_x_981) ;  /* 0x000001a000007945 */ /* 0x000fe40003800000 */
[----:B------:R-:W-:-:S02]  /*0500*/  IADD3.X R3, R3, UR9, RZ, P0, !PT ;  /* 0x0000000903037c10 */ /* 0x000fc400087fe4ff */
[----:B------:R-:W-:-:S04]  /*0510*/  ISETP.GE.U32.AND P0, PT, R0, c[0x0][0x178], PT ;  /* 0x00005e0000007a0c */ /* 0x000fc80003f06070 */
[----:B------:R-:W-:Y:S02]  /*0520*/  ISETP.GE.U32.AND.EX P0, PT, R3, c[0x0][0x17c], PT, P0 ;  /* 0x00005f0003007a0c */ /* 0x000fe40003f06100 */
[----:B--2---:R-:W-:-:S04]  /*0530*/  FSETP.GEU.AND P1, PT, R8, c[0x0][0x230], PT ;  /* 0x00008c0008007a0b */ /* 0x004fc80003f2e000 */
[----:B---3--:R-:W-:-:S13]  /*0540*/  ISETP.NE.OR P1, PT, R6, 0x1, P1 ;  /* 0x000000010600780c */ /* 0x008fda0000f25670 */
[----:B------:R-:W-:Y:S05]  /*0550*/  @P1 BRA `(.L_x_982) ;  /* 0x000000d000001947 */ /* 0x000fea0003800000 */
[----:B------:R-:W-:Y:S02]  /*0560*/  ISETP.NE.U32.AND P1, PT, RZ, c[0x0][0x1f8], PT ;  /* 0x00007e00ff007a0c */ /* 0x000fe40003f25070 */
[----:B------:R-:W-:Y:S02]  /*0570*/  MOV R2, RZ ;  /* 0x000000ff00027202 */ /* 0x000fe40000000f00 */
[----:B------:R-:W-:-:S13]  /*0580*/  ISETP.NE.AND.EX P1, PT, RZ, c[0x0][0x1fc], PT, P1 ;  /* 0x00007f00ff007a0c */ /* 0x000fda0003f25310 */
[----:B------:R-:W-:Y:S05]  /*0590*/  @!P1 BRA `(.L_x_983) ;  /* 0x0000004000009947 */ /* 0x000fea0003800000 */
[----:B------:R-:W-:-:S04]  /*05a0*/  IADD3 R6, P2, R4, c[0x0][0x1f8], RZ ;  /* 0x00007e0004067a10 */ /* 0x000fc80007f5e0ff */
[----:B------:R-:W-:-:S05]  /*05b0*/  IADD3.X R7, R10, c[0x0][0x1fc], RZ, P2, !PT ;  /* 0x00007f000a077a10 */ /* 0x000fca00017fe4ff */
[----:B------:R-:W2:Y:S02]  /*05c0*/  LDG.E R6, [R6.64] ;  /* 0x0000000a06067981 */ /* 0x000ea4000c1e1900 */
[----:B--2---:R-:W-:Y:S02]  /*05d0*/  FADD R2, RZ, R6 ;  /* 0x00000006ff027221 */ /* 0x004fe40000000000 */
.L_x_983:
[----:B------:R-:W-:Y:S05]  /*05e0*/  @!P1 BRA `(.L_x_984) ;  /* 0x000000a000009947 */ /* 0x000fea0003800000 */
[----:B------:R-:W-:Y:S01]  /*05f0*/  IADD3 R6, P1, R4, c[0x0][0x1f8], RZ ;  /* 0x00007e0004067a10 */ /* 0x000fe20007f3e0ff */
[----:B------:R-:W-:-:S03]  /*0600*/  FADD R9, RZ, R2 ;  /* 0x00000002ff097221 */ /* 0x000fc60000000000 */
[----:B------:R-:W-:-:S05]  /*0610*/  IADD3.X R7, R10, c[0x0][0x1fc], RZ, P1, !PT ;  /* 0x00007f000a077a10 */ /* 0x000fca0000ffe4ff */
[----:B------:R0:W-:Y:S04]  /*0620*/  RED.E.ADD.F32.FTZ.RN.STRONG.GPU [R6.64], R9 ;  /* 0x000000090600798e */ /* 0x0001e8000c10e78a */
.L_x_982:
[----:B------:R-:W-:-:S04]  /*0630*/  ISETP.NE.U32.AND P1, PT, RZ, c[0x0][0x1f8], PT ;  /* 0x00007e00ff007a0c */ /* 0x000fc80003f25070 */
[----:B------:R-:W-:-:S13]  /*0640*/  ISETP.NE.AND.EX P1, PT, RZ, c[0x0][0x1fc], PT, P1 ;  /* 0x00007f00ff007a0c */ /* 0x000fda0003f25310 */
[----:B------:R-:W-:Y:S05]  /*0650*/  @!P1 BRA `(.L_x_984) ;  /* 0x0000003000009947 */ /* 0x000fea0003800000 */
[----:B------:R-:W-:-:S04]  /*0660*/  IADD3 R4, P1, R4, c[0x0][0x1f8], RZ ;  /* 0x00007e0004047a10 */ /* 0x000fc80007f3e0ff */
[----:B------:R-:W-:-:S05]  /*0670*/  IADD3.X R5, R10, c[0x0][0x1fc], RZ, P1, !PT ;  /* 0x00007f000a057a10 */ /* 0x000fca0000ffe4ff */
[----:B------:R1:W-:Y:S04]  /*0680*/  RED.E.ADD.F32.FTZ.RN.STRONG.GPU [R4.64], RZ ;  /* 0x000000ff0400798e */ /* 0x0003e8000c10e78a */
.L_x_984:
[----:B------:R-:W-:Y:S05]  /*0690*/  BSYNC B0 ;  /* 0x0000000000007941 */ /* 0x000fea0003800000 */
.L_x_981:
[----:B------:R-:W-:Y:S05]  /*06a0*/  @!P0 BRA `(.L_x_977) ;  /* 0xfffffd4000008947 */ /* 0x000fea000383ffff */
[----:B------:R-:W-:Y:S05]  /*06b0*/  EXIT ;  /* 0x000000000000794d */ /* 0x000fea0003800000 */
.L_x_985:
        /* <DEDUP_REMOVED lines=12> */
.L_x_1243:


//--------------------- .text.swellParticlesStage2_cuda_kernel_forward --------------------------
	.section	.text.swellParticlesStage2_cuda_kernel_forward,"ax",@progbits
	.sectioninfo	@"SHI_REGISTERS=17"
	.align	128
        .global         swellParticlesStage2_cuda_kernel_forward
        .type           swellParticlesStage2_cuda_kernel_forward,@function
        .size           swellParticlesStage2_cuda_kernel_forward,(.L_x_1222 - swellParticlesStage2_cuda_kernel_forward)
        .other          swellParticlesStage2_cuda_kernel_forward,@"STO_CUDA_ENTRY STV_DEFAULT"
swellParticlesStage2_cuda_kernel_forward:
.text.swellParticlesStage2_cuda_kernel_forward:
        /* <DEDUP_REMOVED lines=8> */
[----:B------:R-:W0:Y:S01]  /*0080*/  MUFU.RCP R0, c[0x0][0x22c] ;  /* 0x00008b0000007b08 */ /* 0x000e220000001000 */
[----:B------:R-:W-:Y:S01]  /*0090*/  ULDC UR4, c[0x0][0x230] ;  /* 0x00008c0000047ab9 */ /* 0x000fe20000000800 */
[----:B------:R-:W-:Y:S02]  /*00a0*/  IMAD.MOV.U32 R4, RZ, RZ, c[0x0][0x22c] ;  /* 0x00008b00ff047624 */ /* 0x000fe400078e00ff */
[----:B------:R-:W-:-:S04]  /*00b0*/  IMAD.U32 R6, RZ, RZ, UR4 ;  /* 0x00000004ff067e24 */ /* 0x000fc8000f8e00ff */
[----:B------:R-:W1:Y:S01]  /*00c0*/  FCHK P0, R6, c[0x0][0x22c] ;  /* 0x00008b0006007b02 */ /* 0x000e620000000000 */
[----:B0-----:R-:W-:-:S04]  /*00d0*/  FFMA R5, R0, -R4, 1 ;  /* 0x3f80000000057423 */ /* 0x001fc80000000804 */
[----:B------:R-:W-:Y:S01]  /*00e0*/  FFMA R0, R0, R5, R0 ;  /* 0x0000000500007223 */ /* 0x000fe20000000000 */
[----:B------:R-:W-:-:S03]  /*00f0*/  IMAD.MOV.U32 R5, RZ, RZ, R3 ;  /* 0x000000ffff057224 */ /* 0x000fc600078e0003 */
[----:B------:R-:W-:-:S04]  /*0100*/  FFMA R7, R0, c[0x0][0x230], RZ ;  /* 0x00008c0000077a23 */ /* 0x000fc800000000ff */
[----:B------:R-:W-:-:S04]  /*0110*/  FFMA R4, R7, -R4, c[0x0][0x230] ;  /* 0x00008c0007047623 */ /* 0x000fc80000000804 */
[----:B------:R-:W-:Y:S01]  /*0120*/  FFMA R7, R0, R4, R7 ;  /* 0x0000000400077223 */ /* 0x000fe20000000007 */
[----:B-1----:R-:W-:Y:S05]  /*0130*/  @!P0 BRA `(.L_x_986) ;  /* 0x0000005000008947 */ /* 0x002fea0003800000 */
[----:B------:R-:W-:Y:S01]  /*0140*/  IMAD.MOV.U32 R0, RZ, RZ, c[0x0][0x230] ;  /* 0x00008c00ff007624 */ /* 0x000fe200078e00ff */
[----:B------:R-:W-:Y:S01]  /*0150*/  MOV R4, 0x180 ;  /* 0x0000018000047802 */ /* 0x000fe20000000f00 */
[----:B------:R-:W-:Y:S02]  /*0160*/  IMAD.MOV.U32 R3, RZ, RZ, c[0x0][0x22c] ;  /* 0x00008b00ff037624 */ /* 0x000fe400078e00ff */
[----:B------:R-:W-:Y:S05]  /*0170*/  CALL.REL.NOINC `($__internal_31_$__cuda_sm3x_div_rn_noftz_f32_slowpath) ;  /* 0x000002f000007944 */ /* 0x000fea0003c00000 */
[----:B------:R-:W-:-:S03]  /*0180*/  IMAD.MOV.U32 R7, RZ, RZ, R0 ;  /* 0x000000ffff077224 */ /* 0x000fc600078e0000 */
.L_x_986:
[----:B------:R-:W-:Y:S01]  /*0190*/  IMAD.MOV.U32 R3, RZ, RZ, 0x3d23d70a ;  /* 0x3d23d70aff037424 */ /* 0x000fe200078e00ff */
[----:B------:R-:W0:Y:S01]  /*01a0*/  FCHK P0, R7, 25 ;  /* 0x41c8000007007902 */ /* 0x000e220000000000 */
[----:B------:R-:W-:-:S04]  /*01b0*/  IMAD.MOV.U32 R0, RZ, RZ, 0x41c80000 ;  /* 0x41c80000ff007424 */ /* 0x000fc800078e00ff */
[----:B------:R-:W-:-:S04]  /*01c0*/  FFMA R0, R3, -R0, 1 ;  /* 0x3f80000003007423 */ /* 0x000fc80000000800 */
[----:B------:R-:W-:-:S04]  /*01d0*/  FFMA R0, R0, R3, 0.039999999105930328369 ;  /* 0x3d23d70a00007423 */ /* 0x000fc80000000003 */
[----:B------:R-:W-:-:S04]  /*01e0*/  FFMA R4, R0, R7, RZ ;  /* 0x0000000700047223 */ /* 0x000fc800000000ff */
[----:B------:R-:W-:-:S04]  /*01f0*/  FFMA R3, R4, -25, R7 ;  /* 0xc1c8000004037823 */ /* 0x000fc80000000007 */
[----:B------:R-:W-:Y:S01]  /*0200*/  FFMA R0, R0, R3, R4 ;  /* 0x0000000300007223 */ /* 0x000fe20000000004 */
[----:B0-----:R-:W-:Y:S05]  /*0210*/  @!P0 BRA `(.L_x_987) ;  /* 0x0000004000008947 */ /* 0x001fea0003800000 */
[----:B------:R-:W-:Y:S01]  /*0220*/  IMAD.MOV.U32 R0, RZ, RZ, R7 ;  /* 0x000000ffff007224 */ /* 0x000fe200078e0007 */
[----:B------:R-:W-:Y:S01]  /*0230*/  MOV R4, 0x260 ;  /* 0x0000026000047802 */ /* 0x000fe20000000f00 */
[----:B------:R-:W-:Y:S02]  /*0240*/  IMAD.MOV.U32 R3, RZ, RZ, 0x41c80000 ;  /* 0x41c80000ff037424 */ /* 0x000fe400078e00ff */
[----:B------:R-:W-:Y:S05]  /*0250*/  CALL.REL.NOINC `($__internal_31_$__cuda_sm3x_div_rn_noftz_f32_slowpath) ;  /* 0x0000021000007944 */ /* 0x000fea0003c00000 */
.L_x_987:
[----:B------:R-:W-:Y:S02]  /*0260*/  ULDC UR6, c[0x0][0x0] ;  /* 0x0000000000067ab9 */ /* 0x000fe40000000800 */
[----:B------:R-:W-:Y:S02]  /*0270*/  ULDC UR7, c[0x0][0xc] ;  /* 0x0000030000077ab9 */ /* 0x000fe40000000800 */
[----:B------:R-:W-:Y:S02]  /*0280*/  UIMAD.WIDE.U32 UR6, UR6, UR7, URZ ;  /* 0x00000007060672a5 */ /* 0x000fe4000f8e003f */
[----:B------:R-:W-:Y:S02]  /*0290*/  UMOV UR4, URZ ;  /* 0x0000003f00047c82 */ /* 0x000fe40008000000 */
[----:B------:R-:W-:-:S02]  /*02a0*/  ULDC UR5, c[0x0][0x1a0] ;  /* 0x0000680000057ab9 */ /* 0x000fc40000000800 */
[----:B------:R-:W-:Y:S02]  /*02b0*/  ULDC UR8, c[0x0][0x210] ;  /* 0x0000840000087ab9 */ /* 0x000fe40000000800 */
[----:B------:R-:W-:Y:S02]  /*02c0*/  USHF.R.S32.HI UR5, URZ, 0x1f, UR5 ;  /* 0x0000001f3f057899 */ /* 0x000fe40008011405 */
[----:B------:R-:W-:Y:S02]  /*02d0*/  USHF.R.S32.HI UR8, URZ, 0x1f, UR8 ;  /* 0x0000001f3f087899 */ /* 0x000fe40008011408 */
[----:B------:R-:W-:Y:S02]  /*02e0*/  UIADD3 UR4, UR7, UR4, URZ ;  /* 0x0000000407047290 */ /* 0x000fe4000fffe03f */
[----:B------:R-:W-:Y:S02]  /*02f0*/  ULDC.64 UR10, c[0x0][0x118] ;  /* 0x00004600000a7ab9 */ /* 0x000fe40000000a00 */
.L_x_988:
[----:B------:R-:W-:Y:S01]  /*0300*/  SHF.R.S32.HI R3, RZ, 0x1f, R2 ;  /* 0x0000001fff037819 */ /* 0x000fe20000011402 */
[----:B------:R-:W-:Y:S02]  /*0310*/  IMAD.MOV.U32 R9, RZ, RZ, c[0x0][0x210] ;  /* 0x00008400ff097624 */ /* 0x000fe400078e00ff */
[----:B------:R-:W-:-:S02]  /*0320*/  IMAD.MOV.U32 R13, RZ, RZ, c[0x0][0x1a0] ;  /* 0x00006800ff0d7624 */ /* 0x000fc400078e00ff */
[C---:B------:R-:W-:Y:S02]  /*0330*/  IMAD R7, R3.reuse, c[0x0][0x210], RZ ;  /* 0x0000840003077a24 */ /* 0x040fe400078e02ff */
[----:B------:R-:W-:Y:S02]  /*0340*/  IMAD R3, R3, c[0x0][0x1a0], RZ ;  /* 0x0000680003037a24 */ /* 0x000fe400078e02ff */
[----:B------:R-:W-:-:S04]  /*0350*/  IMAD.WIDE.U32 R8, R2, R9, c[0x0][0x1f0] ;  /* 0x00007c0002087625 */ /* 0x000fc800078e0009 */
[C---:B------:R-:W-:Y:S02]  /*0360*/  IMAD R11, R2.reuse, UR8, R7 ;  /* 0x00000008020b7c24 */ /* 0x040fe4000f8e0207 */
[C---:B------:R-:W-:Y:S02]  /*0370*/  IMAD R3, R2.reuse, UR5, R3 ;  /* 0x0000000502037c24 */ /* 0x040fe4000f8e0203 */
[----:B------:R-:W-:-:S04]  /*0380*/  IMAD.WIDE.U32 R6, R2, R13, c[0x0][0x180] ;  /* 0x0000600002067625 */ /* 0x000fc800078e000d */
[----:B------:R-:W-:Y:S02]  /*0390*/  IMAD.IADD R9, R9, 0x1, R11 ;  /* 0x0000000109097824 */ /* 0x000fe400078e020b */
[----:B------:R-:W-:-:S03]  /*03a0*/  IMAD.IADD R7, R7, 0x1, R3 ;  /* 0x0000000107077824 */ /* 0x000fc600078e0203 */
[----:B------:R-:W2:Y:S04]  /*03b0*/  LDG.E R3, [R8.64] ;  /* 0x0000000a08037981 */ /* 0x000ea8000c1e1900 */
[----:B------:R-:W3:Y:S01]  /*03c0*/  LDG.E R6, [R6.64] ;  /* 0x0000000a06067981 */ /* 0x000ee2000c1e1900 */
[----:B--2---:R-:W-:-:S04]  /*03d0*/  FSETP.GEU.AND P0, PT, R3, c[0x0][0x230], PT ;  /* 0x00008c0003007a0b */ /* 0x004fc80003f0e000 */
[----:B---3--:R-:W-:-:S13]  /*03e0*/  ISETP.NE.OR P0, PT, R6, 0x1, P0 ;  /* 0x000000010600780c */ /* 0x008fda0000705670 */
[----:B------:R-:W-:-:S05]  /*03f0*/  @!P0 FADD R3, R3, R0 ;  /* 0x0000000003038221 */ /* 0x000fca0000000000 */
[----:B------:R0:W-:Y:S01]  /*0400*/  @!P0 STG.E [R8.64], R3 ;  /* 0x0000000308008986 */ /* 0x0001e2000c10190a */
[----:B------:R-:W-:-:S04]  /*0410*/  IADD3 R2, P0, R2, UR6, RZ ;  /* 0x0000000602027c10 */ /* 0x000fc8000ff1e0ff */
[----:B------:R-:W-:Y:S02]  /*0420*/  IADD3.X R5, R5, UR4, RZ, P0, !PT ;  /* 0x0000000405057c10 */ /* 0x000fe400087fe4ff */
[----:B------:R-:W-:-:S04]  /*0430*/  ISETP.GE.U32.AND P0, PT, R2, c[0x0][0x178], PT ;  /* 0x00005e0002007a0c */ /* 0x000fc80003f06070 */
[----:B------:R-:W-:-:S13]  /*0440*/  ISETP.GE.U32.AND.EX P0, PT, R5, c[0x0][0x17c], PT, P0 ;  /* 0x00005f0005007a0c */ /* 0x000fda0003f06100 */
[----:B0-----:R-:W-:Y:S05]  /*0450*/  @!P0 BRA `(.L_x_988) ;  /* 0xfffffea000008947 */ /* 0x001fea000383ffff */
[----:B------:R-:W-:Y:S05]  /*0460*/  EXIT ;  /* 0x000000000000794d */ /* 0x000fea0003800000 */
        .weak           $__internal_31_$__cuda_sm3x_div_rn_noftz_f32_slowpath
        .type           $__internal_31_$__cuda_sm3x_div_rn_noftz_f32_slowpath,@function
        .size           $__internal_31_$__cuda_sm3x_div_rn_noftz_f32_slowpath,(.L_x_1222 - $__internal_31_$__cuda_sm3x_div_rn_noftz_f32_slowpath)
$__internal_31_$__cuda_sm3x_div_rn_noftz_f32_slowpath:
[----:B------:R-:W-:Y:S02]  /*0470*/  SHF.R.U32.HI R7, RZ, 0x17, R3 ;  /* 0x00000017ff077819 */ /* 0x000fe40000011603 */
        /* <DEDUP_REMOVED lines=28> */
[----:B------:R-:W-:Y:S01]  /*0640*/  @!P0 FFMA R0, R0, 1.84467440737095516160e+19, RZ ;  /* 0x5f80000000008823 */ /* 0x000fe200000000ff */
[----:B------:R-:W-:Y:S01]  /*0650*/  @!P0 IMAD.MOV.U32 R6, RZ, RZ, -0x40 ;  /* 0xffffffc0ff068424 */ /* 0x000fe200078e00ff */
[----:B------:R-:W-:-:S04]  /*0660*/  @!P1 FFMA R3, R3, 1.84467440737095516160e+19, RZ ;  /* 0x5f80000003039823 */ /* 0x000fc800000000ff */
[----:B------:R-:W-:Y:S02]  /*0670*/  @!P1 IADD3 R6, R6, 0x40, RZ ;  /* 0x0000004006069810 */ /* 0x000fe40007ffe0ff */
.L_x_989:
[----:B------:R-:W-:-:S05]  /*0680*/  LEA R8, R12, 0xc0800000, 0x17 ;  /* 0xc08000000c087811 */ /* 0x000fca00078eb8ff */
[----:B------:R-:W-:Y:S01]  /*0690*/  IMAD.IADD R8, R3, 0x1, -R8 ;  /* 0x0000000103087824 */ /* 0x000fe200078e0a08 */
[----:B------:R-:W-:-:S03]  /*06a0*/  IADD3 R3, R10, -0x7f, RZ ;  /* 0xffffff810a037810 */ /* 0x000fc60007ffe0ff */
[----:B------:R-:W0:Y:S01]  /*06b0*/  MUFU.RCP R7, R8 ;  /* 0x0000000800077308 */ /* 0x000e220000001000 */
[----:B------:R-:W-:Y:S01]  /*06c0*/  FADD.FTZ R9, -R8, -RZ ;  /* 0x800000ff08097221 */ /* 0x000fe20000010100 */
[C---:B------:R-:W-:Y:S01]  /*06d0*/  IMAD R0, R3.reuse, -0x800000, R0 ;  /* 0xff80000003007824 */ /* 0x040fe200078e0200 */
[----:B------:R-:W-:-:S05]  /*06e0*/  IADD3 R3, R3, 0x7f, -R12 ;  /* 0x0000007f03037810 */ /* 0x000fca0007ffe80c */
[----:B------:R-:W-:Y:S01]  /*06f0*/  IMAD.IADD R3, R3, 0x1, R6 ;  /* 0x0000000103037824 */ /* 0x000fe200078e0206 */
        /* <DEDUP_REMOVED lines=26> */
[----:B------:R-:W-:Y:S01]  /*08a0*/  ISETP.NE.AND P1, PT, R8, RZ, PT ;  /* 0x000000ff0800720c */ /* 0x000fe20003f25270 */
[----:B------:R-:W-:Y:S01]  /*08b0*/  IMAD.MOV R8, RZ, RZ, -R8 ;  /* 0x000000ffff087224 */ /* 0x000fe200078e0a08 */
[----:B------:R-:W-:Y:S02]  /*08c0*/  LOP3.LUT R6, R6, 0x800000, RZ, 0xfc, !PT ;  /* 0x0080000006067812 */ /* 0x000fe400078efcff */
[----:B------:R-:W-:-:S02]  /*08d0*/  FSETP.NEU.FTZ.AND P0, PT, R0, R3, PT ;  /* 0x000000030000720b */ /* 0x000fc40003f1d000 */
[----:B------:R-:W-:Y:S02]  /*08e0*/  SHF.L.U32 R9, R6, R9, RZ ;  /* 0x0000000906097219 */ /* 0x000fe400000006ff */
[----:B------:R-:W-:Y:S02]  /*08f0*/  SEL R3, R8, RZ, P2 ;  /* 0x000000ff08037207 */ /* 0x000fe40001000000 */
[----:B------:R-:W-:Y:S02]  /*0900*/  ISETP.NE.AND P1, PT, R9, RZ, P1 ;  /* 0x000000ff0900720c */ /* 0x000fe40000f25270 */
[----:B------:R-:W-:Y:S02]  /*0910*/  SHF.R.U32.HI R3, RZ, R3, R6 ;  /* 0x00000003ff037219 */ /* 0x000fe40000011606 */
[----:B------:R-:W-:Y:S02]  /*0920*/  PLOP3.LUT P0, PT, P0, P1, PT, 0xa8, 0x0 ;  /* 0x000000000000781c */ /* 0x000fe40000703570 */
[----:B------:R-:W-:-:S02]  /*0930*/  SHF.R.U32.HI R9, RZ, 0x1, R3 ;  /* 0x00000001ff097819 */ /* 0x000fc40000011603 */
[----:B------:R-:W-:-:S04]  /*0940*/  SEL R0, RZ, 0x1, !P0 ;  /* 0x00000001ff007807 */ /* 0x000fc80004000000 */
[----:B------:R-:W-:-:S04]  /*0950*/  LOP3.LUT R0, R0, 0x1, R9, 0xf8, !PT ;  /* 0x0000000100007812 */ /* 0x000fc800078ef809 */
[----:B------:R-:W-:-:S05]  /*0960*/  LOP3.LUT R0, R0, R3, RZ, 0xc0, !PT ;  /* 0x0000000300007212 */ /* 0x000fca00078ec0ff */
[----:B------:R-:W-:-:S05]  /*0970*/  IMAD.IADD R0, R9, 0x1, R0 ;  /* 0x0000000109007824 */ /* 0x000fca00078e0200 */
[----:B------:R-:W-:Y:S01]  /*0980*/  LOP3.LUT R7, R0, R7, RZ, 0xfc, !PT ;  /* 0x0000000700077212 */ /* 0x000fe200078efcff */
[----:B------:R-:W-:Y:S05]  /*0990*/  BRA `(.L_x_996) ;  /* 0x000000d000007947 */ /* 0x000fea0003800000 */
.L_x_995:
[----:B------:R-:W-:-:S04]  /*09a0*/  LOP3.LUT R7, R7, 0x80000000, RZ, 0xc0, !PT ;  /* 0x8000000007077812 */ /* 0x000fc800078ec0ff */
[----:B------:R-:W-:Y:S01]  /*09b0*/  LOP3.LUT R7, R7, 0x7f800000, RZ, 0xfc, !PT ;  /* 0x7f80000007077812 */ /* 0x000fe200078efcff */
[----:B------:R-:W-:Y:S05]  /*09c0*/  BRA `(.L_x_996) ;  /* 0x000000a000007947 */ /* 0x000fea0003800000 */
.L_x_994:
[----:B------:R-:W-:Y:S01]  /*09d0*/  IMAD R7, R3, 0x800000, R7 ;  /* 0x0080000003077824 */ /* 0x000fe200078e0207 */
[----:B------:R-:W-:Y:S05]  /*09e0*/  BRA `(.L_x_996) ;  /* 0x0000008000007947 */ /* 0x000fea0003800000 */
.L_x_993:
[----:B------:R-:W-:-:S04]  /*09f0*/  LOP3.LUT R0, R3, 0x80000000, R0, 0x48, !PT ;  /* 0x8000000003007812 */ /* 0x000fc800078e4800 */
[----:B------:R-:W-:Y:S01]  /*0a00*/  LOP3.LUT R7, R0, 0x7f800000, RZ, 0xfc, !PT ;  /* 0x7f80000000077812 */ /* 0x000fe200078efcff */
[----:B------:R-:W-:Y:S05]  /*0a10*/  BRA `(.L_x_996) ;  /* 0x0000005000007947 */ /* 0x000fea0003800000 */
.L_x_992:
[----:B------:R-:W-:Y:S01]  /*0a20*/  LOP3.LUT R7, R3, 0x80000000, R0, 0x48, !PT ;  /* 0x8000000003077812 */ /* 0x000fe200078e4800 */
[----:B------:R-:W-:Y:S05]  /*0a30*/  BRA `(.L_x_996) ;  /* 0x0000003000007947 */ /* 0x000fea0003800000 */
.L_x_991:
[----:B------:R-:W0:Y:S01]  /*0a40*/  MUFU.RSQ R7, -QNAN ;  /* 0xffc0000000077908 */ /* 0x000e220000001400 */
[----:B------:R-:W-:Y:S05]  /*0a50*/  BRA `(.L_x_996) ;  /* 0x0000001000007947 */ /* 0x000fea0003800000 */
.L_x_990:
[----:B------:R-:W-:-:S04]  /*0a60*/  FADD.FTZ R7, R0, R3 ;  /* 0x0000000300077221 */ /* 0x000fc80000010000 */
.L_x_996:
[----:B0-----:R-:W-:Y:S02]  /*0a70*/  IMAD.MOV.U32 R0, RZ, RZ, R7 ;  /* 0x000000ffff007224 */ /* 0x001fe400078e0007 */
[----:B------:R-:W-:Y:S02]  /*0a80*/  IMAD.MOV.U32 R6, RZ, RZ, R4 ;  /* 0x000000ffff067224 */ /* 0x000fe400078e0004 */
[----:B------:R-:W-:-:S04]  /*0a90*/  IMAD.MOV.U32 R7, RZ, RZ, 0x0 ;  /* 0x00000000ff077424 */ /* 0x000fc800078e00ff */
[----:B------:R-:W-:Y:S05]  /*0aa0*/  RET.REL.NODEC R6 `(swellParticlesStage2_cuda_kernel_forward) ;  /* 0xfffff55006007950 */ /* 0x000fea0003c3ffff */
.L_x_997:
        /* <DEDUP_REMOVED lines=13> */
.L_x_1222:


//--------------------- .text.swellParticles_cuda_kernel_backward --------------------------
	.section	.text.swellParticles_cuda_kernel_backward,"ax",@progbits
	.sectioninfo	@"SHI_REGISTERS=46"
	.align	128
        .global         swellParticles_cuda_kernel_backward
        .type           swellParticles_cuda_kernel_backward,@function
        .size           swellParticles_cuda_kernel_backward,(.L_x_1224 - swellParticles_cuda_kernel_backward)
        .other          swellParticles_cuda_kernel_backward,@"STO_CUDA_ENTRY STV_DEFAULT"
swellParticles_cuda_kernel_backward:
.text.swellParticles_cuda_kernel_backward:
        /* <DEDUP_REMOVED lines=8> */
[----:B------:R-:W-:Y:S01]  /*0080*/  IMAD.MOV.U32 R9, RZ, RZ, c[0x0][0x274] ;  /* 0x00009d00ff097624 */ /* 0x000fe200078e00ff */
[----:B------:R-:W-:Y:S01]  /*0090*/  ULDC UR6, c[0x0][0x0] ;  /* 0x0000000000067ab9 */ /* 0x000fe20000000800 */
[----:B------:R-:W-:Y:S01]  /*00a0*/  IMAD.MOV.U32 R8, RZ, RZ, R6 ;  /* 0x000000ffff087224 */ /* 0x000fe200078e0006 */
[----:B------:R-:W-:Y:S01]  /*00b0*/  ULDC UR7, c[0x0][0xc] ;  /* 0x0000030000077ab9 */ /* 0x000fe20000000800 */
[----:B------:R-:W-:Y:S01]  /*00c0*/  FADD R9, -R9, 1 ;  /* 0x3f80000009097421 */ /* 0x000fe20000000100 */
[----:B------:R-:W-:Y:S02]  /*00d0*/  UIMAD.WIDE.U32 UR6, UR6, UR7, URZ ;  /* 0x00000007060672a5 */ /* 0x000fe4000f8e003f */
[----:B------:R-:W-:Y:S02]  /*00e0*/  ULDC UR5, c[0x0][0x1d8] ;  /* 0x0000760000057ab9 */ /* 0x000fe40000000800 */
[----:B------:R-:W-:Y:S02]  /*00f0*/  UMOV UR4, URZ ;  /* 0x0000003f00047c82 */ /* 0x000fe40008000000 */
[----:B------:R-:W-:-:S02]  /*0100*/  ULDC UR8, c[0x0][0x2d0] ;  /* 0x0000b40000087ab9 */ /* 0x000fc40000000800 */
[----:B------:R-:W-:Y:S02]  /*0110*/  ULDC UR9, c[0x0][0x210] ;  /* 0x0000840000097ab9 */ /* 0x000fe40000000800 */
[----:B------:R-:W-:Y:S02]  /*0120*/  ULDC UR10, c[0x0][0x248] ;  /* 0x00009200000a7ab9 */ /* 0x000fe40000000800 */
[----:B------:R-:W-:Y:S02]  /*0130*/  ULDC UR11, c[0x0][0x340] ;  /* 0x0000d000000b7ab9 */ /* 0x000fe40000000800 */
        /* <DEDUP_REMOVED lines=9> */
.L_x_1075:
[----:B------:R-:W-:Y:S01]  /*01d0*/  SHF.R.S32.HI R6, RZ, 0x1f, R8 ;  /* 0x0000001fff067819 */ /* 0x000fe20000011408 */
[----:B0-----:R-:W-:-:S02]  /*01e0*/  IMAD.MOV.U32 R27, RZ, RZ, c[0x0][0x1a0] ;  /* 0x00006800ff1b7624 */ /* 0x001fc400078e00ff */
[----:B------:R-:W-:Y:S02]  /*01f0*/  IMAD.MOV.U32 R26, RZ, RZ, c[0x0][0x1d8] ;  /* 0x00007600ff1a7624 */ /* 0x000fe400078e00ff */
[C---:B------:R-:W-:Y:S01]  /*0200*/  IMAD R11, R6.reuse, c[0x0][0x1d8], RZ ;  /* 0x00007600060b7a24 */ /* 0x040fe200078e02ff */
[----:B------:R-:W-:Y:S01]  /*0210*/  SHF.R.S32.HI R27, RZ, 0x1f, R27 ;  /* 0x0000001fff1b7819 */ /* 0x000fe2000001141b */
[----:B------:R-:W-:Y:S02]  /*0220*/  IMAD.MOV.U32 R33, RZ, RZ, c[0x0][0x1a0] ;  /* 0x00006800ff217624 */ /* 0x000fe400078e00ff */
[----:B------:R-:W-:Y:S02]  /*0230*/  IMAD R6, R6, c[0x0][0x1a0], RZ ;  /* 0x0000680006067a24 */ /* 0x000fe400078e02ff */
[----:B------:R-:W-:-:S04]  /*0240*/  IMAD.WIDE.U32 R22, R8, R26, c[0x0][0x1b8] ;  /* 0x00006e0008167625 */ /* 0x000fc800078e001a */
[C---:B------:R-:W-:Y:S02]  /*0250*/  IMAD R35, R8.reuse, UR5, R11 ;  /* 0x0000000508237c24 */ /* 0x040fe4000f8e020b */
[----:B------:R-:W-:-:S04]  /*0260*/  IMAD.WIDE.U32 R24, R8, R33, c[0x0][0x180] ;  /* 0x0000600008187625 */ /* 0x000fc800078e0021 */
[----:B------:R-:W-:Y:S02]  /*0270*/  IMAD R11, R27, R8, R6 ;  /* 0x000000081b0b7224 */ /* 0x000fe400078e0206 */
[----:B------:R-:W-:Y:S02]  /*0280*/  IMAD.IADD R23, R23, 0x1, R35 ;  /* 0x0000000117177824 */ /* 0x000fe400078e0223 */
[----:B------:R-:W-:-:S03]  /*0290*/  IMAD.IADD R25, R25, 0x1, R11 ;  /* 0x0000000119197824 */ /* 0x000fc600078e020b */
[----:B------:R-:W2:Y:S04]  /*02a0*/  LDG.E R6, [R22.64+0x4] ;  /* 0x0000040e16067981 */ /* 0x000ea8000c1e1900 */
[----:B------:R-:W3:Y:S01]  /*02b0*/  LDG.E R24, [R24.64] ;  /* 0x0000000e18187981 */ /* 0x000ee2000c1e1900 */
[----:B------:R-:W-:Y:S01]  /*02c0*/  YIELD ;  /* 0x0000000000007946 */ /* 0x000fe20003800000 */
[----:B------:R-:W-:Y:S01]  /*02d0*/  BSSY B0, `(.L_x_998) ;  /* 0x00002f3000007945 */ /* 0x000fe20003800000 */
[----:B------:R-:W-:Y:S01]  /*02e0*/  CS2R R10, SRZ ;  /* 0x00000000000a7805 */ /* 0x000fe2000001ff00 */
[----:B------:R-:W-:Y:S01]  /*02f0*/  IMAD.MOV.U32 R12, RZ, RZ, RZ ;  /* 0x000000ffff0c7224 */ /* 0x000fe200078e00ff */
[----:B--2---:R-:W-:-:S04]  /*0300*/  FSETP.GT.AND P0, PT, R6, c[0x0][0x270], PT ;  /* 0x00009c0006007a0b */ /* 0x004fc80003f04000 */
[----:B---3--:R-:W-:-:S13]  /*0310*/  ISETP.EQ.AND P0, PT, R24, 0x1, P0 ;  /* 0x000000011800780c */ /* 0x008fda0000702270 */
[----:B------:R-:W-:Y:S05]  /*0320*/  @!P0 BRA `(.L_x_999) ;  /* 0x00002ed000008947 */ /* 0x000fea0003800000 */
[----:B------:R-:W-:Y:S02]  /*0330*/  IADD3 R13, R8, 0x1, RZ ;  /* 0x00000001080d7810 */ /* 0x000fe40007ffe0ff */
[----:B------:R-:W-:Y:S02]  /*0340*/  PRMT R14, RZ, 0x7610, R14 ;  /* 0x00007610ff0e7816 */ /* 0x000fe4000000000e */
[----:B------:R-:W-:-:S13]  /*0350*/  ISETP.GE.AND P1, PT, R13, c[0x0][0x190], PT ;  /* 0x000064000d007a0c */ /* 0x000fda0003f26270 */
[----:B------:R-:W-:Y:S05]  /*0360*/  @P1 BRA `(.L_x_999) ;  /* 0x00002e9000001947 */ /* 0x000fea0003800000 */
[----:B------:R-:W-:Y:S01]  /*0370*/  SHF.R.S32.HI R34, RZ, 0x1f, R13 ;  /* 0x0000001fff227819 */ /* 0x000fe2000001140d */
[----:B------:R-:W-:-:S04]  /*0380*/  IMAD.WIDE.U32 R24, R13, R33, c[0x0][0x180] ;  /* 0x000060000d187625 */ /* 0x000fc800078e0021 */
[----:B------:R-:W-:-:S04]  /*0390*/  IMAD R14, R34, c[0x0][0x1a0], RZ ;  /* 0x00006800220e7a24 */ /* 0x000fc800078e02ff */
[----:B------:R-:W-:-:S04]  /*03a0*/  IMAD R27, R13, R27, R14 ;  /* 0x0000001b0d1b7224 */ /* 0x000fc800078e020e */
[----:B------:R-:W-:-:S05]  /*03b0*/  IMAD.IADD R25, R25, 0x1, R27 ;  /* 0x0000000119197824 */ /* 0x000fca00078e021b */
[----:B------:R-:W2:Y:S01]  /*03c0*/  LDG.E R24, [R24.64] ;  /* 0x0000000e18187981 */ /* 0x000ea2000c1e1900 */
[----:B------:R-:W-:Y:S01]  /*03d0*/  IMAD.MOV.U32 R14, RZ, RZ, 0x1 ;  /* 0x00000001ff0e7424 */ /* 0x000fe200078e00ff */
[----:B------:R-:W-:Y:S02]  /*03e0*/  PRMT R15, RZ, 0x7610, R15 ;  /* 0x00007610ff0f7816 */ /* 0x000fe4000000000f */
[C---:B--2---:R-:W-:Y:S02]  /*03f0*/  ISETP.NE.AND P1, PT, R24.reuse, RZ, PT ;  /* 0x000000ff1800720c */ /* 0x044fe40003f25270 */
[----:B------:R-:W-:-:S11]  /*0400*/  ISETP.NE.AND P2, PT, R24, RZ, PT ;  /* 0x000000ff1800720c */ /* 0x000fd60003f45270 */
[----:B------:R-:W-:Y:S05]  /*0410*/  @P1 BRA `(.L_x_999) ;  /* 0x00002de000001947 */ /* 0x000fea0003800000 */
[----:B------:R-:W-:Y:S01]  /*0420*/  IMAD R10, R34, c[0x0][0x1d8], RZ ;  /* 0x00007600220a7a24 */ /* 0x000fe200078e02ff */
[----:B------:R-:W2:Y:S01]  /*0430*/  LDG.E R12, [R22.64+0x8] ;  /* 0x0000080e160c7981 */ /* 0x000ea2000c1e1900 */
[----:B------:R-:W-:-:S04]  /*0440*/  IMAD.WIDE.U32 R14, R13, R26, c[0x0][0x1b8] ;  /* 0x00006e000d0e7625 */ /* 0x000fc800078e001a */
[----:B------:R-:W-:Y:S02]  /*0450*/  IMAD R11, R13, UR5, R10 ;  /* 0x000000050d0b7c24 */ /* 0x000fe4000f8e020a */
[----:B------:R-:W3:Y:S02]  /*0460*/  LDG.E R10, [R22.64] ;  /* 0x0000000e160a7981 */ /* 0x000ee4000c1e1900 */
[----:B------:R-:W-:-:S05]  /*0470*/  IMAD.IADD R15, R15, 0x1, R11 ;  /* 0x000000010f0f7824 */ /* 0x000fca00078e020b */
[----:B------:R-:W4:Y:S04]  /*0480*/  LDG.E R25, [R14.64+0x4] ;  /* 0x0000040e0e197981 */ /* 0x000f28000c1e1900 */
[----:B------:R-:W3:Y:S04]  /*0490*/  LDG.E R17, [R14.64] ;  /* 0x0000000e0e117981 */ /* 0x000ee8000c1e1900 */
[----:B------:R-:W2:Y:S01]  /*04a0*/  LDG.E R27, [R14.64+0x8] ;  /* 0x0000080e0e1b7981 */ /* 0x000ea2000c1e1900 */
[----:B------:R-:W-:Y:S01]  /*04b0*/  BSSY B1, `(.L_x_1000) ;  /* 0x0000012000017945 */ /* 0x000fe20003800000 */
[----:B----4-:R-:W-:Y:S01]  /*04c0*/  FADD R11, -R6, R25 ;  /* 0x00000019060b7221 */ /* 0x010fe20000000100 */
[----:B---3--:R-:W-:-:S03]  /*04d0*/  FADD R10, -R10, R17 ;  /* 0x000000110a0a7221 */ /* 0x008fc60000000100 */
[----:B------:R-:W-:Y:S01]  /*04e0*/  FMUL R17, R11, R11 ;  /* 0x0000000b0b117220 */ /* 0x000fe20000400000 */
[----:B--2---:R-:W-:-:S03]  /*04f0*/  FADD R12, -R12, R27 ;  /* 0x0000001b0c0c7221 */ /* 0x004fc60000000100 */
[----:B------:R-:W-:-:S04]  /*0500*/  FFMA R17, R10, R10, R17 ;  /* 0x0000000a0a117223 */ /* 0x000fc80000000011 */
[----:B------:R-:W-:-:S05]  /*0510*/  FFMA R16, R12, R12, R17 ;  /* 0x0000000c0c107223 */ /* 0x000fca0000000011 */
[----:B------:R-:W-:Y:S01]  /*0520*/  IADD3 R6, R16, -0xd000000, RZ ;  /* 0xf300000010067810 */ /* 0x000fe20007ffe0ff */
[----:B------:R0:W1:Y:S03]  /*0530*/  MUFU.RSQ R27, R16 ;  /* 0x00000010001b7308 */ /* 0x0000660000001400 */
[----:B------:R-:W-:-:S13]  /*0540*/  ISETP.GT.U32.AND P1, PT, R6, 0x727fffff, PT ;  /* 0x727fffff0600780c */ /* 0x000fda0003f24070 */
[----:B------:R-:W-:Y:S05]  /*0550*/  @!P1 BRA `(.L_x_1001) ;  /* 0x0000003000009947 */ /* 0x000fea0003800000 */
[----:B01----:R-:W-:Y:S02]  /*0560*/  MOV R23, 0x580 ;  /* 0x0000058000177802 */ /* 0x003fe40000000f00 */
[----:B------:R-:W-:Y:S05]  /*0570*/  CALL.REL.NOINC `($__internal_32_$__cuda_sm20_sqrt_rn_f32_slowpath) ;  /* 0x000047f000007944 */ /* 0x000fea0003c00000 */
[----:B------:R-:W-:Y:S05]  /*0580*/  BRA `(.L_x_1002) ;  /* 0x0000004000007947 */ /* 0x000fea0003800000 */
.L_x_1001:
[----:B01----:R-:W-:Y:S01]  /*0590*/  FMUL.FTZ R17, R16, R27 ;  /* 0x0000001b10117220 */ /* 0x003fe20000410000 */
[----:B------:R-:W-:-:S03]  /*05a0*/  FMUL.FTZ R14, R27, 0.5 ;  /* 0x3f0000001b0e7820 */ /* 0x000fc60000410000 */
[----:B------:R-:W-:-:S04]  /*05b0*/  FFMA R6, -R17, R17, R16 ;  /* 0x0000001111067223 */ /* 0x000fc80000000110 */
[----:B------:R-:W-:Y:S02]  /*05c0*/  FFMA R17, R6, R14, R17 ;  /* 0x0000000e06117223 */ /* 0x000fe40000000011 */
.L_x_1002:
[----:B------:R-:W-:Y:S05]  /*05d0*/  BSYNC B1 ;  /* 0x0000000000017941 */ /* 0x000fea0003800000 */
.L_x_1000:
[----:B------:R-:W-:Y:S01]  /*05e0*/  IMAD.MOV.U32 R23, RZ, RZ, 0x2c9277b5 ;  /* 0x2c9277b5ff177424 */ /* 0x000fe200078e00ff */
[----:B------:R-:W-:Y:S01]  /*05f0*/  FSETP.GE.AND P1, PT, R17, c[0x0][0x268], PT ;  /* 0x00009a0011007a0b */ /* 0x000fe20003f26000 */
[----:B------:R-:W-:Y:S01]  /*0600*/  IMAD.MOV.U32 R14, RZ, RZ, 0x1 ;  /* 0x00000001ff0e7424 */ /* 0x000fe200078e00ff */
[----:B------:R-:W-:Y:S01]  /*0610*/  PRMT R16, RZ, 0x7610, R16 ;  /* 0x00007610ff107816 */ /* 0x000fe20000000010 */
[----:B------:R-:W-:Y:S01]  /*0620*/  IMAD R6, R8, R23, -0x53a9b4fb ;  /* 0xac564b0508067424 */ /* 0x000fe200078e0217 */
[----:B------:R-:W-:-:S04]  /*0630*/  FSETP.GT.AND P1, PT, R25, c[0x0][0x270], P1 ;  /* 0x00009c0019007a0b */ /* 0x000fc80000f24000 */
[----:B------:R-:W-:-:S04]  /*0640*/  LEA.HI R15, R6, 0x4, RZ, 0x4 ;  /* 0x00000004060f7811 */ /* 0x000fc800078f20ff */
[----:B------:R-:W-:-:S04]  /*0650*/  SHF.R.U32.HI R15, RZ, R15, R6 ;  /* 0x0000000fff0f7219 */ /* 0x000fc80000011606 */
[----:B------:R-:W-:-:S05]  /*0660*/  LOP3.LUT R15, R15, R6, RZ, 0x3c, !PT ;  /* 0x000000060f0f7212 */ /* 0x000fca00078e3cff */
[----:B------:R-:W-:-:S05]  /*0670*/  IMAD R15, R15, 0x108ef2d9, RZ ;  /* 0x108ef2d90f0f7824 */ /* 0x000fca00078e02ff */
[----:B------:R-:W-:-:S04]  /*0680*/  SHF.R.U32.HI R22, RZ, 0x16, R15 ;  /* 0x00000016ff167819 */ /* 0x000fc8000001160f */
[----:B------:R-:W-:Y:S01]  /*0690*/  LOP3.LUT R22, R22, R15, RZ, 0x3c, !PT ;  /* 0x0000000f16167212 */ /* 0x000fe200078e3cff */
[----:B------:R-:W-:-:S03]  /*06a0*/  IMAD.MOV.U32 R15, RZ, RZ, 0x1 ;  /* 0x00000001ff0f7424 */ /* 0x000fc600078e00ff */
[----:B------:R-:W-:-:S04]  /*06b0*/  SHF.R.U32.HI R6, RZ, 0x8, R22 ;  /* 0x00000008ff067819 */ /* 0x000fc80000011616 */
[----:B------:R-:W-:-:S05]  /*06c0*/  I2FP.F32.U32 R6, R6 ;  /* 0x0000000600067245 */ /* 0x000fca0000201000 */
[----:B------:R-:W-:-:S05]  /*06d0*/  FMUL R6, R6, 5.9604644775390625e-08 ;  /* 0x3380000006067820 */ /* 0x000fca0000400000 */
[----:B------:R-:W-:-:S13]  /*06e0*/  FSETP.LT.AND P1, PT, R6, c[0x0][0x260], P1 ;  /* 0x0000980006007a0b */ /* 0x000fda0000f21000 */
[----:B------:R-:W-:Y:S05]  /*06f0*/  @!P1 BRA `(.L_x_999) ;  /* 0x00002b0000009947 */ /* 0x000fea0003800000 */
[----:B------:R-:W-:Y:S01]  /*0700*/  IMAD R0, R22, 0x2c9277b5, RZ ;  /* 0x2c9277b516007824 */ /* 0x000fe200078e02ff */
[----:B------:R-:W-:Y:S04]  /*0710*/  BSSY B1, `(.L_x_1003) ;  /* 0x000008b000017945 */ /* 0x000fe80003800000 */
[C---:B------:R-:W-:Y:S02]  /*0720*/  IADD3 R2, R0.reuse, 0x57b3a6f, RZ ;  /* 0x057b3a6f00027810 */ /* 0x040fe40007ffe0ff */
[----:B------:R-:W-:Y:S02]  /*0730*/  IADD3 R0, R0, 0x320db224, RZ ;  /* 0x320db22400007810 */ /* 0x000fe40007ffe0ff */
[----:B------:R-:W-:-:S04]  /*0740*/  LEA.HI R3, R2, 0x4, RZ, 0x4 ;  /* 0x0000000402037811 */ /* 0x000fc800078f20ff */
[----:B------:R-:W-:-:S04]  /*0750*/  SHF.R.U32.HI R3, RZ, R3, R2 ;  /* 0x00000003ff037219 */ /* 0x000fc80000011602 */
[----:B------:R-:W-:-:S05]  /*0760*/  LOP3.LUT R3, R3, R2, RZ, 0x3c, !PT ;  /* 0x0000000203037212 */ /* 0x000fca00078e3cff */
[----:B------:R-:W-:-:S05]  /*0770*/  IMAD R3, R3, 0x108ef2d9, RZ ;  /* 0x108ef2d903037824 */ /* 0x000fca00078e02ff */
[----:B------:R-:W-:-:S04]  /*0780*/  SHF.R.U32.HI R2, RZ, 0x16, R3 ;  /* 0x00000016ff027819 */ /* 0x000fc80000011603 */
[----:B------:R-:W-:Y:S02]  /*0790*/  LOP3.LUT R2, R2, R3, RZ, 0x3c, !PT ;  /* 0x0000000302027212 */ /* 0x000fe400078e3cff */
[----:B------:R-:W-:Y:S02]  /*07a0*/  LEA.HI R3, R0, 0x4, RZ, 0x4 ;  /* 0x0000000400037811 */ /* 0x000fe400078f20ff */
[----:B------:R-:W-:Y:S02]  /*07b0*/  SHF.R.U32.HI R2, RZ, 0x8, R2 ;  /* 0x00000008ff027819 */ /* 0x000fe40000011602 */
[----:B------:R-:W-:Y:S02]  /*07c0*/  SHF.R.U32.HI R3, RZ, R3, R0 ;  /* 0x00000003ff037219 */ /* 0x000fe40000011600 */
[----:B------:R-:W-:Y:S02]  /*07d0*/  I2FP.F32.U32 R2, R2 ;  /* 0x0000000200027245 */ /* 0x000fe40000201000 */
[----:B------:R-:W-:-:S03]  /*07e0*/  LOP3.LUT R3, R3, R0, RZ, 0x3c, !PT ;  /* 0x0000000003037212 */ /* 0x000fc600078e3cff */
[----:B------:R-:W-:Y:S02]  /*07f0*/  FMUL R2, R2, 5.9604644775390625e-08 ;  /* 0x3380000002027820 */ /* 0x000fe40000400000 */
[----:B------:R-:W-:Y:S02]  /*0800*/  IMAD R3, R3, 0x108ef2d9, RZ ;  /* 0x108ef2d903037824 */ /* 0x000fe400078e02ff */
[----:B------:R-:W-:-:S03]  /*0810*/  FMUL R18, R2, 3.1400001049041748047 ;  /* 0x4048f5c302127820 */ /* 0x000fc60000400000 */
[----:B------:R-:W-:Y:S01]  /*0820*/  SHF.R.U32.HI R0, RZ, 0x16, R3 ;  /* 0x00000016ff007819 */ /* 0x000fe20000011603 */
[C---:B------:R-:W-:Y:S01]  /*0830*/  FMUL R2, R18.reuse, 0.63661974668502807617 ;  /* 0x3f22f98312027820 */ /* 0x040fe20000400000 */
[----:B------:R-:W-:Y:S02]  /*0840*/  FSETP.GE.AND P1, PT, |R18|, 105615, PT ;  /* 0x47ce47801200780b */ /* 0x000fe40003f26200 */
[----:B------:R-:W-:-:S03]  /*0850*/  LOP3.LUT R0, R0, R3, RZ, 0x3c, !PT ;  /* 0x0000000300007212 */ /* 0x000fc600078e3cff */
[----:B------:R-:W0:Y:S01]  /*0860*/  F2I.NTZ R2, R2 ;  /* 0x0000000200027305 */ /* 0x000e220000203100 */
[----:B------:R-:W-:-:S04]  /*0870*/  SHF.R.U32.HI R0, RZ, 0x8, R0 ;  /* 0x00000008ff007819 */ /* 0x000fc80000011600 */
[----:B------:R-:W-:-:S05]  /*0880*/  I2FP.F32.U32 R0, R0 ;  /* 0x0000000000007245 */ /* 0x000fca0000201000 */
[----:B------:R-:W-:-:S04]  /*0890*/  FMUL R0, R0, 5.9604644775390625e-08 ;  /* 0x3380000000007820 */ /* 0x000fc80000400000 */
[----:B------:R-:W-:Y:S01]  /*08a0*/  FMUL R19, R0, 6.2800002098083496094 ;  /* 0x40c8f5c300137820 */ /* 0x000fe20000400000 */
[----:B0-----:R-:W-:-:S05]  /*08b0*/  I2FP.F32.S32 R3, R2 ;  /* 0x0000000200037245 */ /* 0x001fca0000201400 */
[----:B------:R-:W-:-:S04]  /*08c0*/  FFMA R4, R3, -1.5707962512969970703, R18 ;  /* 0xbfc90fda03047823 */ /* 0x000fc80000000012 */
[----:B------:R-:W-:-:S04]  /*08d0*/  FFMA R4, R3, -7.5497894158615963534e-08, R4 ;  /* 0xb3a2216803047823 */ /* 0x000fc80000000004 */
[----:B------:R-:W-:-:S04]  /*08e0*/  FFMA R24, R3, -5.3903029534742383927e-15, R4 ;  /* 0xa7c234c503187823 */ /* 0x000fc80000000004 */
[----:B------:R-:W-:Y:S01]  /*08f0*/  IMAD.MOV.U32 R0, RZ, RZ, R24 ;  /* 0x000000ffff007224 */ /* 0x000fe200078e0018 */
[----:B------:R-:W-:Y:S05]  /*0900*/  @!P1 BRA `(.L_x_1004) ;  /* 0x000006b000009947 */ /* 0x000fea0003800000 */
[----:B------:R-:W-:-:S13]  /*0910*/  FSETP.NEU.AND P1, PT, |R18|, +INF , PT ;  /* 0x7f8000001200780b */ /* 0x000fda0003f2d200 */
[----:B------:R-:W-:Y:S05]  /*0920*/  @!P1 BRA `(.L_x_1005) ;  /* 0x0000067000009947 */ /* 0x000fea0003800000 */
[----:B------:R-:W-:Y:S01]  /*0930*/  IMAD.SHL.U32 R0, R18, 0x100, RZ ;  /* 0x0000010012007824 */ /* 0x000fe200078e00ff */
[----:B------:R-:W-:Y:S01]  /*0940*/  CS2R R14, SRZ ;  /* 0x00000000000e7805 */ /* 0x000fe2000001ff00 */
[----:B------:R-:W-:Y:S01]  /*0950*/  IMAD.MOV.U32 R6, RZ, RZ, RZ ;  /* 0x000000ffff067224 */ /* 0x000fe200078e00ff */
[----:B------:R-:W-:Y:S02]  /*0960*/  UMOV UR4, URZ ;  /* 0x0000003f00047c82 */ /* 0x000fe40008000000 */
[----:B------:R-:W-:Y:S01]  /*0970*/  LOP3.LUT R13, R0, 0x80000000, RZ, 0xfc, !PT ;  /* 0x80000000000d7812 */ /* 0x000fe200078efcff */
[----:B------:R-:W-:Y:S02]  /*0980*/  ULDC.64 UR16, c[0x4][0x88] ;  /* 0x0100220000107ab9 */ /* 0x000fe40000000a00 */
.L_x_1006:
[----:B------:R-:W-:Y:S02]  /*0990*/  IMAD.U32 R4, RZ, RZ, UR16 ;  /* 0x00000010ff047e24 */ /* 0x000fe4000f8e00ff */
[----:B------:R-:W-:-:S05]  /*09a0*/  IMAD.U32 R5, RZ, RZ, UR17 ;  /* 0x00000011ff057e24 */ /* 0x000fca000f8e00ff */
[----:B------:R-:W2:Y:S01]  /*09b0*/  LDG.E.CONSTANT R2, [R4.64] ;  /* 0x0000000e04027981 */ /* 0x000ea2000c1e9900 */
[C---:B------:R-:W-:Y:S01]  /*09c0*/  ISETP.EQ.AND P1, PT, R14.reuse, 0x4, PT ;  /* 0x000000040e00780c */ /* 0x040fe20003f22270 */
[----:B------:R-:W-:Y:S01]  /*09d0*/  UIADD3 UR16, UP0, UR16, 0x4, URZ ;  /* 0x0000000410107890 */ /* 0x000fe2000ff1e03f */
[----:B------:R-:W-:Y:S02]  /*09e0*/  ISETP.EQ.AND P6, PT, R14, RZ, PT ;  /* 0x000000ff0e00720c */ /* 0x000fe40003fc2270 */
[----:B------:R-:W-:Y:S01]  /*09f0*/  IADD3 R6, R6, 0x1, RZ ;  /* 0x0000000106067810 */ /* 0x000fe20007ffe0ff */
[----:B------:R-:W-:Y:S01]  /*0a00*/  UIADD3.X UR17, URZ, UR17, URZ, UP0, !UPT ;  /* 0x000000113f117290 */ /* 0x000fe200087fe43f */
[C---:B------:R-:W-:Y:S02]  /*0a10*/  ISETP.EQ.AND P4, PT, R14.reuse, 0xc, PT ;  /* 0x0000000c0e00780c */ /* 0x040fe40003f82270 */
[----:B------:R-:W-:Y:S01]  /*0a20*/  ISETP.EQ.AND P5, PT, R14, 0x10, PT ;  /* 0x000000100e00780c */ /* 0x000fe20003fa2270 */
[----:B--2---:R-:W-:-:S05]  /*0a30*/  IMAD.WIDE.U32 R2, R2, R13, RZ ;  /* 0x0000000d02027225 */ /* 0x004fca00078e00ff */
[----:B------:R-:W-:-:S04]  /*0a40*/  IADD3 R0, P3, R2, R15, RZ ;  /* 0x0000000f02007210 */ /* 0x000fc80007f7e0ff */
[----:B------:R-:W-:Y:S01]  /*0a50*/  IADD3.X R15, R3, UR4, RZ, P3, !PT ;  /* 0x00000004030f7c10 */ /* 0x000fe20009ffe4ff */
[--C-:B------:R-:W-:Y:S01]  /*0a60*/  @P1 IMAD.MOV.U32 R21, RZ, RZ, R0.reuse ;  /* 0x000000ffff151224 */ /* 0x100fe200078e0000 */
[----:B------:R-:W-:Y:S01]  /*0a70*/  ISETP.NE.AND P1, PT, R6, 0x6, PT ;  /* 0x000000060600780c */ /* 0x000fe20003f25270 */
[--C-:B------:R-:W-:Y:S01]  /*0a80*/  @P6 IMAD.MOV.U32 R20, RZ, RZ, R0.reuse ;  /* 0x000000ffff146224 */ /* 0x100fe200078e0000 */
[C---:B------:R-:W-:Y:S01]  /*0a90*/  ISETP.EQ.AND P3, PT, R14.reuse, 0x8, PT ;  /* 0x000000080e00780c */ /* 0x040fe20003f62270 */
[--C-:B------:R-:W-:Y:S01]  /*0aa0*/  @P4 IMAD.MOV.U32 R29, RZ, RZ, R0.reuse ;  /* 0x000000ffff1d4224 */ /* 0x100fe200078e0000 */
[C---:B------:R-:W-:Y:S01]  /*0ab0*/  ISETP.EQ.AND P6, PT, R14.reuse, 0x14, PT ;  /* 0x000000140e00780c */ /* 0x040fe20003fc2270 */
[----:B------:R-:W-:Y:S01]  /*0ac0*/  @P5 IMAD.MOV.U32 R30, RZ, RZ, R0 ;  /* 0x000000ffff1e5224 */ /* 0x000fe200078e0000 */
[----:B------:R-:W-:-:S09]  /*0ad0*/  IADD3 R14, R14, 0x4, RZ ;  /* 0x000000040e0e7810 */ /* 0x000fd20007ffe0ff */
[--C-:B------:R-:W-:Y:S02]  /*0ae0*/  @P3 IMAD.MOV.U32 R28, RZ, RZ, R0.reuse ;  /* 0x000000ffff1c3224 */ /* 0x100fe400078e0000 */
[----:B------:R-:W-:Y:S01]  /*0af0*/  @P6 IMAD.MOV.U32 R31, RZ, RZ, R0 ;  /* 0x000000ffff1f6224 */ /* 0x000fe200078e0000 */
[----:B------:R-:W-:Y:S05]  /*0b00*/  @P1 BRA `(.L_x_1006) ;  /* 0xfffffe8000001947 */ /* 0x000fea000383ffff */
[----:B------:R-:W-:Y:S01]  /*0b10*/  SHF.R.U32.HI R0, RZ, 0x17, R18 ;  /* 0x00000017ff007819 */ /* 0x000fe20000011612 */
[----:B------:R-:W-:Y:S03]  /*0b20*/  BSSY B2, `(.L_x_1007) ;  /* 0x0000036000027945 */ /* 0x000fe60003800000 */
[----:B------:R-:W-:-:S04]  /*0b30*/  LOP3.LUT R0, R0, 0xff, RZ, 0xc0, !PT ;  /* 0x000000ff00007812 */ /* 0x000fc800078ec0ff */
[----:B------:R-:W-:-:S04]  /*0b40*/  IADD3 R0, R0, -0x80, RZ ;  /* 0xffffff8000007810 */ /* 0x000fc80007ffe0ff */
[----:B------:R-:W-:-:S04]  /*0b50*/  SHF.R.U32.HI R2, RZ, 0x5, R0 ;  /* 0x00000005ff027819 */ /* 0x000fc80000011600 */
[----:B------:R-:W-:-:S05]  /*0b60*/  IADD3 R3, -R2, 0x6, RZ ;  /* 0x0000000602037810 */ /* 0x000fca0007ffe1ff */
[----:B------:R-:W-:-:S05]  /*0b70*/  IMAD.SHL.U32 R3, R3, 0x4, RZ ;  /* 0x0000000403037824 */ /* 0x000fca00078e00ff */
[C---:B------:R-:W-:Y:S02]  /*0b80*/  ISETP.EQ.AND P1, PT, R3.reuse, RZ, PT ;  /* 0x000000ff0300720c */ /* 0x040fe40003f22270 */
[C---:B------:R-:W-:Y:S02]  /*0b90*/  ISETP.EQ.AND P6, PT, R3.reuse, 0x4, PT ;  /* 0x000000040300780c */ /* 0x040fe40003fc2270 */
[C---:B------:R-:W-:Y:S02]  /*0ba0*/  ISETP.EQ.AND P4, PT, R3.reuse, 0x8, PT ;  /* 0x000000080300780c */ /* 0x040fe40003f82270 */
[C---:B------:R-:W-:Y:S02]  /*0bb0*/  ISETP.EQ.AND P3, PT, R3.reuse, 0xc, PT ;  /* 0x0000000c0300780c */ /* 0x040fe40003f62270 */
[----:B------:R-:W-:-:S05]  /*0bc0*/  ISETP.EQ.AND P5, PT, R3, 0x10, PT ;  /* 0x000000100300780c */ /* 0x000fca0003fa2270 */
[----:B------:R-:W-:Y:S02]  /*0bd0*/  @P1 MOV R4, R20 ;  /* 0x0000001400041202 */ /* 0x000fe40000000f00 */
[----:B------:R-:W-:Y:S01]  /*0be0*/  @P6 IMAD.MOV.U32 R5, RZ, RZ, R20 ;  /* 0x000000ffff056224 */ /* 0x000fe200078e0014 */
[C---:B------:R-:W-:Y:S01]  /*0bf0*/  ISETP.EQ.AND P1, PT, R3.reuse, 0x14, PT ;  /* 0x000000140300780c */ /* 0x040fe20003f22270 */
[--C-:B------:R-:W-:Y:S01]  /*0c00*/  @P6 IMAD.MOV.U32 R4, RZ, RZ, R21.reuse ;  /* 0x000000ffff046224 */ /* 0x100fe200078e0015 */
[C---:B------:R-:W-:Y:S01]  /*0c10*/  ISETP.EQ.AND P6, PT, R3.reuse, 0x1c, PT ;  /* 0x0000001c0300780c */ /* 0x040fe20003fc2270 */
[----:B------:R-:W-:Y:S02]  /*0c20*/  @P4 IMAD.MOV.U32 R5, RZ, RZ, R21 ;  /* 0x000000ffff054224 */ /* 0x000fe400078e0015 */
[--C-:B------:R-:W-:Y:S01]  /*0c30*/  @P4 IMAD.MOV.U32 R4, RZ, RZ, R28.reuse ;  /* 0x000000ffff044224 */ /* 0x100fe200078e001c */
[----:B------:R-:W-:Y:S01]  /*0c40*/  ISETP.EQ.AND P4, PT, R3, 0x18, PT ;  /* 0x000000180300780c */ /* 0x000fe20003f82270 */
[----:B------:R-:W-:-:S02]  /*0c50*/  @P3 IMAD.MOV.U32 R5, RZ, RZ, R28 ;  /* 0x000000ffff053224 */ /* 0x000fc400078e001c */
[----:B------:R-:W-:Y:S01]  /*0c60*/  @P3 IMAD.MOV.U32 R4, RZ, RZ, R29 ;  /* 0x000000ffff043224 */ /* 0x000fe200078e001d */
[----:B------:R-:W-:Y:S01]  /*0c70*/  LOP3.LUT P3, R6, R0, 0x1f, RZ, 0xc0, !PT ;  /* 0x0000001f00067812 */ /* 0x000fe2000786c0ff */
[--C-:B------:R-:W-:Y:S02]  /*0c80*/  @P5 IMAD.MOV.U32 R4, RZ, RZ, R30.reuse ;  /* 0x000000ffff045224 */ /* 0x100fe400078e001e */
[----:B------:R-:W-:Y:S02]  /*0c90*/  @P1 IMAD.MOV.U32 R4, RZ, RZ, R31 ;  /* 0x000000ffff041224 */ /* 0x000fe400078e001f */
[----:B------:R-:W-:Y:S02]  /*0ca0*/  @P5 IMAD.MOV.U32 R5, RZ, RZ, R29 ;  /* 0x000000ffff055224 */ /* 0x000fe400078e001d */
[----:B------:R-:W-:Y:S02]  /*0cb0*/  @P1 IMAD.MOV.U32 R5, RZ, RZ, R30 ;  /* 0x000000ffff051224 */ /* 0x000fe400078e001e */
[----:B------:R-:W-:-:S02]  /*0cc0*/  @P4 IMAD.MOV.U32 R4, RZ, RZ, R15 ;  /* 0x000000ffff044224 */ /* 0x000fc400078e000f */
[----:B------:R-:W-:Y:S02]  /*0cd0*/  @P4 IMAD.MOV.U32 R5, RZ, RZ, R31 ;  /* 0x000000ffff054224 */ /* 0x000fe400078e001f */
[----:B------:R-:W-:Y:S02]  /*0ce0*/  @P6 IMAD.MOV.U32 R5, RZ, RZ, R15 ;  /* 0x000000ffff056224 */ /* 0x000fe400078e000f */
[----:B------:R-:W-:Y:S01]  /*0cf0*/  IMAD.MOV.U32 R0, RZ, RZ, R4 ;  /* 0x000000ffff007224 */ /* 0x000fe200078e0004 */
[----:B------:R-:W-:Y:S05]  /*0d00*/  @!P3 BRA `(.L_x_1008) ;  /* 0x000001700000b947 */ /* 0x000fea0003800000 */
[----:B------:R-:W-:Y:S02]  /*0d10*/  IADD3 R2, -R2, 0x4, RZ ;  /* 0x0000000402027810 */ /* 0x000fe40007ffe1ff */
[----:B------:R-:W-:-:S03]  /*0d20*/  SHF.L.U32 R3, R0, R6, RZ ;  /* 0x0000000600037219 */ /* 0x000fc600000006ff */
[----:B------:R-:W-:-:S05]  /*0d30*/  IMAD.SHL.U32 R2, R2, 0x4, RZ ;  /* 0x0000000402027824 */ /* 0x000fca00078e00ff */
[C---:B------:R-:W-:Y:S02]  /*0d40*/  ISETP.EQ.AND P4, PT, R2.reuse, RZ, PT ;  /* 0x000000ff0200720c */ /* 0x040fe40003f82270 */
[C---:B------:R-:W-:Y:S02]  /*0d50*/  ISETP.EQ.AND P5, PT, R2.reuse, 0x4, PT ;  /* 0x000000040200780c */ /* 0x040fe40003fa2270 */
[C---:B------:R-:W-:Y:S02]  /*0d60*/  ISETP.EQ.AND P3, PT, R2.reuse, 0x8, PT ;  /* 0x000000080200780c */ /* 0x040fe40003f62270 */
[----:B------:R-:W-:-:S07]  /*0d70*/  ISETP.EQ.AND P1, PT, R2, 0xc, PT ;  /* 0x0000000c0200780c */ /* 0x000fce0003f22270 */
[----:B------:R-:W-:Y:S01]  /*0d80*/  @P4 IMAD.MOV.U32 R13, RZ, RZ, R20 ;  /* 0x000000ffff0d4224 */ /* 0x000fe200078e0014 */
[C---:B------:R-:W-:Y:S01]  /*0d90*/  ISETP.EQ.AND P4, PT, R2.reuse, 0x10, PT ;  /* 0x000000100200780c */ /* 0x040fe20003f82270 */
[----:B------:R-:W-:Y:S01]  /*0da0*/  @P5 IMAD.MOV.U32 R13, RZ, RZ, R21 ;  /* 0x000000ffff0d5224 */ /* 0x000fe200078e0015 */
[C---:B------:R-:W-:Y:S01]  /*0db0*/  ISETP.EQ.AND P5, PT, R2.reuse, 0x14, PT ;  /* 0x000000140200780c */ /* 0x040fe20003fa2270 */
[----:B------:R-:W-:Y:S01]  /*0dc0*/  @P3 IMAD.MOV.U32 R13, RZ, RZ, R28 ;  /* 0x000000ffff0d3224 */ /* 0x000fe200078e001c */
[----:B------:R-:W-:Y:S01]  /*0dd0*/  ISETP.EQ.AND P3, PT, R2, 0x18, PT ;  /* 0x000000180200780c */ /* 0x000fe20003f62270 */
[----:B------:R-:W-:Y:S01]  /*0de0*/  @P1 IMAD.MOV.U32 R13, RZ, RZ, R29 ;  /* 0x000000ffff0d1224 */ /* 0x000fe200078e001d */
[----:B------:R-:W-:-:S04]  /*0df0*/  IADD3 R2, -R6, 0x20, RZ ;  /* 0x0000002006027810 */ /* 0x000fc80007ffe1ff */
[----:B------:R-:W-:-:S03]  /*0e00*/  SHF.R.U32.HI R0, RZ, R2, R5 ;  /* 0x00000002ff007219 */ /* 0x000fc60000011605 */
[----:B------:R-:W-:Y:S02]  /*0e10*/  @P4 IMAD.MOV.U32 R13, RZ, RZ, R30 ;  /* 0x000000ffff0d4224 */ /* 0x000fe400078e001e */
[----:B------:R-:W-:Y:S02]  /*0e20*/  @P5 IMAD.MOV.U32 R13, RZ, RZ, R31 ;  /* 0x000000ffff0d5224 */ /* 0x000fe400078e001f */
[----:B------:R-:W-:Y:S01]  /*0e30*/  @P3 IMAD.MOV.U32 R13, RZ, RZ, R15 ;  /* 0x000000ffff0d3224 */ /* 0x000fe200078e000f */
[----:B------:R-:W-:Y:S01]  /*0e40*/  SHF.L.U32 R15, R5, R6, RZ ;  /* 0x00000006050f7219 */ /* 0x000fe200000006ff */
[----:B------:R-:W-:-:S03]  /*0e50*/  IMAD.IADD R0, R0, 0x1, R3 ;  /* 0x0000000100007824 */ /* 0x000fc600078e0203 */
[----:B------:R-:W-:-:S05]  /*0e60*/  SHF.R.U32.HI R2, RZ, R2, R13 ;  /* 0x00000002ff027219 */ /* 0x000fca000001160d */
[----:B------:R-:W-:Y:S02]  /*0e70*/  IMAD.IADD R5, R2, 0x1, R15 ;  /* 0x0000000102057824 */ /* 0x000fe400078e020f */
.L_x_1008:
[----:B------:R-:W-:Y:S05]  /*0e80*/  BSYNC B2 ;  /* 0x0000000000027941 */ /* 0x000fea0003800000 */
.L_x_1007:
[C---:B------:R-:W-:Y:S01]  /*0e90*/  SHF.L.U32.HI R15, R5.reuse, 0x2, R0 ;  /* 0x00000002050f7819 */ /* 0x040fe20000010600 */
[----:B------:R-:W-:-:S03]  /*0ea0*/  IMAD.SHL.U32 R14, R5, 0x4, RZ ;  /* 0x00000004050e7824 */ /* 0x000fc600078e00ff */
[----:B------:R-:W-:-:S04]  /*0eb0*/  SHF.R.U32.HI R13, RZ, 0x1f, R15 ;  /* 0x0000001fff0d7819 */ /* 0x000fc8000001160f */
[----:B------:R-:W-:-:S13]  /*0ec0*/  ISETP.NE.AND P1, PT, R13, RZ, PT ;  /* 0x000000ff0d00720c */ /* 0x000fda0003f25270 */
[----:B------:R-:W-:Y:S02]  /*0ed0*/  @P1 LOP3.LUT R15, RZ, R15, RZ, 0x33, !PT ;  /* 0x0000000fff0f1212 */ /* 0x000fe400078e33ff */
[----:B------:R-:W-:-:S04]  /*0ee0*/  @P1 LOP3.LUT R14, RZ, R14, RZ, 0x33, !PT ;  /* 0x0000000eff0e1212 */ /* 0x000fc800078e33ff */
[----:B------:R-:W0:Y:S02]  /*0ef0*/  I2F.F64.S64 R2, R14 ;  /* 0x0000000e00027312 */ /* 0x000e240000301c00 */
[----:B0-----:R0:W1:Y:S02]  /*0f00*/  DMUL R4, R2, c[0x2][0x0] ;  /* 0x0080000002047a28 */ /* 0x0010640000000000 */
[----:B0-----:R-:W-:Y:S02]  /*0f10*/  LOP3.LUT P3, R3, R18, 0x80000000, RZ, 0xc0, !PT ;  /* 0x8000000012037812 */ /* 0x001fe4000786c0ff */
[----:B------:R-:W-:Y:S02]  /*0f20*/  LEA.HI R2, R0, R13, RZ, 0x2 ;  /* 0x0000000d00027211 */ /* 0x000fe400078f10ff */
[----:B------:R-:W-:-:S03]  /*0f30*/  @P1 LOP3.LUT R3, R3, 0x80000000, RZ, 0x3c, !PT ;  /* 0x8000000003031812 */ /* 0x000fc600078e3cff */
[----:B------:R-:W-:Y:S01]  /*0f40*/  IMAD.MOV R0, RZ, RZ, -R2 ;  /* 0x000000ffff007224 */ /* 0x000fe200078e0a02 */
[----:B-1----:R-:W0:Y:S01]  /*0f50*/  F2F.F32.F64 R4, R4 ;  /* 0x0000000400047310 */ /* 0x002e220000301000 */
[----:B------:R-:W-:-:S04]  /*0f60*/  ISETP.NE.AND P1, PT, R3, RZ, PT ;  /* 0x000000ff0300720c */ /* 0x000fc80003f25270 */
[----:B------:R-:W-:Y:S02]  /*0f70*/  @P3 MOV R2, R0 ;  /* 0x0000000000023202 */ /* 0x000fe40000000f00 */
[----:B0-----:R-:W-:Y:S01]  /*0f80*/  FSEL R0, R4, -R4, !P1 ;  /* 0x8000000404007208 */ /* 0x001fe20004800000 */
[----:B------:R-:W-:Y:S05]  /*0f90*/  BRA `(.L_x_1004) ;  /* 0x0000002000007947 */ /* 0x000fea0003800000 */
.L_x_1005:
[----:B------:R-:W-:Y:S01]  /*0fa0*/  FMUL R0, RZ, R18 ;  /* 0x00000012ff007220 */ /* 0x000fe20000400000 */
[----:B------:R-:W-:Y:S02]  /*0fb0*/  IMAD.MOV.U32 R2, RZ, RZ, RZ ;  /* 0x000000ffff027224 */ /* 0x000fe400078e00ff */
.L_x_1004:
[----:B------:R-:W-:Y:S05]  /*0fc0*/  BSYNC B1 ;  /* 0x0000000000017941 */ /* 0x000fea0003800000 */
.L_x_1003:
[C---:B------:R-:W-:Y:S01]  /*0fd0*/  FMUL R14, R19.reuse, 0.63661974668502807617 ;  /* 0x3f22f983130e7820 */ /* 0x040fe20000400000 */
[----:B------:R-:W-:Y:S01]  /*0fe0*/  LOP3.LUT P1, RZ, R2, 0x1, RZ, 0xc0, !PT ;  /* 0x0000000102ff7812 */ /* 0x000fe2000782c0ff */
[----:B------:R-:W-:Y:S01]  /*0ff0*/  IMAD.MOV.U32 R6, RZ, RZ, 0x3c0885e4 ;  /* 0x3c0885e4ff067424 */ /* 0x000fe200078e00ff */
[----:B------:R-:W-:Y:S01]  /*1000*/  FMUL R26, R0, R0 ;  /* 0x00000000001a7220 */ /* 0x000fe20000400000 */
[----:B------:R-:W-:Y:S01]  /*1010*/  IMAD.MOV.U32 R3, RZ, RZ, -0x46b2bead ;  /* 0xb94d4153ff037424 */ /* 0x000fe200078e00ff */
[----:B------:R-:W-:Y:S01]  /*1020*/  FSETP.GE.AND P3, PT, |R19|, 105615, PT ;  /* 0x47ce47801300780b */ /* 0x000fe20003f66200 */
[----:B------:R-:W0:Y:S01]  /*1030*/  F2I.NTZ R14, R14 ;  /* 0x0000000e000e7305 */ /* 0x000e220000203100 */
[----:B------:R-:W-:Y:S01]  /*1040*/  FSEL R4, R6, 0.041666727513074874878, !P1 ;  /* 0x3d2aaabb06047808 */ /* 0x000fe20004800000 */
[----:B------:R-:W-:Y:S01]  /*1050*/  IMAD.MOV.U32 R13, RZ, RZ, 0x3e2aaaa8 ;  /* 0x3e2aaaa8ff0d7424 */ /* 0x000fe200078e00ff */
[----:B------:R-:W-:Y:S01]  /*1060*/  FSEL R0, R0, 1, !P1 ;  /* 0x3f80000000007808 */ /* 0x000fe20004800000 */
[----:B------:R-:W-:Y:S01]  /*1070*/  IMAD R22, R22, R23, -0x27173d46 ;  /* 0xd8e8c2ba16167424 */ /* 0x000fe200078e0217 */
[----:B------:R-:W-:Y:S03]  /*1080*/  BSSY B1, `(.L_x_1009) ;  /* 0x000007e000017945 */ /* 0x000fe60003800000 */
[----:B------:R-:W-:-:S04]  /*1090*/  @P1 IMAD.MOV.U32 R5, RZ, RZ, 0x37cbac00 ;  /* 0x37cbac00ff051424 */ /* 0x000fc800078e00ff */
[----:B------:R-:W-:Y:S01]  /*10a0*/  @P1 FFMA R3, R26, R5, -0.0013887860113754868507 ;  /* 0xbab607ed1a031423 */ /* 0x000fe20000000005 */
[----:B------:R-:W-:Y:S02]  /*10b0*/  FSEL R5, -R13, -0.4999999701976776123, !P1 ;  /* 0xbeffffff0d057808 */ /* 0x000fe40004800100 */
[----:B------:R-:W-:Y:S01]  /*10c0*/  LOP3.LUT P1, RZ, R2, 0x2, RZ, 0xc0, !PT ;  /* 0x0000000202ff7812 */ /* 0x000fe2000782c0ff */
[----:B------:R-:W-:Y:S01]  /*10d0*/  FFMA R4, R26, R3, R4 ;  /* 0x000000031a047223 */ /* 0x000fe20000000004 */
[----:B0-----:R-:W-:Y:S01]  /*10e0*/  I2FP.F32.S32 R16, R14 ;  /* 0x0000000e00107245 */ /* 0x001fe20000201400 */
[----:B------:R-:W-:Y:S01]  /*10f0*/  FFMA R2, R0, R26, RZ ;  /* 0x0000001a00027223 */ /* 0x000fe200000000ff */
[----:B------:R-:W-:Y:S01]  /*1100*/  LEA.HI R3, R22, 0x4, RZ, 0x4 ;  /* 0x0000000416037811 */ /* 0x000fe200078f20ff */
[----:B------:R-:W-:Y:S02]  /*1110*/  FFMA R5, R26, R4, R5 ;  /* 0x000000041a057223 */ /* 0x000fe40000000005 */
[----:B------:R-:W-:Y:S01]  /*1120*/  FFMA R15, R16, -1.5707962512969970703, R19 ;  /* 0xbfc90fda100f7823 */ /* 0x000fe20000000013 */
[----:B------:R-:W-:Y:S01]  /*1130*/  SHF.R.U32.HI R3, RZ, R3, R22 ;  /* 0x00000003ff037219 */ /* 0x000fe20000011616 */
[----:B------:R-:W-:-:S02]  /*1140*/  FFMA R0, R5, R2, R0 ;  /* 0x0000000205007223 */ /* 0x000fc40000000000 */
[----:B------:R-:W-:Y:S01]  /*1150*/  FFMA R15, R16, -7.5497894158615963534e-08, R15 ;  /* 0xb3a22168100f7823 */ /* 0x000fe2000000000f */
[----:B------:R-:W-:Y:S01]  /*1160*/  LOP3.LUT R3, R3, R22, RZ, 0x3c, !PT ;  /* 0x0000001603037212 */ /* 0x000fe200078e3cff */
[----:B------:R-:W-:Y:S02]  /*1170*/  @P1 FFMA R0, R0, -1, RZ ;  /* 0xbf80000000001823 */ /* 0x000fe400000000ff */
[----:B------:R-:W-:Y:S02]  /*1180*/  FFMA R25, R16, -5.3903029534742383927e-15, R15 ;  /* 0xa7c234c510197823 */ /* 0x000fe4000000000f */
[----:B------:R-:W-:Y:S02]  /*1190*/  IMAD R16, R3, 0x108ef2d9, RZ ;  /* 0x108ef2d903107824 */ /* 0x000fe400078e02ff */
        /* <DEDUP_REMOVED lines=8> */
[----:B------:R-:W-:Y:S02]  /*1220*/  LOP3.LUT R27, R4, 0x80000000, RZ, 0xfc, !PT ;  /* 0x80000000041b7812 */ /* 0x000fe400078efcff */
.L_x_1012:
[C---:B------:R-:W-:Y:S01]  /*1230*/  IMAD.SHL.U32 R22, R2.reuse, 0x4, RZ ;  /* 0x0000000402167824 */ /* 0x040fe200078e00ff */
[----:B------:R-:W-:-:S04]  /*1240*/  SHF.L.U64.HI R3, R2, 0x2, R3 ;  /* 0x0000000202037819 */ /* 0x000fc80000010203 */
[----:B------:R-:W-:-:S04]  /*1250*/  IADD3 R4, P1, R22, c[0x4][0x88], RZ ;  /* 0x0100220016047a10 */ /* 0x000fc80007f3e0ff */
[----:B------:R-:W-:-:S05]  /*1260*/  IADD3.X R5, R3, c[0x4][0x8c], RZ, P1, !PT ;  /* 0x0100230003057a10 */ /* 0x000fca0000ffe4ff */
[----:B------:R-:W2:Y:S01]  /*1270*/  LDG.E.CONSTANT R4, [R4.64] ;  /* 0x0000000e04047981 */ /* 0x000ea2000c1e9900 */
[C---:B------:R-:W-:Y:S02]  /*1280*/  ISETP.EQ.AND P1, PT, R22.reuse, 0x4, PT ;  /* 0x000000041600780c */ /* 0x040fe40003f22270 */
[----:B------:R-:W-:Y:S02]  /*1290*/  ISETP.EQ.AND P6, PT, R22, RZ, PT ;  /* 0x000000ff1600720c */ /* 0x000fe40003fc2270 */
[----:B------:R-:W-:Y:S02]  /*12a0*/  IADD3 R2, R2, 0x1, RZ ;  /* 0x0000000102027810 */ /* 0x000fe40007ffe0ff */
[C---:B------:R-:W-:Y:S02]  /*12b0*/  ISETP.EQ.AND P4, PT, R22.reuse, 0xc, PT ;  /* 0x0000000c1600780c */ /* 0x040fe40003f82270 */
[----:B------:R-:W-:Y:S02]  /*12c0*/  ISETP.EQ.AND P5, PT, R22, 0x10, PT ;  /* 0x000000101600780c */ /* 0x000fe40003fa2270 */
[----:B------:R-:W-:Y:S01]  /*12d0*/  SHF.R.S32.HI R3, RZ, 0x1f, R2 ;  /* 0x0000001fff037819 */ /* 0x000fe20000011402 */
        /* <DEDUP_REMOVED lines=8> */
[----:B------:R-:W-:Y:S01]  /*1360*/  ISETP.EQ.AND P6, PT, R22, 0x14, PT ;  /* 0x000000141600780c */ /* 0x000fe20003fc2270 */
[----:B------:R-:W-:-:S10]  /*1370*/  @P5 IMAD.MOV.U32 R30, RZ, RZ, R14 ;  /* 0x000000ffff1e5224 */ /* 0x000fd400078e000e */
        /* <DEDUP_REMOVED lines=15> */
[--C-:B------:R-:W-:Y:S01]  /*1470*/  @P1 IMAD.MOV.U32 R5, RZ, RZ, R20.reuse ;  /* 0x000000ffff051224 */ /* 0x100fe200078e0014 */
[C---:B------:R-:W-:Y:S01]  /*1480*/  ISETP.EQ.AND P1, PT, R4.reuse, 0x14, PT ;  /* 0x000000140400780c */ /* 0x040fe20003f22270 */
[----:B------:R-:W-:Y:S02]  /*1490*/  @P6 IMAD.MOV.U32 R14, RZ, RZ, R20 ;  /* 0x000000ffff0e6224 */ /* 0x000fe400078e0014 */
[--C-:B------:R-:W-:Y:S01]  /*14a0*/  @P6 IMAD.MOV.U32 R5, RZ, RZ, R21.reuse ;  /* 0x000000ffff056224 */ /* 0x100fe200078e0015 */
[C---:B------:R-:W-:Y:S01]  /*14b0*/  ISETP.EQ.AND P6, PT, R4.reuse, 0x1c, PT ;  /* 0x0000001c0400780c */ /* 0x040fe20003fc2270 */
[----:B------:R-:W-:Y:S02]  /*14c0*/  @P4 IMAD.MOV.U32 R14, RZ, RZ, R21 ;  /* 0x000000ffff0e4224 */ /* 0x000fe400078e0015 */
[--C-:B------:R-:W-:Y:S01]  /*14d0*/  @P4 IMAD.MOV.U32 R5, RZ, RZ, R28.reuse ;  /* 0x000000ffff054224 */ /* 0x100fe200078e001c */
[----:B------:R-:W-:Y:S01]  /*14e0*/  ISETP.EQ.AND P4, PT, R4, 0x18, PT ;  /* 0x000000180400780c */ /* 0x000fe20003f82270 */
[----:B------:R-:W-:-:S02]  /*14f0*/  @P3 IMAD.MOV.U32 R14, RZ, RZ, R28 ;  /* 0x000000ffff0e3224 */ /* 0x000fc400078e001c */
[--C-:B------:R-:W-:Y:S01]  /*1500*/  @P3 IMAD.MOV.U32 R5, RZ, RZ, R29.reuse ;  /* 0x000000ffff053224 */ /* 0x100fe200078e001d */
[----:B------:R-:W-:Y:S01]  /*1510*/  LOP3.LUT P3, R4, R2, 0x1f, RZ, 0xc0, !PT ;  /* 0x0000001f02047812 */ /* 0x000fe2000786c0ff */
[--C-:B------:R-:W-:Y:S01]  /*1520*/  @P5 IMAD.MOV.U32 R5, RZ, RZ, R30.reuse ;  /* 0x000000ffff055224 */ /* 0x100fe200078e001e */
[----:B------:R-:W-:Y:S01]  /*1530*/  @P1 MOV R5, R31 ;  /* 0x0000001f00051202 */ /* 0x000fe20000000f00 */
[----:B------:R-:W-:Y:S02]  /*1540*/  @P5 IMAD.MOV.U32 R14, RZ, RZ, R29 ;  /* 0x000000ffff0e5224 */ /* 0x000fe400078e001d */
[----:B------:R-:W-:-:S04]  /*1550*/  @P1 IMAD.MOV.U32 R14, RZ, RZ, R30 ;  /* 0x000000ffff0e1224 */ /* 0x000fc800078e001e */
[----:B------:R-:W-:Y:S02]  /*1560*/  @P4 IMAD.MOV.U32 R5, RZ, RZ, R23 ;  /* 0x000000ffff054224 */ /* 0x000fe400078e0017 */
        /* <DEDUP_REMOVED lines=18> */
[----:B------:R-:W-:Y:S02]  /*1690*/  IADD3 R3, -R4, 0x20, RZ ;  /* 0x0000002004037810 */ /* 0x000fe40007ffe1ff */
[----:B------:R-:W-:Y:S02]  /*16a0*/  SHF.L.U32 R4, R14, R4, RZ ;  /* 0x000000040e047219 */ /* 0x000fe400000006ff */
[----:B------:R-:W-:-:S03]  /*16b0*/  SHF.R.U32.HI R14, RZ, R3, R14 ;  /* 0x00000003ff0e7219 */ /* 0x000fc6000001160e */
[----:B------:R-:W-:Y:S02]  /*16c0*/  @P4 IMAD.MOV.U32 R2, RZ, RZ, R30 ;  /* 0x000000ffff024224 */ /* 0x000fe400078e001e */
[----:B------:R-:W-:Y:S02]  /*16d0*/  @P5 IMAD.MOV.U32 R2, RZ, RZ, R31 ;  /* 0x000000ffff025224 */ /* 0x000fe400078e001f */
[----:B------:R-:W-:Y:S02]  /*16e0*/  @P3 IMAD.MOV.U32 R2, RZ, RZ, R23 ;  /* 0x000000ffff023224 */ /* 0x000fe400078e0017 */
[----:B------:R-:W-:-:S03]  /*16f0*/  IMAD.IADD R15, R14, 0x1, R15 ;  /* 0x000000010e0f7824 */ /* 0x000fc600078e020f */
[----:B------:R-:W-:-:S05]  /*1700*/  SHF.R.U32.HI R3, RZ, R3, R2 ;  /* 0x00000003ff037219 */ /* 0x000fca0000011602 */
[----:B------:R-:W-:Y:S02]  /*1710*/  IMAD.IADD R14, R3, 0x1, R4 ;  /* 0x00000001030e7824 */ /* 0x000fe400078e0204 */
.L_x_1014:
[----:B------:R-:W-:Y:S05]  /*1720*/  BSYNC B2 ;  /* 0x0000000000027941 */ /* 0x000fea0003800000 */
.L_x_1013:
[C---:B------:R-:W-:Y:S01]  /*1730*/  SHF.L.U32.HI R3, R14.reuse, 0x2, R15 ;  /* 0x000000020e037819 */ /* 0x040fe2000001060f */
[----:B------:R-:W-:Y:S01]  /*1740*/  IMAD.SHL.U32 R2, R14, 0x4, RZ ;  /* 0x000000040e027824 */ /* 0x000fe200078e00ff */
[----:B------:R-:W-:Y:S02]  /*1750*/  LOP3.LUT P3, R22, R19, 0x80000000, RZ, 0xc0, !PT ;  /* 0x8000000013167812 */ /* 0x000fe4000786c0ff */
[----:B------:R-:W-:-:S04]  /*1760*/  SHF.R.U32.HI R26, RZ, 0x1f, R3 ;  /* 0x0000001fff1a7819 */ /* 0x000fc80000011603 */
[----:B------:R-:W-:Y:S02]  /*1770*/  ISETP.NE.AND P1, PT, R26, RZ, PT ;  /* 0x000000ff1a00720c */ /* 0x000fe40003f25270 */
[----:B------:R-:W-:-:S05]  /*1780*/  LEA.HI R14, R15, R26, RZ, 0x2 ;  /* 0x0000001a0f0e7211 */ /* 0x000fca00078f10ff */
[----:B------:R-:W-:-:S04]  /*1790*/  IMAD.MOV R15, RZ, RZ, -R14 ;  /* 0x000000ffff0f7224 */ /* 0x000fc800078e0a0e */
[----:B------:R-:W-:Y:S02]  /*17a0*/  @P3 IMAD.MOV.U32 R14, RZ, RZ, R15 ;  /* 0x000000ffff0e3224 */ /* 0x000fe400078e000f */
[----:B------:R-:W-:Y:S02]  /*17b0*/  @P1 LOP3.LUT R3, RZ, R3, RZ, 0x33, !PT ;  /* 0x00000003ff031212 */ /* 0x000fe400078e33ff */
[----:B------:R-:W-:Y:S02]  /*17c0*/  @P1 LOP3.LUT R2, RZ, R2, RZ, 0x33, !PT ;  /* 0x00000002ff021212 */ /* 0x000fe400078e33ff */
[----:B------:R-:W-:-:S04]  /*17d0*/  @P1 LOP3.LUT R22, R22, 0x80000000, RZ, 0x3c, !PT ;  /* 0x8000000016161812 */ /* 0x000fc800078e3cff */
[----:B------:R-:W0:Y:S01]  /*17e0*/  I2F.F64.S64 R2, R2 ;  /* 0x0000000200027312 */ /* 0x000e220000301c00 */
[----:B------:R-:W-:Y:S01]  /*17f0*/  ISETP.NE.AND P1, PT, R22, RZ, PT ;  /* 0x000000ff1600720c */ /* 0x000fe20003f25270 */
[----:B0-----:R-:W0:-:S10]  /*1800*/  DMUL R4, R2, c[0x2][0x0] ;  /* 0x0080000002047a28 */ /* 0x001e140000000000 */
[----:B0-----:R-:W0:Y:S02]  /*1810*/  F2F.F32.F64 R4, R4 ;  /* 0x0000000400047310 */ /* 0x001e240000301000 */
[----:B0-----:R-:W-:Y:S01]  /*1820*/  FSEL R15, R4, -R4, !P1 ;  /* 0x80000004040f7208 */ /* 0x001fe20004800000 */
[----:B------:R-:W-:Y:S05]  /*1830*/  BRA `(.L_x_1010) ;  /* 0x0000002000007947 */ /* 0x000fea0003800000 */
.L_x_1011:
[----:B------:R-:W-:Y:S01]  /*1840*/  FMUL R15, RZ, R19 ;  /* 0x00000013ff0f7220 */ /* 0x000fe20000400000 */
[----:B------:R-:W-:Y:S02]  /*1850*/  IMAD.MOV.U32 R14, RZ, RZ, RZ ;  /* 0x000000ffff0e7224 */ /* 0x000fe400078e00ff */
.L_x_1010:
[----:B------:R-:W-:Y:S05]  /*1860*/  BSYNC B1 ;  /* 0x0000000000017941 */ /* 0x000fea0003800000 */
.L_x_1009:
[----:B------:R-:W-:Y:S01]  /*1870*/  IADD3 R14, R14, 0x1, RZ ;  /* 0x000000010e0e7810 */ /* 0x000fe20007ffe0ff */
[----:B------:R-:W-:Y:S01]  /*1880*/  FMUL R5, R15, R15 ;  /* 0x0000000f0f057220 */ /* 0x000fe20000400000 */
[----:B------:R-:W-:Y:S01]  /*1890*/  IMAD.MOV.U32 R2, RZ, RZ, -0x46b2bead ;  /* 0xb94d4153ff027424 */ /* 0x000fe200078e00ff */
[----:B------:R-:W-:Y:S01]  /*18a0*/  FMUL R22, R18, 0.63661974668502807617 ;  /* 0x3f22f98312167820 */ /* 0x000fe20000400000 */
[C---:B------:R-:W-:Y:S01]  /*18b0*/  LOP3.LUT P3, RZ, R14.reuse, 0x1, RZ, 0xc0, !PT ;  /* 0x000000010eff7812 */ /* 0x040fe2000786c0ff */
[----:B------:R-:W-:Y:S01]  /*18c0*/  BSSY B1, `(.L_x_1015) ;  /* 0x000007b000017945 */ /* 0x000fe20003800000 */
[----:B------:R-:W-:-:S02]  /*18d0*/  LOP3.LUT P1, RZ, R14, 0x2, RZ, 0xc0, !PT ;  /* 0x000000020eff7812 */ /* 0x000fc4000782c0ff */
[----:B------:R-:W-:Y:S01]  /*18e0*/  FSEL R3, R6, 0.041666727513074874878, !P3 ;  /* 0x3d2aaabb06037808 */ /* 0x000fe20005800000 */
[----:B------:R-:W0:Y:S08]  /*18f0*/  F2I.NTZ R22, R22 ;  /* 0x0000001600167305 */ /* 0x000e300000203100 */
[----:B------:R-:W-:-:S04]  /*1900*/  @P3 IMAD.MOV.U32 R4, RZ, RZ, 0x37cbac00 ;  /* 0x37cbac00ff043424 */ /* 0x000fc800078e00ff */
[----:B------:R-:W-:Y:S01]  /*1910*/  @P3 FFMA R2, R5, R4, -0.0013887860113754868507 ;  /* 0xbab607ed05023423 */ /* 0x000fe20000000004 */
[----:B------:R-:W-:-:S03]  /*1920*/  FSEL R4, -R13, -0.4999999701976776123, !P3 ;  /* 0xbeffffff0d047808 */ /* 0x000fc60005800100 */
[----:B------:R-:W-:Y:S01]  /*1930*/  FFMA R3, R5, R2, R3 ;  /* 0x0000000205037223 */ /* 0x000fe20000000003 */
[----:B------:R-:W-:Y:S02]  /*1940*/  FSEL R2, R15, 1, !P3 ;  /* 0x3f8000000f027808 */ /* 0x000fe40005800000 */
[----:B------:R-:W-:Y:S01]  /*1950*/  FSETP.GE.AND P3, PT, |R18|, 105615, PT ;  /* 0x47ce47801200780b */ /* 0x000fe20003f66200 */
[----:B------:R-:W-:Y:S02]  /*1960*/  FFMA R3, R5, R3, R4 ;  /* 0x0000000305037223 */ /* 0x000fe40000000004 */
[----:B------:R-:W-:-:S04]  /*1970*/  FFMA R4, R2, R5, RZ ;  /* 0x0000000502047223 */ /* 0x000fc800000000ff */
[----:B------:R-:W-:Y:S01]  /*1980*/  FFMA R2, R3, R4, R2 ;  /* 0x0000000403027223 */ /* 0x000fe20000000002 */
[----:B------:R-:W-:-:S03]  /*1990*/  IMAD.MOV.U32 R3, RZ, RZ, R24 ;  /* 0x000000ffff037224 */ /* 0x000fc600078e0018 */
[----:B------:R-:W-:Y:S02]  /*19a0*/  @P1 FFMA R2, R2, -1, RZ ;  /* 0xbf80000002021823 */ /* 0x000fe400000000ff */
[----:B------:R-:W-:Y:S05]  /*19b0*/  @!P3 BRA `(.L_x_1016) ;  /* 0x000006b00000b947 */ /* 0x000fea0003800000 */
[----:B0-----:R-:W-:-:S13]  /*19c0*/  FSETP.NEU.AND P1, PT, |R18|, +INF , PT ;  /* 0x7f8000001200780b */ /* 0x001fda0003f2d200 */
[----:B------:R-:W-:Y:S05]  /*19d0*/  @!P1 BRA `(.L_x_1017) ;  /* 0x0000067000009947 */ /* 0x000fea0003800000 */
[----:B------:R-:W-:Y:S01]  /*19e0*/  IMAD.SHL.U32 R14, R18, 0x100, RZ ;  /* 0x00000100120e7824 */ /* 0x000fe200078e00ff */
[----:B------:R-:W-:Y:S01]  /*19f0*/  CS2R R4, SRZ ;  /* 0x0000000000047805 */ /* 0x000fe2000001ff00 */
[----:B------:R-:W-:Y:S01]  /*1a00*/  IMAD.MOV.U32 R3, RZ, RZ, RZ ;  /* 0x000000ffff037224 */ /* 0x000fe200078e00ff */
[----:B------:R-:W-:Y:S02]  /*1a10*/  UMOV UR4, URZ ;  /* 0x0000003f00047c82 */ /* 0x000fe40008000000 */
[----:B------:R-:W-:Y:S02]  /*1a20*/  LOP3.LUT R27, R14, 0x80000000, RZ, 0xfc, !PT ;  /* 0x800000000e1b7812 */ /* 0x000fe400078efcff */
.L_x_1018:
        /* <DEDUP_REMOVED lines=21> */
[----:B------:R-:W-:Y:S02]  /*1b80*/  @P3 MOV R28, R22 ;  /* 0x00000016001c3202 */ /* 0x000fe40000000f00 */
        /* <DEDUP_REMOVED lines=12> */
[----:B------:R-:W-:-:S07]  /*1c50*/  ISETP.EQ.AND P1, PT, R22, 0xc, PT ;  /* 0x0000000c1600780c */ /* 0x000fce0003f22270 */
        /* <DEDUP_REMOVED lines=10> */
[----:B------:R-:W-:Y:S01]  /*1d00*/  ISETP.EQ.AND P1, PT, R22, 0x1c, PT ;  /* 0x0000001c1600780c */ /* 0x000fe20003f22270 */
[----:B------:R-:W-:Y:S02]  /*1d10*/  @P4 IMAD.MOV.U32 R5, RZ, RZ, R29 ;  /* 0x000000ffff054224 */ /* 0x000fe400078e001d */
[--C-:B------:R-:W-:Y:S01]  /*1d20*/  @P4 IMAD.MOV.U32 R4, RZ, RZ, R30.reuse ;  /* 0x000000ffff044224 */ /* 0x100fe200078e001e */
[----:B------:R-:W-:Y:S01]  /*1d30*/  LOP3.LUT P4, R14, R14, 0x1f, RZ, 0xc0, !PT ;  /* 0x0000001f0e0e7812 */ /* 0x000fe2000788c0ff */
[----:B------:R-:W-:Y:S02]  /*1d40*/  @P5 IMAD.MOV.U32 R4, RZ, RZ, R31 ;  /* 0x000000ffff045224 */ /* 0x000fe400078e001f */
[----:B------:R-:W-:Y:S02]  /*1d50*/  @P5 IMAD.MOV.U32 R5, RZ, RZ, R30 ;  /* 0x000000ffff055224 */ /* 0x000fe400078e001e */
[----:B------:R-:W-:-:S02]  /*1d60*/  @P3 IMAD.MOV.U32 R4, RZ, RZ, R3 ;  /* 0x000000ffff043224 */ /* 0x000fc400078e0003 */
[----:B------:R-:W-:Y:S02]  /*1d70*/  @P3 IMAD.MOV.U32 R5, RZ, RZ, R31 ;  /* 0x000000ffff053224 */ /* 0x000fe400078e001f */
[----:B------:R-:W-:Y:S02]  /*1d80*/  @P1 IMAD.MOV.U32 R5, RZ, RZ, R3 ;  /* 0x000000ffff051224 */ /* 0x000fe400078e0003 */
[----:B------:R-:W-:Y:S02]  /*1d90*/  IMAD.MOV.U32 R22, RZ, RZ, R4 ;  /* 0x000000ffff167224 */ /* 0x000fe400078e0004 */
        /* <DEDUP_REMOVED lines=15> */
[----:B------:R-:W-:-:S07]  /*1e90*/  IADD3 R4, -R14, 0x20, RZ ;  /* 0x000000200e047810 */ /* 0x000fce0007ffe1ff */
[----:B------:R-:W-:Y:S02]  /*1ea0*/  @P4 IMAD.MOV.U32 R15, RZ, RZ, R30 ;  /* 0x000000ffff0f4224 */ /* 0x000fe400078e001e */
[----:B------:R-:W-:Y:S02]  /*1eb0*/  @P5 IMAD.MOV.U32 R15, RZ, RZ, R31 ;  /* 0x000000ffff0f5224 */ /* 0x000fe400078e001f */
[----:B------:R-:W-:Y:S02]  /*1ec0*/  @P3 MOV R15, R3 ;  /* 0x00000003000f3202 */ /* 0x000fe40000000f00 */
[----:B------:R-:W-:Y:S02]  /*1ed0*/  SHF.L.U32 R3, R5, R14, RZ ;  /* 0x0000000e05037219 */ /* 0x000fe400000006ff */
[-C--:B------:R-:W-:Y:S02]  /*1ee0*/  SHF.R.U32.HI R5, RZ, R4.reuse, R5 ;  /* 0x00000004ff057219 */ /* 0x080fe40000011605 */
[----:B------:R-:W-:-:S03]  /*1ef0*/  SHF.R.U32.HI R4, RZ, R4, R15 ;  /* 0x00000004ff047219 */ /* 0x000fc6000001160f */
[----:B------:R-:W-:Y:S02]  /*1f00*/  IMAD.IADD R22, R5, 0x1, R22 ;  /* 0x0000000105167824 */ /* 0x000fe400078e0216 */
[----:B------:R-:W-:Y:S02]  /*1f10*/  IMAD.IADD R5, R4, 0x1, R3 ;  /* 0x0000000104057824 */ /* 0x000fe400078e0203 */
.L_x_1020:
[----:B------:R-:W-:Y:S05]  /*1f20*/  BSYNC B2 ;  /* 0x0000000000027941 */ /* 0x000fea0003800000 */
.L_x_1019:
[C---:B------:R-:W-:Y:S01]  /*1f30*/  SHF.L.U32.HI R3, R5.reuse, 0x2, R22 ;  /* 0x0000000205037819 */ /* 0x040fe20000010616 */
[----:B------:R-:W-:-:S03]  /*1f40*/  IMAD.SHL.U32 R4, R5, 0x4, RZ ;  /* 0x0000000405047824 */ /* 0x000fc600078e00ff */
[----:B------:R-:W-:-:S04]  /*1f50*/  SHF.R.U32.HI R23, RZ, 0x1f, R3 ;  /* 0x0000001fff177819 */ /* 0x000fc80000011603 */
[----:B------:R-:W-:Y:S02]  /*1f60*/  ISETP.NE.AND P1, PT, R23, RZ, PT ;  /* 0x000000ff1700720c */ /* 0x000fe40003f25270 */
[----:B------:R-:W-:-:S11]  /*1f70*/  LEA.HI R22, R22, R23, RZ, 0x2 ;  /* 0x0000001716167211 */ /* 0x000fd600078f10ff */
[----:B------:R-:W-:Y:S02]  /*1f80*/  @P1 LOP3.LUT R3, RZ, R3, RZ, 0x33, !PT ;  /* 0x00000003ff031212 */ /* 0x000fe400078e33ff */
[----:B------:R-:W-:-:S03]  /*1f90*/  @P1 LOP3.LUT R4, RZ, R4, RZ, 0x33, !PT ;  /* 0x00000004ff041212 */ /* 0x000fc600078e33ff */
[----:B------:R-:W-:Y:S01]  /*1fa0*/  IMAD.MOV.U32 R5, RZ, RZ, R3 ;  /* 0x000000ffff057224 */ /* 0x000fe200078e0003 */
[----:B------:R-:W-:-:S04]  /*1fb0*/  LOP3.LUT P3, R3, R18, 0x80000000, RZ, 0xc0, !PT ;  /* 0x8000000012037812 */ /* 0x000fc8000786c0ff */
[----:B------:R-:W-:Y:S01]  /*1fc0*/  @P1 LOP3.LUT R3, R3, 0x80000000, RZ, 0x3c, !PT ;  /* 0x8000000003031812 */ /* 0x000fe200078e3cff */
[----:B------:R-:W0:Y:S03]  /*1fd0*/  I2F.F64.S64 R4, R4 ;  /* 0x0000000400047312 */ /* 0x000e260000301c00 */
[----:B------:R-:W-:Y:S01]  /*1fe0*/  ISETP.NE.AND P1, PT, R3, RZ, PT ;  /* 0x000000ff0300720c */ /* 0x000fe20003f25270 */
[----:B------:R-:W-:-:S04]  /*1ff0*/  IMAD.MOV R3, RZ, RZ, -R22 ;  /* 0x000000ffff037224 */ /* 0x000fc800078e0a16 */
[----:B------:R-:W-:Y:S01]  /*2000*/  @P3 IMAD.MOV.U32 R22, RZ, RZ, R3 ;  /* 0x000000ffff163224 */ /* 0x000fe200078e0003 */
[----:B0-----:R-:W0:-:S10]  /*2010*/  DMUL R14, R4, c[0x2][0x0] ;  /* 0x00800000040e7a28 */ /* 0x001e140000000000 */
[----:B0-----:R-:W0:Y:S02]  /*2020*/  F2F.F32.F64 R14, R14 ;  /* 0x0000000e000e7310 */ /* 0x001e240000301000 */
[----:B0-----:R-:W-:Y:S01]  /*2030*/  FSEL R3, R14, -R14, !P1 ;  /* 0x8000000e0e037208 */ /* 0x001fe20004800000 */
[----:B------:R-:W-:Y:S05]  /*2040*/  BRA `(.L_x_1016) ;  /* 0x0000002000007947 */ /* 0x000fea0003800000 */
.L_x_1017:
[----:B------:R-:W-:Y:S01]  /*2050*/  FMUL R3, RZ, R18 ;  /* 0x00000012ff037220 */ /* 0x000fe20000400000 */
[----:B------:R-:W-:Y:S02]  /*2060*/  IMAD.MOV.U32 R22, RZ, RZ, RZ ;  /* 0x000000ffff167224 */ /* 0x000fe400078e00ff */
.L_x_1016:
[----:B0-----:R-:W-:Y:S05]  /*2070*/  BSYNC B1 ;  /* 0x0000000000017941 */ /* 0x001fea0003800000 */
.L_x_1015:
[C---:B------:R-:W-:Y:S01]  /*2080*/  LOP3.LUT P3, RZ, R22.reuse, 0x1, RZ, 0xc0, !PT ;  /* 0x0000000116ff7812 */ /* 0x040fe2000786c0ff */
[----:B------:R-:W-:Y:S01]  /*2090*/  FMUL R14, R3, R3 ;  /* 0x00000003030e7220 */ /* 0x000fe20000400000 */
[----:B------:R-:W-:Y:S01]  /*20a0*/  LOP3.LUT P1, RZ, R22, 0x2, RZ, 0xc0, !PT ;  /* 0x0000000216ff7812 */ /* 0x000fe2000782c0ff */
[----:B------:R-:W-:Y:S01]  /*20b0*/  IMAD.MOV.U32 R4, RZ, RZ, -0x46b2bead ;  /* 0xb94d4153ff047424 */ /* 0x000fe200078e00ff */
[----:B------:R-:W-:Y:S01]  /*20c0*/  FMUL R22, R19, 0.63661974668502807617 ;  /* 0x3f22f98313167820 */ /* 0x000fe20000400000 */
[----:B------:R-:W-:Y:S01]  /*20d0*/  FSEL R5, R6, 0.041666727513074874878, !P3 ;  /* 0x3d2aaabb06057808 */ /* 0x000fe20005800000 */
[----:B------:R-:W-:Y:S01]  /*20e0*/  BSSY B1, `(.L_x_1021) ;  /* 0x0000078000017945 */ /* 0x000fe20003800000 */
[----:B------:R-:W-:-:S03]  /*20f0*/  FSEL R3, R3, 1, !P3 ;  /* 0x3f80000003037808 */ /* 0x000fc60005800000 */
[----:B------:R-:W0:Y:S03]  /*2100*/  F2I.NTZ R22, R22 ;  /* 0x0000001600167305 */ /* 0x000e260000203100 */
[----:B------:R-:W-:-:S04]  /*2110*/  @P3 IMAD.MOV.U32 R15, RZ, RZ, 0x37cbac00 ;  /* 0x37cbac00ff0f3424 */ /* 0x000fc800078e00ff */
[C---:B------:R-:W-:Y:S01]  /*2120*/  @P3 FFMA R4, R14.reuse, R15, -0.0013887860113754868507 ;  /* 0xbab607ed0e043423 */ /* 0x040fe2000000000f */
[----:B------:R-:W-:Y:S02]  /*2130*/  FSEL R15, -R13, -0.4999999701976776123, !P3 ;  /* 0xbeffffff0d0f7808 */ /* 0x000fe40005800100 */
[----:B------:R-:W-:Y:S01]  /*2140*/  FSETP.GE.AND P3, PT, |R19|, 105615, PT ;  /* 0x47ce47801300780b */ /* 0x000fe20003f66200 */
[----:B------:R-:W-:Y:S01]  /*2150*/  FFMA R4, R14, R4, R5 ;  /* 0x000000040e047223 */ /* 0x000fe20000000005 */
[----:B------:R-:W-:-:S03]  /*2160*/  FFMA R5, R3, R14, RZ ;  /* 0x0000000e03057223 */ /* 0x000fc600000000ff */
[----:B------:R-:W-:-:S04]  /*2170*/  FFMA R4, R14, R4, R15 ;  /* 0x000000040e047223 */ /* 0x000fc8000000000f */
[----:B------:R-:W-:-:S04]  /*2180*/  FFMA R3, R4, R5, R3 ;  /* 0x0000000504037223 */ /* 0x000fc80000000003 */
[----:B------:R-:W-:Y:S01]  /*2190*/  @P1 FFMA R3, R3, -1, RZ ;  /* 0xbf80000003031823 */ /* 0x000fe200000000ff */
        /* <DEDUP_REMOVED lines=8> */
.L_x_1024:
        /* <DEDUP_REMOVED lines=44> */
[----:B------:R-:W-:Y:S01]  /*24e0*/  @P1 IMAD.MOV.U32 R4, RZ, RZ, R29 ;  /* 0x000000ffff041224 */ /* 0x000fe200078e001d */
[----:B------:R-:W-:Y:S01]  /*24f0*/  ISETP.EQ.AND P1, PT, R22, 0x1c, PT ;  /* 0x0000001c1600780c */ /* 0x000fe20003f22270 */
[--C-:B------:R-:W-:Y:S01]  /*2500*/  @P4 IMAD.MOV.U32 R4, RZ, RZ, R30.reuse ;  /* 0x000000ffff044224 */ /* 0x100fe200078e001e */
[----:B------:R-:W-:Y:S02]  /*2510*/  @P4 MOV R5, R29 ;  /* 0x0000001d00054202 */ /* 0x000fe40000000f00 */
        /* <DEDUP_REMOVED lines=9> */
[-C--:B------:R-:W-:Y:S02]  /*25b0*/  SHF.L.U32 R23, R5, R14.reuse, RZ ;  /* 0x0000000e05177219 */ /* 0x080fe400000006ff */
[----:B------:R-:W-:Y:S01]  /*25c0*/  SHF.L.U32 R22, R22, R14, RZ ;  /* 0x0000000e16167219 */ /* 0x000fe200000006ff */
        /* <DEDUP_REMOVED lines=16> */
[----:B------:R-:W-:Y:S02]  /*26d0*/  @P3 IMAD.MOV.U32 R15, RZ, RZ, R25 ;  /* 0x000000ffff0f3224 */ /* 0x000fe400078e0019 */
[----:B------:R-:W-:-:S03]  /*26e0*/  IMAD.IADD R22, R5, 0x1, R22 ;  /* 0x0000000105167824 */ /* 0x000fc600078e0216 */
[----:B------:R-:W-:-:S05]  /*26f0*/  SHF.R.U32.HI R4, RZ, R4, R15 ;  /* 0x00000004ff047219 */ /* 0x000fca000001160f */
[----:B------:R-:W-:Y:S02]  /*2700*/  IMAD.IADD R5, R4, 0x1, R23 ;  /* 0x0000000104057824 */ /* 0x000fe400078e0217 */
.L_x_1026:
[----:B------:R-:W-:Y:S05]  /*2710*/  BSYNC B2 ;  /* 0x0000000000027941 */ /* 0x000fea0003800000 */
.L_x_1025:
        /* <DEDUP_REMOVED lines=10> */
[----:B------:R-:W-:Y:S01]  /*27c0*/  @P1 LOP3.LUT R25, R25, 0x80000000, RZ, 0x3c, !PT ;  /* 0x8000000019191812 */ /* 0x000fe200078e3cff */
[----:B------:R-:W-:-:S03]  /*27d0*/  IMAD.MOV.U32 R5, RZ, RZ, R14 ;  /* 0x000000ffff057224 */ /* 0x000fc600078e000e */
[----:B------:R-:W-:-:S03]  /*27e0*/  ISETP.NE.AND P1, PT, R25, RZ, PT ;  /* 0x000000ff1900720c */ /* 0x000fc60003f25270 */
[----:B------:R-:W0:Y:S02]  /*27f0*/  I2F.F64.S64 R4, R4 ;  /* 0x0000000400047312 */ /* 0x000e240000301c00 */
[----:B0-----:R-:W0:-:S10]  /*2800*/  DMUL R14, R4, c[0x2][0x0] ;  /* 0x00800000040e7a28 */ /* 0x001e140000000000 */
[----:B0-----:R-:W0:Y:S02]  /*2810*/  F2F.F32.F64 R14, R14 ;  /* 0x0000000e000e7310 */ /* 0x001e240000301000 */
[----:B0-----:R-:W-:Y:S01]  /*2820*/  FSEL R25, R14, -R14, !P1 ;  /* 0x8000000e0e197208 */ /* 0x001fe20004800000 */
[----:B------:R-:W-:Y:S05]  /*2830*/  BRA `(.L_x_1022) ;  /* 0x0000002000007947 */ /* 0x000fea0003800000 */
.L_x_1023:
[----:B------:R-:W-:Y:S01]  /*2840*/  FMUL R25, RZ, R19 ;  /* 0x00000013ff197220 */ /* 0x000fe20000400000 */
[----:B------:R-:W-:Y:S02]  /*2850*/  IMAD.MOV.U32 R22, RZ, RZ, RZ ;  /* 0x000000ffff167224 */ /* 0x000fe400078e00ff */
.L_x_1022:
[----:B0-----:R-:W-:Y:S05]  /*2860*/  BSYNC B1 ;  /* 0x0000000000017941 */ /* 0x001fea0003800000 */
.L_x_1021:
[C---:B------:R-:W-:Y:S01]  /*2870*/  LOP3.LUT P3, RZ, R22.reuse, 0x1, RZ, 0xc0, !PT ;  /* 0x0000000116ff7812 */ /* 0x040fe2000786c0ff */
[----:B------:R-:W-:Y:S01]  /*2880*/  FMUL R15, R25, R25 ;  /* 0x00000019190f7220 */ /* 0x000fe20000400000 */
[----:B------:R-:W-:Y:S01]  /*2890*/  IMAD.MOV.U32 R4, RZ, RZ, -0x46b2bead ;  /* 0xb94d4153ff047424 */ /* 0x000fe200078e00ff */
[----:B------:R-:W-:Y:S01]  /*28a0*/  LOP3.LUT P1, RZ, R22, 0x2, RZ, 0xc0, !PT ;  /* 0x0000000216ff7812 */ /* 0x000fe2000782c0ff */
[----:B------:R-:W-:Y:S01]  /*28b0*/  FMUL R22, R18, 0.63661974668502807617 ;  /* 0x3f22f98312167820 */ /* 0x000fe20000400000 */
[----:B------:R-:W-:Y:S01]  /*28c0*/  FSEL R5, R6, 0.041666727513074874878, !P3 ;  /* 0x3d2aaabb06057808 */ /* 0x000fe20005800000 */
[----:B------:R-:W-:Y:S07]  /*28d0*/  BSSY B1, `(.L_x_1027) ;  /* 0x0000078000017945 */ /* 0x000fee0003800000 */
[----:B------:R-:W-:-:S04]  /*28e0*/  @P3 IMAD.MOV.U32 R14, RZ, RZ, 0x37cbac00 ;  /* 0x37cbac00ff0e3424 */ /* 0x000fc800078e00ff */
[----:B------:R-:W-:Y:S01]  /*28f0*/  @P3 FFMA R4, R15, R14, -0.0013887860113754868507 ;  /* 0xbab607ed0f043423 */ /* 0x000fe2000000000e */
[----:B------:R-:W-:-:S03]  /*2900*/  FSEL R14, -R13, -0.4999999701976776123, !P3 ;  /* 0xbeffffff0d0e7808 */ /* 0x000fc60005800100 */
[----:B------:R-:W-:Y:S01]  /*2910*/  FFMA R5, R15, R4, R5 ;  /* 0x000000040f057223 */ /* 0x000fe20000000005 */
[----:B------:R-:W-:Y:S02]  /*2920*/  FSEL R4, R25, 1, !P3 ;  /* 0x3f80000019047808 */ /* 0x000fe40005800000 */
[----:B------:R-:W-:Y:S01]  /*2930*/  FSETP.GE.AND P3, PT, |R18|, 105615, PT ;  /* 0x47ce47801200780b */ /* 0x000fe20003f66200 */
[----:B------:R0:W1:Y:S01]  /*2940*/  F2I.NTZ R25, R22 ;  /* 0x0000001600197305 */ /* 0x0000620000203100 */
[----:B------:R-:W-:Y:S01]  /*2950*/  FFMA R5, R15, R5, R14 ;  /* 0x000000050f057223 */ /* 0x000fe2000000000e */
[----:B------:R-:W-:-:S04]  /*2960*/  FFMA R14, R4, R15, RZ ;  /* 0x0000000f040e7223 */ /* 0x000fc800000000ff */
[----:B------:R-:W-:-:S04]  /*2970*/  FFMA R4, R5, R14, R4 ;  /* 0x0000000e05047223 */ /* 0x000fc80000000004 */
        /* <DEDUP_REMOVED lines=9> */
.L_x_1030:
[C---:B------:R-:W-:Y:S02]  /*2a10*/  SHF.L.U32 R26, R14.reuse, 0x2, RZ ;  /* 0x000000020e1a7819 */ /* 0x040fe400000006ff */
[----:B------:R-:W-:Y:S02]  /*2a20*/  SHF.L.U64.HI R15, R14, 0x2, R15 ;  /* 0x000000020e0f7819 */ /* 0x000fe4000001020f */
        /* <DEDUP_REMOVED lines=9> */
[----:B-12---:R-:W-:-:S05]  /*2ac0*/  IMAD.WIDE.U32 R24, R22, R27, RZ ;  /* 0x0000001b16187225 */ /* 0x006fca00078e00ff */
        /* <DEDUP_REMOVED lines=56> */
[----:B------:R-:W-:Y:S02]  /*2e50*/  ISETP.EQ.AND P3, PT, R14, 0x18, PT ;  /* 0x000000180e00780c */ /* 0x000fe40003f62270 */
[----:B------:R-:W-:Y:S02]  /*2e60*/  @P1 MOV R23, R29 ;  /* 0x0000001d00171202 */ /* 0x000fe40000000f00 */
[----:B------:R-:W-:-:S05]  /*2e70*/  IADD3 R14, -R24, 0x20, RZ ;  /* 0x00000020180e7810 */ /* 0x000fca0007ffe1ff */
[----:B------:R-:W-:Y:S02]  /*2e80*/  @P4 IMAD.MOV.U32 R23, RZ, RZ, R30 ;  /* 0x000000ffff174224 */ /* 0x000fe400078e001e */
[----:B------:R-:W-:Y:S02]  /*2e90*/  @P5 IMAD.MOV.U32 R23, RZ, RZ, R31 ;  /* 0x000000ffff175224 */ /* 0x000fe400078e001f */
[----:B------:R-:W-:Y:S01]  /*2ea0*/  @P3 IMAD.MOV.U32 R23, RZ, RZ, R5 ;  /* 0x000000ffff173224 */ /* 0x000fe200078e0005 */
[----:B------:R-:W-:Y:S02]  /*2eb0*/  SHF.L.U32 R5, R15, R24, RZ ;  /* 0x000000180f057219 */ /* 0x000fe400000006ff */
[-C--:B------:R-:W-:Y:S02]  /*2ec0*/  SHF.R.U32.HI R15, RZ, R14.reuse, R15 ;  /* 0x0000000eff0f7219 */ /* 0x080fe4000001160f */
[----:B------:R-:W-:-:S03]  /*2ed0*/  SHF.R.U32.HI R14, RZ, R14, R23 ;  /* 0x0000000eff0e7219 */ /* 0x000fc60000011617 */
[----:B------:R-:W-:Y:S02]  /*2ee0*/  IMAD.IADD R25, R15, 0x1, R22 ;  /* 0x000000010f197824 */ /* 0x000fe400078e0216 */
[----:B------:R-:W-:Y:S02]  /*2ef0*/  IMAD.IADD R15, R14, 0x1, R5 ;  /* 0x000000010e0f7824 */ /* 0x000fe400078e0205 */
.L_x_1032:
[----:B------:R-:W-:Y:S05]  /*2f00*/  BSYNC B2 ;  /* 0x0000000000027941 */ /* 0x000fea0003800000 */
.L_x_1031:
        /* <DEDUP_REMOVED lines=18> */
.L_x_1029:
[----:B------:R-:W-:Y:S01]  /*3030*/  FMUL R24, RZ, R18 ;  /* 0x00000012ff187220 */ /* 0x000fe20000400000 */
[----:B-1----:R-:W-:Y:S02]  /*3040*/  IMAD.MOV.U32 R25, RZ, RZ, RZ ;  /* 0x000000ffff197224 */ /* 0x002fe400078e00ff */
.L_x_1028:
[----:B0-----:R-:W-:Y:S05]  /*3050*/  BSYNC B1 ;  /* 0x0000000000017941 */ /* 0x001fea0003800000 */
.L_x_1027:
[----:B-1----:R-:W-:Y:S01]  /*3060*/  IADD3 R25, R25, 0x1, RZ ;  /* 0x0000000119197810 */ /* 0x002fe20007ffe0ff */
[----:B------:R-:W-:Y:S01]  /*3070*/  FMUL R14, R24, R24 ;  /* 0x00000018180e7220 */ /* 0x000fe20000400000 */
[----:B------:R-:W-:Y:S01]  /*3080*/  IMAD.MOV.U32 R5, RZ, RZ, -0x46b2bead ;  /* 0xb94d4153ff057424 */ /* 0x000fe200078e00ff */
[----:B------:R-:W-:Y:S02]  /*3090*/  SHF.R.U32.HI R23, RZ, 0x16, R16 ;  /* 0x00000016ff177819 */ /* 0x000fe40000011610 */
[C---:B------:R-:W-:Y:S02]  /*30a0*/  LOP3.LUT P3, RZ, R25.reuse, 0x1, RZ, 0xc0, !PT ;  /* 0x0000000119ff7812 */ /* 0x040fe4000786c0ff */
[----:B------:R-:W-:-:S02]  /*30b0*/  LOP3.LUT P1, RZ, R25, 0x2, RZ, 0xc0, !PT ;  /* 0x0000000219ff7812 */ /* 0x000fc4000782c0ff */
[----:B------:R-:W-:Y:S02]  /*30c0*/  FSEL R6, R6, 0.041666727513074874878, !P3 ;  /* 0x3d2aaabb06067808 */ /* 0x000fe40005800000 */
[----:B------:R-:W-:Y:S01]  /*30d0*/  LOP3.LUT R23, R23, R16, RZ, 0x3c, !PT ;  /* 0x0000001017177212 */ /* 0x000fe200078e3cff */
[----:B------:R-:W-:-:S03]  /*30e0*/  IMAD.MOV.U32 R16, RZ, RZ, 0x1 ;  /* 0x00000001ff107424 */ /* 0x000fc600078e00ff */
[----:B------:R-:W-:-:S03]  /*30f0*/  SHF.R.U32.HI R23, RZ, 0x8, R23 ;  /* 0x00000008ff177819 */ /* 0x000fc60000011617 */
[----:B------:R-:W-:Y:S01]  /*3100*/  @P3 IMAD.MOV.U32 R15, RZ, RZ, 0x37cbac00 ;  /* 0x37cbac00ff0f3424 */ /* 0x000fe200078e00ff */
[----:B------:R-:W-:-:S03]  /*3110*/  I2FP.F32.U32 R23, R23 ;  /* 0x0000001700177245 */ /* 0x000fc60000201000 */
[----:B------:R-:W-:Y:S01]  /*3120*/  @P3 FFMA R5, R14, R15, -0.0013887860113754868507 ;  /* 0xbab607ed0e053423 */ /* 0x000fe2000000000f */
[----:B------:R-:W-:Y:S01]  /*3130*/  FSEL R15, -R13, -0.4999999701976776123, !P3 ;  /* 0xbeffffff0d0f7808 */ /* 0x000fe20005800100 */
[----:B------:R-:W-:Y:S01]  /*3140*/  FMUL R32, R23, 5.9604644775390625e-08 ;  /* 0x3380000017207820 */ /* 0x000fe20000400000 */
[----:B------:R-:W-:Y:S01]  /*3150*/  IADD3 R13, R8, 0x1, RZ ;  /* 0x00000001080d7810 */ /* 0x000fe20007ffe0ff */
[----:B------:R-:W-:Y:S01]  /*3160*/  FFMA R6, R14, R5, R6 ;  /* 0x000000050e067223 */ /* 0x000fe20000000006 */
[----:B------:R-:W-:Y:S02]  /*3170*/  FSEL R5, R24, 1, !P3 ;  /* 0x3f80000018057808 */ /* 0x000fe40005800000 */
[----:B------:R-:W-:Y:S01]  /*3180*/  ISETP.GE.AND P3, PT, R13, c[0x0][0x190], PT ;  /* 0x000064000d007a0c */ /* 0x000fe20003f66270 */
[----:B------:R-:W-:Y:S01]  /*3190*/  FFMA R6, R14, R6, R15 ;  /* 0x000000060e067223 */ /* 0x000fe2000000000f */
[----:B------:R-:W-:Y:S01]  /*31a0*/  SEL R15, RZ, 0x1, P2 ;  /* 0x00000001ff0f7807 */ /* 0x000fe20001000000 */
[----:B------:R-:W-:Y:S01]  /*31b0*/  FFMA R14, R5, R14, RZ ;  /* 0x0000000e050e7223 */ /* 0x000fe200000000ff */
[----:B------:R-:W-:-:S03]  /*31c0*/  SEL R22, RZ, 0x1, P3 ;  /* 0x00000001ff167807 */ /* 0x000fc60001800000 */
[----:B------:R-:W-:Y:S01]  /*31d0*/  FFMA R5, R6, R14, R5 ;  /* 0x0000000e06057223 */ /* 0x000fe20000000005 */
[----:B------:R-:W-:-:S03]  /*31e0*/  PRMT R14, R22, 0x7610, R14 ;  /* 0x00007610160e7816 */ /* 0x000fc6000000000e */
[----:B------:R-:W-:Y:S02]  /*31f0*/  @P1 FFMA R5, R5, -1, RZ ;  /* 0xbf80000005051823 */ /* 0x000fe400000000ff */
.L_x_999:
[----:B------:R-:W-:Y:S05]  /*3200*/  BSYNC B0 ;  /* 0x0000000000007941 */ /* 0x000fea0003800000 */
.L_x_998:
[----:B------:R-:W-:Y:S01]  /*3210*/  LOP3.LUT P1, RZ, R14, 0xff, RZ, 0xc0, !PT ;  /* 0x000000ff0eff7812 */ /* 0x000fe2000782c0ff */
[----:B------:R-:W-:Y:S01]  /*3220*/  BSSY B0, `(.L_x_1033) ;  /* 0x0000191000007945 */ /* 0x000fe20003800000 */
[----:B------:R-:W-:Y:S01]  /*3230*/  LOP3.LUT P2, RZ, R15, 0xff, RZ, 0xc0, !PT ;  /* 0x000000ff0fff7812 */ /* 0x000fe2000784c0ff */
[----:B------:R-:W-:Y:S02]  /*3240*/  IMAD.MOV.U32 R33, RZ, RZ, RZ ;  /* 0x000000ffff217224 */ /* 0x000fe400078e00ff */
[----:B------:R-:W-:Y:S01]  /*3250*/  IMAD.MOV.U32 R22, RZ, RZ, RZ ;  /* 0x000000ffff167224 */ /* 0x000fe200078e00ff */
[----:B------:R-:W-:Y:S01]  /*3260*/  PLOP3.LUT P0, PT, P2, P1, P0, 0x7f, 0x0 ;  /* 0x000000000000781c */ /* 0x000fe20001702f07 */
[----:B------:R-:W-:-:S12]  /*3270*/  IMAD.MOV.U32 R6, RZ, RZ, RZ ;  /* 0x000000ffff067224 */ /* 0x000fd800078e00ff */
[----:B------:R-:W-:Y:S05]  /*3280*/  @P0 BRA `(.L_x_1034) ;  /* 0x000018a000000947 */ /* 0x000fea0003800000 */
[----:B------:R-:W-:Y:S01]  /*3290*/  LOP3.LUT P0, RZ, R16, 0xff, RZ, 0xc0, !PT ;  /* 0x000000ff10ff7812 */ /* 0x000fe2000780c0ff */
[----:B------:R-:W-:Y:S01]  /*32a0*/  BSSY B1, `(.L_x_1035) ;  /* 0x0000130000017945 */ /* 0x000fe20003800000 */
[----:B------:R-:W-:Y:S01]  /*32b0*/  IMAD.MOV.U32 R33, RZ, RZ, RZ ;  /* 0x000000ffff217224 */ /* 0x000fe200078e00ff */
[----:B------:R-:W-:Y:S01]  /*32c0*/  CS2R R34, SRZ ;  /* 0x0000000000227805 */ /* 0x000fe2000001ff00 */
[----:B------:R-:W-:Y:S02]  /*32d0*/  IMAD.MOV.U32 R24, RZ, RZ, RZ ;  /* 0x000000ffff187224 */ /* 0x000fe400078e00ff */
[----:B------:R-:W-:-:S07]  /*32e0*/  IMAD.MOV.U32 R26, RZ, RZ, RZ ;  /* 0x000000ffff1a7224 */ /* 0x000fce00078e00ff */
[----:B------:R-:W-:Y:S05]  /*32f0*/  @!P0 BRA `(.L_x_1036) ;  /* 0x000012a000008947 */ /* 0x000fea0003800000 */
[----:B------:R-:W-:-:S04]  /*3300*/  ISETP.NE.U32.AND P0, PT, RZ, c[0x0][0x320], PT ;  /* 0x0000c800ff007a0c */ /* 0x000fc80003f05070 */
[----:B------:R-:W-:-:S13]  /*3310*/  ISETP.NE.AND.EX P0, PT, RZ, c[0x0][0x324], PT, P0 ;  /* 0x0000c900ff007a0c */ /* 0x000fda0003f05300 */
[----:B------:R-:W-:Y:S05]  /*3320*/  @!P0 BRA `(.L_x_1037) ;  /* 0x0000009000008947 */ /* 0x000fea0003800000 */
[----:B------:R-:W-:Y:S01]  /*3330*/  SHF.R.S32.HI R6, RZ, 0x1f, R13 ;  /* 0x0000001fff067819 */ /* 0x000fe2000001140d */
[----:B------:R-:W-:-:S04]  /*3340*/  IMAD.MOV.U32 R22, RZ, RZ, c[0x0][0x340] ;  /* 0x0000d000ff167624 */ /* 0x000fc800078e00ff */
[----:B------:R-:W-:Y:S02]  /*3350*/  IMAD R6, R6, c[0x0][0x340], RZ ;  /* 0x0000d00006067a24 */ /* 0x000fe400078e02ff */
[----:B------:R-:W-:-:S04]  /*3360*/  IMAD.WIDE.U32 R22, R13, R22, c[0x0][0x320] ;  /* 0x0000c8000d167625 */ /* 0x000fc800078e0016 */
[----:B------:R-:W-:-:S04]  /*3370*/  IMAD R25, R13, UR11, R6 ;  /* 0x0000000b0d197c24 */ /* 0x000fc8000f8e0206 */
[----:B------:R-:W-:-:S05]  /*3380*/  IMAD.IADD R23, R23, 0x1, R25 ;  /* 0x0000000117177824 */ /* 0x000fca00078e0219 */
[----:B------:R-:W2:Y:S02]  /*3390*/  LDG.E R22, [R22.64] ;  /* 0x0000000e16167981 */ /* 0x000ea4000c1e1900 */
[----:B--2---:R-:W-:Y:S01]  /*33a0*/  FADD R36, RZ, R22 ;  /* 0x00000016ff247221 */ /* 0x004fe20000000000 */
[----:B------:R-:W-:Y:S05]  /*33b0*/  BRA `(.L_x_1038) ;  /* 0x000000c000007947 */ /* 0x000fea0003800000 */
.L_x_1037:
[----:B------:R-:W-:Y:S01]  /*33c0*/  ISETP.NE.U32.AND P1, PT, RZ, c[0x0][0x230], PT ;  /* 0x00008c00ff007a0c */ /* 0x000fe20003f25070 */
[----:B------:R-:W-:-:S03]  /*33d0*/  IMAD.MOV.U32 R36, RZ, RZ, RZ ;  /* 0x000000ffff247224 */ /* 0x000fc600078e00ff */
        /* <DEDUP_REMOVED lines=9> */
[----:B--2---:R-:W-:Y:S02]  /*3470*/  FADD R36, RZ, R22 ;  /* 0x00000016ff247221 */ /* 0x004fe40000000000 */
.L_x_1038:
[----:B------:R-:W-:-:S04]  /*3480*/  ISETP.NE.U32.AND P1, PT, RZ, c[0x0][0x2e8], PT ;  /* 0x0000ba00ff007a0c */ /* 0x000fc80003f25070 */
        /* <DEDUP_REMOVED lines=8> */
[----:B------:R-:W2:Y:S02]  /*3510*/  LDG.E R22, [R22.64] ;  /* 0x0000000e16167981 */ /* 0x000ea4000c1e1900 */
[----:B--2---:R-:W-:Y:S01]  /*3520*/  FADD R37, RZ, R22 ;  /* 0x00000016ff257221 */ /* 0x004fe20000000000 */
[----:B------:R-:W-:Y:S05]  /*3530*/  BRA `(.L_x_1040) ;  /* 0x000000c000007947 */ /* 0x000fea0003800000 */
.L_x_1039:
        /* <DEDUP_REMOVED lines=12> */
.L_x_1040:
[----:B------:R-:W-:Y:S01]  /*3600*/  IMAD.MOV.U32 R24, RZ, RZ, 0x3d23d70a ;  /* 0x3d23d70aff187424 */ /* 0x000fe200078e00ff */
[C---:B------:R-:W-:Y:S01]  /*3610*/  FSETP.NEU.AND P1, PT, |R18|.reuse, +INF , PT ;  /* 0x7f8000001200780b */ /* 0x040fe20003f2d200 */
[----:B------:R-:W-:Y:S01]  /*3620*/  IMAD.MOV.U32 R23, RZ, RZ, 0x41c80000 ;  /* 0x41c80000ff177424 */ /* 0x000fe200078e00ff */
[----:B------:R0:W1:Y:S01]  /*3630*/  FCHK P4, R36, 25 ;  /* 0x41c8000024007902 */ /* 0x0000620000080000 */
[----:B------:R-:W-:Y:S01]  /*3640*/  FFMA R6, RZ, R5, RZ ;  /* 0x00000005ff067223 */ /* 0x000fe200000000ff */
[----:B------:R-:W-:Y:S01]  /*3650*/  FSETP.LTU.OR P1, PT, |R18|, 105615, !P1 ;  /* 0x47ce47801200780b */ /* 0x000fe20004f29600 */
[----:B------:R-:W-:Y:S01]  /*3660*/  FFMA R23, R24, -R23, 1 ;  /* 0x3f80000018177423 */ /* 0x000fe20000000817 */
[----:B------:R-:W-:Y:S01]  /*3670*/  FFMA R22, RZ, R4, RZ ;  /* 0x00000004ff167223 */ /* 0x000fe200000000ff */
[----:B------:R-:W-:Y:S01]  /*3680*/  FSETP.NEU.AND P2, PT, |R19|, +INF , PT ;  /* 0x7f8000001300780b */ /* 0x000fe20003f4d200 */
[----:B------:R-:W-:Y:S01]  /*3690*/  FFMA R34, RZ, R9, RZ ;  /* 0x00000009ff227223 */ /* 0x000fe200000000ff */
[----:B------:R-:W-:Y:S01]  /*36a0*/  FFMA R23, R23, R24, 0.039999999105930328369 ;  /* 0x3d23d70a17177423 */ /* 0x000fe20000000018 */
[----:B------:R-:W-:Y:S01]  /*36b0*/  FFMA R27, R3, R22, R6 ;  /* 0x00000016031b7223 */ /* 0x000fe20000000006 */
[----:B------:R-:W-:Y:S01]  /*36c0*/  FSETP.NEU.AND P3, PT, |R19|, +INF , PT ;  /* 0x7f8000001300780b */ /* 0x000fe20003f6d200 */
[----:B------:R-:W-:Y:S01]  /*36d0*/  FFMA R25, RZ, R2, RZ ;  /* 0x00000002ff197223 */ /* 0x000fe200000000ff */
[----:B------:R-:W-:Y:S01]  /*36e0*/  FFMA R38, R23, R36, RZ ;  /* 0x0000002417267223 */ /* 0x000fe200000000ff */
[----:B------:R-:W-:Y:S01]  /*36f0*/  BSSY B2, `(.L_x_1041) ;  /* 0x0000025000027945 */ /* 0x000fe20003800000 */
[C---:B------:R-:W-:Y:S01]  /*3700*/  FSETP.LTU.OR P2, PT, |R19|.reuse, 105615, !P2 ;  /* 0x47ce47801300780b */ /* 0x040fe20005749600 */
[----:B------:R-:W-:Y:S01]  /*3710*/  FFMA R6, R0, R25, R27 ;  /* 0x0000001900067223 */ /* 0x000fe2000000001b */
[----:B------:R-:W-:Y:S01]  /*3720*/  FFMA R22, R38, -25, R36 ;  /* 0xc1c8000026167823 */ /* 0x000fe20000000024 */
[----:B------:R-:W-:Y:S01]  /*3730*/  FSETP.LTU.OR P3, PT, |R19|, 105615, !P3 ;  /* 0x47ce47801300780b */ /* 0x000fe20005f69600 */
[----:B------:R-:W-:-:S02]  /*3740*/  IMAD.MOV.U32 R35, RZ, RZ, R34 ;  /* 0x000000ffff237224 */ /* 0x000fc400078e0022 */
[----:B------:R-:W-:Y:S01]  /*3750*/  FFMA R38, R23, R22, R38 ;  /* 0x0000001617267223 */ /* 0x000fe20000000026 */
[----:B------:R-:W-:Y:S05]  /*3760*/  @P1 BRA `(.L_x_1042) ;  /* 0x000001d000001947 */ /* 0x000fea0003800000 */
[----:B01----:R-:W-:Y:S01]  /*3770*/  IMAD.SHL.U32 R40, R18, 0x100, RZ ;  /* 0x0000010012287824 */ /* 0x003fe200078e00ff */
[----:B------:R-:W-:Y:S01]  /*3780*/  CS2R R24, SRZ ;  /* 0x0000000000187805 */ /* 0x000fe2000001ff00 */
[----:B------:R-:W-:Y:S01]  /*3790*/  IMAD.MOV.U32 R39, RZ, RZ, RZ ;  /* 0x000000ffff277224 */ /* 0x000fe200078e00ff */
[----:B------:R-:W-:Y:S02]  /*37a0*/  UMOV UR4, URZ ;  /* 0x0000003f00047c82 */ /* 0x000fe40008000000 */
[----:B------:R-:W-:Y:S02]  /*37b0*/  LOP3.LUT R40, R40, 0x80000000, RZ, 0xfc, !PT ;  /* 0x8000000028287812 */ /* 0x000fe400078efcff */
.L_x_1043:
[C---:B------:R-:W-:Y:S01]  /*37c0*/  IMAD.SHL.U32 R41, R24.reuse, 0x4, RZ ;  /* 0x0000000418297824 */ /* 0x040fe200078e00ff */
[----:B------:R-:W-:-:S04]  /*37d0*/  SHF.L.U64.HI R23, R24, 0x2, R25 ;  /* 0x0000000218177819 */ /* 0x000fc80000010219 */
[----:B------:R-:W-:-:S04]  /*37e0*/  IADD3 R22, P5, R41, c[0x4][0x88], RZ ;  /* 0x0100220029167a10 */ /* 0x000fc80007fbe0ff */
[----:B------:R-:W-:-:S06]  /*37f0*/  IADD3.X R23, R23, c[0x4][0x8c], RZ, P5, !PT ;  /* 0x0100230017177a10 */ /* 0x000fcc0002ffe4ff */
[----:B------:R-:W2:Y:S01]  /*3800*/  LDG.E.CONSTANT R23, [R22.64] ;  /* 0x0000000e16177981 */ /* 0x000ea2000c1e9900 */
[----:B------:R-:W-:Y:S02]  /*3810*/  ISETP.EQ.AND P6, PT, R41, RZ, PT ;  /* 0x000000ff2900720c */ /* 0x000fe40003fc2270 */
[----:B------:R-:W-:-:S04]  /*3820*/  IADD3 R24, R24, 0x1, RZ ;  /* 0x0000000118187810 */ /* 0x000fc80007ffe0ff */
[----:B------:R-:W-:Y:S01]  /*3830*/  SHF.R.S32.HI R25, RZ, 0x1f, R24 ;  /* 0x0000001fff197819 */ /* 0x000fe20000011418 */
[----:B--2---:R-:W-:-:S05]  /*3840*/  IMAD.WIDE.U32 R26, R23, R40, RZ ;  /* 0x00000028171a7225 */ /* 0x004fca00078e00ff */
[----:B------:R-:W-:-:S04]  /*3850*/  IADD3 R26, P5, R26, R39, RZ ;  /* 0x000000271a1a7210 */ /* 0x000fc80007fbe0ff */
[----:B------:R-:W-:Y:S01]  /*3860*/  IADD3.X R39, R27, UR4, RZ, P5, !PT ;  /* 0x000000041b277c10 */ /* 0x000fe2000affe4ff */
[----:B------:R-:W-:Y:S01]  /*3870*/  @P6 IMAD.MOV.U32 R20, RZ, RZ, R26 ;  /* 0x000000ffff146224 */ /* 0x000fe200078e001a */
[C---:B------:R-:W-:Y:S02]  /*3880*/  ISETP.EQ.AND P6, PT, R41.reuse, 0x8, PT ;  /* 0x000000082900780c */ /* 0x040fe40003fc2270 */
[----:B------:R-:W-:-:S11]  /*3890*/  ISETP.EQ.AND P5, PT, R41, 0x4, PT ;  /* 0x000000042900780c */ /* 0x000fd60003fa2270 */
[--C-:B------:R-:W-:Y:S01]  /*38a0*/  @P6 IMAD.MOV.U32 R28, RZ, RZ, R26.reuse ;  /* 0x000000ffff1c6224 */ /* 0x100fe200078e001a */
[C---:B------:R-:W-:Y:S01]  /*38b0*/  ISETP.EQ.AND P6, PT, R41.reuse, 0x10, PT ;  /* 0x000000102900780c */ /* 0x040fe20003fc2270 */
[----:B------:R-:W-:Y:S01]  /*38c0*/  @P5 IMAD.MOV.U32 R21, RZ, RZ, R26 ;  /* 0x000000ffff155224 */ /* 0x000fe200078e001a */
[----:B------:R-:W-:-:S11]  /*38d0*/  ISETP.EQ.AND P5, PT, R41, 0xc, PT ;  /* 0x0000000c2900780c */ /* 0x000fd60003fa2270 */
[--C-:B------:R-:W-:Y:S01]  /*38e0*/  @P6 IMAD.MOV.U32 R30, RZ, RZ, R26.reuse ;  /* 0x000000ffff1e6224 */ /* 0x100fe200078e001a */
[----:B------:R-:W-:Y:S01]  /*38f0*/  ISETP.NE.AND P6, PT, R24, 0x6, PT ;  /* 0x000000061800780c */ /* 0x000fe20003fc5270 */
[----:B------:R-:W-:Y:S01]  /*3900*/  @P5 IMAD.MOV.U32 R29, RZ, RZ, R26 ;  /* 0x000000ffff1d5224 */ /* 0x000fe200078e001a */
[----:B------:R-:W-:-:S13]  /*3910*/  ISETP.EQ.AND P5, PT, R41, 0x14, PT ;  /* 0x000000142900780c */ /* 0x000fda0003fa2270 */
[----:B------:R-:W-:Y:S01]  /*3920*/  @P5 IMAD.MOV.U32 R31, RZ, RZ, R26 ;  /* 0x000000ffff1f5224 */ /* 0x000fe200078e001a */
[----:B------:R-:W-:Y:S05]  /*3930*/  @P6 BRA `(.L_x_1043) ;  /* 0xfffffe8000006947 */ /* 0x000fea000383ffff */
.L_x_1042:
[----:B01----:R-:W-:Y:S05]  /*3940*/  BSYNC B2 ;  /* 0x0000000000027941 */ /* 0x003fea0003800000 */
.L_x_1041:
[----:B------:R-:W-:Y:S01]  /*3950*/  BSSY B2, `(.L_x_1044) ;  /* 0x000001f000027945 */ /* 0x000fe20003800000 */
[----:B------:R-:W-:Y:S05]  /*3960*/  @P2 BRA `(.L_x_1045) ;  /* 0x000001d000002947 */ /* 0x000fea0003800000 */
[----:B------:R-:W-:Y:S01]  /*3970*/  IMAD.SHL.U32 R40, R19, 0x100, RZ ;  /* 0x0000010013287824 */ /* 0x000fe200078e00ff */
[----:B------:R-:W-:Y:S01]  /*3980*/  CS2R R24, SRZ ;  /* 0x0000000000187805 */ /* 0x000fe2000001ff00 */
[----:B------:R-:W-:Y:S01]  /*3990*/  IMAD.MOV.U32 R39, RZ, RZ, RZ ;  /* 0x000000ffff277224 */ /* 0x000fe200078e00ff */
[----:B------:R-:W-:Y:S02]  /*39a0*/  UMOV UR4, URZ ;  /* 0x0000003f00047c82 */ /* 0x000fe40008000000 */
[----:B------:R-:W-:Y:S02]  /*39b0*/  LOP3.LUT R40, R40, 0x80000000, RZ, 0xfc, !PT ;  /* 0x8000000028287812 */ /* 0x000fe400078efcff */
.L_x_1046:
[C---:B------:R-:W-:Y:S01]  /*39c0*/  IMAD.SHL.U32 R41, R24.reuse, 0x4, RZ ;  /* 0x0000000418297824 */ /* 0x040fe200078e00ff */
[----:B------:R-:W-:-:S04]  /*39d0*/  SHF.L.U64.HI R23, R24, 0x2, R25 ;  /* 0x0000000218177819 */ /* 0x000fc80000010219 */
[----:B------:R-:W-:-:S04]  /*39e0*/  IADD3 R22, P2, R41, c[0x4][0x88], RZ ;  /* 0x0100220029167a10 */ /* 0x000fc80007f5e0ff */
[----:B------:R-:W-:-:S06]  /*39f0*/  IADD3.X R23, R23, c[0x4][0x8c], RZ, P2, !PT ;  /* 0x0100230017177a10 */ /* 0x000fcc00017fe4ff */
[----:B------:R-:W2:Y:S01]  /*3a00*/  LDG.E.CONSTANT R23, [R22.64] ;  /* 0x0000000e16177981 */ /* 0x000ea2000c1e9900 */
[C---:B------:R-:W-:Y:S02]  /*3a10*/  ISETP.EQ.AND P5, PT, R41.reuse, RZ, PT ;  /* 0x000000ff2900720c */ /* 0x040fe40003fa2270 */
[----:B------:R-:W-:Y:S02]  /*3a20*/  ISETP.EQ.AND P6, PT, R41, 0x4, PT ;  /* 0x000000042900780c */ /* 0x000fe40003fc2270 */
[----:B------:R-:W-:-:S04]  /*3a30*/  IADD3 R24, R24, 0x1, RZ ;  /* 0x0000000118187810 */ /* 0x000fc80007ffe0ff */
[----:B------:R-:W-:Y:S01]  /*3a40*/  SHF.R.S32.HI R25, RZ, 0x1f, R24 ;  /* 0x0000001fff197819 */ /* 0x000fe20000011418 */
[----:B--2---:R-:W-:-:S05]  /*3a50*/  IMAD.WIDE.U32 R26, R23, R40, RZ ;  /* 0x00000028171a7225 */ /* 0x004fca00078e00ff */
[----:B------:R-:W-:-:S04]  /*3a60*/  IADD3 R26, P2, R26, R39, RZ ;  /* 0x000000271a1a7210 */ /* 0x000fc80007f5e0ff */
[----:B------:R-:W-:Y:S01]  /*3a70*/  IADD3.X R39, R27, UR4, RZ, P2, !PT ;  /* 0x000000041b277c10 */ /* 0x000fe200097fe4ff */
[--C-:B------:R-:W-:Y:S01]  /*3a80*/  @P5 IMAD.MOV.U32 R20, RZ, RZ, R26.reuse ;  /* 0x000000ffff145224 */ /* 0x100fe200078e001a */
[C---:B------:R-:W-:Y:S01]  /*3a90*/  ISETP.EQ.AND P5, PT, R41.reuse, 0xc, PT ;  /* 0x0000000c2900780c */ /* 0x040fe20003fa2270 */
[----:B------:R-:W-:Y:S01]  /*3aa0*/  @P6 IMAD.MOV.U32 R21, RZ, RZ, R26 ;  /* 0x000000ffff156224 */ /* 0x000fe200078e001a */
[C---:B------:R-:W-:Y:S02]  /*3ab0*/  ISETP.EQ.AND P2, PT, R41.reuse, 0x8, PT ;  /* 0x000000082900780c */ /* 0x040fe40003f42270 */
[----:B------:R-:W-:-:S09]  /*3ac0*/  ISETP.EQ.AND P6, PT, R41, 0x10, PT ;  /* 0x000000102900780c */ /* 0x000fd20003fc2270 */
[--C-:B------:R-:W-:Y:S01]  /*3ad0*/  @P5 IMAD.MOV.U32 R29, RZ, RZ, R26.reuse ;  /* 0x000000ffff1d5224 */ /* 0x100fe200078e001a */
[----:B------:R-:W-:Y:S01]  /*3ae0*/  ISETP.NE.AND P5, PT, R24, 0x6, PT ;  /* 0x000000061800780c */ /* 0x000fe20003fa5270 */
[--C-:B------:R-:W-:Y:S01]  /*3af0*/  @P2 IMAD.MOV.U32 R28, RZ, RZ, R26.reuse ;  /* 0x000000ffff1c2224 */ /* 0x100fe200078e001a */
[----:B------:R-:W-:Y:S01]  /*3b00*/  ISETP.EQ.AND P2, PT, R41, 0x14, PT ;  /* 0x000000142900780c */ /* 0x000fe20003f42270 */
[----:B------:R-:W-:-:S12]  /*3b10*/  @P6 IMAD.MOV.U32 R30, RZ, RZ, R26 ;  /* 0x000000ffff1e6224 */ /* 0x000fd800078e001a */
[----:B------:R-:W-:Y:S01]  /*3b20*/  @P2 IMAD.MOV.U32 R31, RZ, RZ, R26 ;  /* 0x000000ffff1f2224 */ /* 0x000fe200078e001a */
[----:B------:R-:W-:Y:S05]  /*3b30*/  @P5 BRA `(.L_x_1046) ;  /* 0xfffffe8000005947 */ /* 0x000fea000383ffff */
.L_x_1045:
[----:B------:R-:W-:Y:S05]  /*3b40*/  BSYNC B2 ;  /* 0x0000000000027941 */ /* 0x000fea0003800000 */
.L_x_1044:
[----:B------:R-:W-:Y:S01]  /*3b50*/  BSSY B2, `(.L_x_1047) ;  /* 0x000001f000027945 */ /* 0x000fe20003800000 */
[----:B------:R-:W-:Y:S05]  /*3b60*/  @P1 BRA `(.L_x_1048) ;  /* 0x000001d000001947 */ /* 0x000fea0003800000 */
[----:B------:R-:W-:Y:S01]  /*3b70*/  IMAD.SHL.U32 R40, R18, 0x100, RZ ;  /* 0x0000010012287824 */ /* 0x000fe200078e00ff */
[----:B------:R-:W-:Y:S01]  /*3b80*/  MOV R39, RZ ;  /* 0x000000ff00277202 */ /* 0x000fe20000000f00 */
[----:B------:R-:W-:Y:S01]  /*3b90*/  CS2R R24, SRZ ;  /* 0x0000000000187805 */ /* 0x000fe2000001ff00 */
[----:B------:R-:W-:Y:S02]  /*3ba0*/  UMOV UR4, URZ ;  /* 0x0000003f00047c82 */ /* 0x000fe40008000000 */
[----:B------:R-:W-:-:S03]  /*3bb0*/  LOP3.LUT R40, R40, 0x80000000, RZ, 0xfc, !PT ;  /* 0x8000000028287812 */ /* 0x000fc600078efcff */
.L_x_1049:
        /* <DEDUP_REMOVED lines=24> */
.L_x_1048:
[----:B------:R-:W-:Y:S05]  /*3d40*/  BSYNC B2 ;  /* 0x0000000000027941 */ /* 0x000fea0003800000 */
.L_x_1047:
[----:B------:R-:W-:Y:S01]  /*3d50*/  BSSY B2, `(.L_x_1050) ;  /* 0x000001f000027945 */ /* 0x000fe20003800000 */
[----:B------:R-:W-:Y:S05]  /*3d60*/  @P3 BRA `(.L_x_1051) ;  /* 0x000001d000003947 */ /* 0x000fea0003800000 */
[----:B------:R-:W-:Y:S01]  /*3d70*/  IMAD.SHL.U32 R40, R19, 0x100, RZ ;  /* 0x0000010013287824 */ /* 0x000fe200078e00ff */
[----:B------:R-:W-:Y:S01]  /*3d80*/  CS2R R22, SRZ ;  /* 0x0000000000167805 */ /* 0x000fe2000001ff00 */
[----:B------:R-:W-:Y:S01]  /*3d90*/  IMAD.MOV.U32 R39, RZ, RZ, RZ ;  /* 0x000000ffff277224 */ /* 0x000fe200078e00ff */
[----:B------:R-:W-:Y:S02]  /*3da0*/  UMOV UR4, URZ ;  /* 0x0000003f00047c82 */ /* 0x000fe40008000000 */
[----:B------:R-:W-:Y:S02]  /*3db0*/  LOP3.LUT R40, R40, 0x80000000, RZ, 0xfc, !PT ;  /* 0x8000000028287812 */ /* 0x000fe400078efcff */
.L_x_1052:
[C---:B------:R-:W-:Y:S01]  /*3dc0*/  IMAD.SHL.U32 R41, R22.reuse, 0x4, RZ ;  /* 0x0000000416297824 */ /* 0x040fe200078e00ff */
[----:B------:R-:W-:-:S04]  /*3dd0*/  SHF.L.U64.HI R23, R22, 0x2, R23 ;  /* 0x0000000216177819 */ /* 0x000fc80000010217 */
[----:B------:R-:W-:-:S04]  /*3de0*/  IADD3 R24, P2, R41, c[0x4][0x88], RZ ;  /* 0x0100220029187a10 */ /* 0x000fc80007f5e0ff */
[----:B------:R-:W-:-:S06]  /*3df0*/  IADD3.X R25, R23, c[0x4][0x8c], RZ, P2, !PT ;  /* 0x0100230017197a10 */ /* 0x000fcc00017fe4ff */
[----:B------:R-:W2:Y:S01]  /*3e00*/  LDG.E.CONSTANT R25, [R24.64] ;  /* 0x0000000e18197981 */ /* 0x000ea2000c1e9900 */
[C---:B------:R-:W-:Y:S02]  /*3e10*/  ISETP.EQ.AND P5, PT, R41.reuse, 0x8, PT ;  /* 0x000000082900780c */ /* 0x040fe40003fa2270 */
        /* <DEDUP_REMOVED lines=11> */
[----:B------:R-:W-:Y:S01]  /*3ed0*/  @P6 IMAD.MOV.U32 R21, RZ, RZ, R26 ;  /* 0x000000ffff156224 */ /* 0x000fe200078e001a */
[C---:B------:R-:W-:Y:S02]  /*3ee0*/  ISETP.EQ.AND P3, PT, R41.reuse, 0x10, PT ;  /* 0x000000102900780c */ /* 0x040fe40003f62270 */
[----:B------:R-:W-:-:S09]  /*3ef0*/  ISETP.EQ.AND P6, PT, R41, 0x14, PT ;  /* 0x000000142900780c */ /* 0x000fd20003fc2270 */
[--C-:B------:R-:W-:Y:S02]  /*3f00*/  @P2 IMAD.MOV.U32 R29, RZ, RZ, R26.reuse ;  /* 0x000000ffff1d2224 */ /* 0x100fe400078e001a */
[--C-:B------:R-:W-:Y:S02]  /*3f10*/  @P3 IMAD.MOV.U32 R30, RZ, RZ, R26.reuse ;  /* 0x000000ffff1e3224 */ /* 0x100fe400078e001a */
[----:B------:R-:W-:Y:S01]  /*3f20*/  @P6 IMAD.MOV.U32 R31, RZ, RZ, R26 ;  /* 0x000000ffff1f6224 */ /* 0x000fe200078e001a */
[----:B------:R-:W-:Y:S05]  /*3f30*/  @P5 BRA `(.L_x_1052) ;  /* 0xfffffe8000005947 */ /* 0x000fea000383ffff */
.L_x_1051:
[----:B------:R-:W-:Y:S05]  /*3f40*/  BSYNC B2 ;  /* 0x0000000000027941 */ /* 0x000fea0003800000 */
.L_x_1050:
[----:B------:R-:W-:Y:S01]  /*3f50*/  BSSY B2, `(.L_x_1053) ;  /* 0x000001f000027945 */ /* 0x000fe20003800000 */
[----:B------:R-:W-:Y:S05]  /*3f60*/  @P1 BRA `(.L_x_1054) ;  /* 0x000001d000001947 */ /* 0x000fea0003800000 */
[----:B------:R-:W-:Y:S01]  /*3f70*/  IMAD.SHL.U32 R40, R18, 0x100, RZ ;  /* 0x0000010012287824 */ /* 0x000fe200078e00ff */
[----:B------:R-:W-:Y:S01]  /*3f80*/  CS2R R22, SRZ ;  /* 0x0000000000167805 */ /* 0x000fe2000001ff00 */
[----:B------:R-:W-:Y:S01]  /*3f90*/  IMAD.MOV.U32 R39, RZ, RZ, RZ ;  /* 0x000000ffff277224 */ /* 0x000fe200078e00ff */
[----:B------:R-:W-:Y:S02]  /*3fa0*/  UMOV UR4, URZ ;  /* 0x0000003f00047c82 */ /* 0x000fe40008000000 */
[----:B------:R-:W-:-:S02]  /*3fb0*/  LOP3.LUT R40, R40, 0x80000000, RZ, 0xfc, !PT ;  /* 0x8000000028287812 */ /* 0x000fc400078efcff */
.L_x_1055:
[C---:B------:R-:W-:Y:S01]  /*3fc0*/  IMAD.SHL.U32 R41, R22.reuse, 0x4, RZ ;  /* 0x0000000416297824 */ /* 0x040fe200078e00ff */
[----:B------:R-:W-:-:S04]  /*3fd0*/  SHF.L.U64.HI R23, R22, 0x2, R23 ;  /* 0x0000000216177819 */ /* 0x000fc80000010217 */
[----:B------:R-:W-:-:S04]  /*3fe0*/  IADD3 R24, P1, R41, c[0x4][0x88], RZ ;  /* 0x0100220029187a10 */ /* 0x000fc80007f3e0ff */
[----:B------:R-:W-:-:S06]  /*3ff0*/  IADD3.X R25, R23, c[0x4][0x8c], RZ, P1, !PT ;  /* 0x0100230017197a10 */ /* 0x000fcc0000ffe4ff */
[----:B------:R-:W2:Y:S01]  /*4000*/  LDG.E.CONSTANT R25, [R24.64] ;  /* 0x0000000e18197981 */ /* 0x000ea2000c1e9900 */
[C---:B------:R-:W-:Y:S02]  /*4010*/  ISETP.EQ.AND P1, PT, R41.reuse, 0x4, PT ;  /* 0x000000042900780c */ /* 0x040fe40003f22270 */
[C---:B------:R-:W-:Y:S02]  /*4020*/  ISETP.EQ.AND P6, PT, R41.reuse, RZ, PT ;  /* 0x000000ff2900720c */ /* 0x040fe40003fc2270 */
        /* <DEDUP_REMOVED lines=17> */
.L_x_1054:
[----:B------:R-:W-:Y:S05]  /*4140*/  BSYNC B2 ;  /* 0x0000000000027941 */ /* 0x000fea0003800000 */
.L_x_1053:
[----:B------:R-:W-:Y:S01]  /*4150*/  BSSY B2, `(.L_x_1056) ;  /* 0x0000007000027945 */ /* 0x000fe20003800000 */
[----:B------:R-:W-:Y:S01]  /*4160*/  MOV R24, R34 ;  /* 0x0000002200187202 */ /* 0x000fe20000000f00 */
[----:B------:R-:W-:Y:S01]  /*4170*/  FFMA R25, R6, c[0x0][0x26c], RZ ;  /* 0x00009b0006197a23 */ /* 0x000fe200000000ff */
[----:B------:R-:W-:Y:S05]  /*4180*/  @!P4 BRA `(.L_x_1057) ;  /* 0x000000300000c947 */ /* 0x000fea0003800000 */
[----:B------:R-:W-:Y:S01]  /*4190*/  IMAD.MOV.U32 R23, RZ, RZ, 0x41c80000 ;  /* 0x41c80000ff177424 */ /* 0x000fe200078e00ff */
[----:B------:R-:W-:Y:S02]  /*41a0*/  MOV R27, 0x41c0 ;  /* 0x000041c0001b7802 */ /* 0x000fe40000000f00 */
[----:B------:R-:W-:Y:S05]  /*41b0*/  CALL.REL.NOINC `($__internal_33_$__cuda_sm3x_div_rn_noftz_f32_slowpath) ;  /* 0x00000d3000007944 */ /* 0x000fea0003c00000 */
.L_x_1057:
[----:B------:R-:W-:Y:S05]  /*41c0*/  BSYNC B2 ;  /* 0x0000000000027941 */ /* 0x000fea0003800000 */
.L_x_1056:
[----:B------:R-:W0:Y:S01]  /*41d0*/  MUFU.RCP R6, c[0x0][0x264] ;  /* 0x0000990000067b08 */ /* 0x000e220000001000 */
[----:B------:R-:W-:Y:S01]  /*41e0*/  FADD R36, RZ, R38 ;  /* 0x00000026ff247221 */ /* 0x000fe20000000000 */
[----:B------:R-:W-:Y:S01]  /*41f0*/  IMAD.MOV.U32 R23, RZ, RZ, c[0x0][0x264] ;  /* 0x00009900ff177624 */ /* 0x000fe200078e00ff */
[----:B------:R-:W-:Y:S05]  /*4200*/  BSSY B2, `(.L_x_1058) ;  /* 0x000000c000027945 */ /* 0x000fea0003800000 */
[----:B------:R-:W1:Y:S01]  /*4210*/  FCHK P1, R36, c[0x0][0x264] ;  /* 0x0000990024007b02 */ /* 0x000e620000020000 */
[----:B0-----:R-:W-:-:S04]  /*4220*/  FFMA R23, R6, -R23, 1 ;  /* 0x3f80000006177423 */ /* 0x001fc80000000817 */
[----:B------:R-:W-:-:S04]  /*4230*/  FFMA R23, R6, R23, R6 ;  /* 0x0000001706177223 */ /* 0x000fc80000000006 */
[----:B------:R-:W-:-:S04]  /*4240*/  FFMA R6, R36, R23, RZ ;  /* 0x0000001724067223 */ /* 0x000fc800000000ff */
[----:B------:R-:W-:-:S04]  /*4250*/  FFMA R22, R6, -c[0x0][0x264], R36 ;  /* 0x8000990006167a23 */ /* 0x000fc80000000024 */
[----:B------:R-:W-:Y:S01]  /*4260*/  FFMA R6, R23, R22, R6 ;  /* 0x0000001617067223 */ /* 0x000fe20000000006 */
[----:B-1----:R-:W-:Y:S05]  /*4270*/  @!P1 BRA `(.L_x_1059) ;  /* 0x0000004000009947 */ /* 0x002fea0003800000 */
[----:B------:R-:W-:Y:S01]  /*4280*/  IMAD.MOV.U32 R23, RZ, RZ, c[0x0][0x264] ;  /* 0x00009900ff177624 */ /* 0x000fe200078e00ff */
[----:B------:R-:W-:Y:S02]  /*4290*/  MOV R27, 0x42b0 ;  /* 0x000042b0001b7802 */ /* 0x000fe40000000f00 */
[----:B------:R-:W-:Y:S05]  /*42a0*/  CALL.REL.NOINC `($__internal_33_$__cuda_sm3x_div_rn_noftz_f32_slowpath) ;  /* 0x00000c4000007944 */ /* 0x000fea0003c00000 */
[----:B------:R-:W-:Y:S02]  /*42b0*/  IMAD.MOV.U32 R6, RZ, RZ, R38 ;  /* 0x000000ffff067224 */ /* 0x000fe400078e0026 */
.L_x_1059:
[----:B------:R-:W-:Y:S05]  /*42c0*/  BSYNC B2 ;  /* 0x0000000000027941 */ /* 0x000fea0003800000 */
.L_x_1058:
[----:B------:R-:W-:-:S04]  /*42d0*/  FADD R23, RZ, R6 ;  /* 0x00000006ff177221 */ /* 0x000fc80000000000 */
[----:B------:R-:W-:-:S04]  /*42e0*/  FFMA R25, R32, R25, R23 ;  /* 0x0000001920197223 */ /* 0x000fc80000000017 */
[----:B------:R-:W-:Y:S01]  /*42f0*/  FADD R25, RZ, R25 ;  /* 0x00000019ff197221 */ /* 0x000fe20000000000 */
[----:B------:R-:W-:Y:S05]  /*4300*/  @!P0 BRA `(.L_x_1060) ;  /* 0x0000008000008947 */ /* 0x000fea0003800000 */
[----:B------:R-:W-:Y:S01]  /*4310*/  SHF.R.S32.HI R27, RZ, 0x1f, R8 ;  /* 0x0000001fff1b7819 */ /* 0x000fe20000011408 */
[----:B------:R-:W-:-:S04]  /*4320*/  IMAD.MOV.U32 R23, RZ, RZ, c[0x0][0x340] ;  /* 0x0000d000ff177624 */ /* 0x000fc800078e00ff */
[----:B------:R-:W-:Y:S02]  /*4330*/  IMAD R27, R27, c[0x0][0x340], RZ ;  /* 0x0000d0001b1b7a24 */ /* 0x000fe400078e02ff */
[----:B------:R-:W-:-:S04]  /*4340*/  IMAD.WIDE.U32 R22, R8, R23, c[0x0][0x320] ;  /* 0x0000c80008167625 */ /* 0x000fc800078e0017 */
[----:B------:R-:W-:-:S04]  /*4350*/  IMAD R27, R8, UR11, R27 ;  /* 0x0000000b081b7c24 */ /* 0x000fc8000f8e021b */
[----:B------:R-:W-:-:S05]  /*4360*/  IMAD.IADD R23, R23, 0x1, R27 ;  /* 0x0000000117177824 */ /* 0x000fca00078e021b */
[----:B------:R0:W-:Y:S01]  /*4370*/  RED.E.ADD.F32.FTZ.RN.STRONG.GPU [R22.64], R25 ;  /* 0x000000191600798e */ /* 0x0001e2000c10e78e */
[----:B------:R-:W-:Y:S05]  /*4380*/  BRA `(.L_x_1061) ;  /* 0x000000a000007947 */ /* 0x000fea0003800000 */
.L_x_1060:
        /* <DEDUP_REMOVED lines=9> */
[----:B------:R0:W-:Y:S02]  /*4420*/  RED.E.ADD.F32.FTZ.RN.STRONG.GPU [R22.64], R25 ;  /* 0x000000191600798e */ /* 0x0001e4000c10e78e */
.L_x_1061:
[----:B------:R-:W-:Y:S01]  /*4430*/  ISETP.NE.U32.AND P0, PT, RZ, c[0x0][0x2e8], PT ;  /* 0x0000ba00ff007a0c */ /* 0x000fe20003f05070 */
[----:B------:R-:W-:Y:S01]  /*4440*/  FADD R37, RZ, R37 ;  /* 0x00000025ff257221 */ /* 0x000fe20000000000 */
[----:B------:R-:W-:Y:S02]  /*4450*/  FFMA R26, RZ, c[0x0][0x274], RZ ;  /* 0x00009d00ff1a7a23 */ /* 0x000fe400000000ff */
[----:B------:R-:W-:-:S13]  /*4460*/  ISETP.NE.AND.EX P0, PT, RZ, c[0x0][0x2ec], PT, P0 ;  /* 0x0000bb00ff007a0c */ /* 0x000fda0003f05300 */
[----:B------:R-:W-:Y:S05]  /*4470*/  @!P0 BRA `(.L_x_1062) ;  /* 0x0000008000008947 */ /* 0x000fea0003800000 */
[----:B0-----:R-:W-:Y:S01]  /*4480*/  SHF.R.S32.HI R25, RZ, 0x1f, R8 ;  /* 0x0000001fff197819 */ /* 0x001fe20000011408 */
[----:B------:R-:W-:-:S04]  /*4490*/  IMAD.MOV.U32 R23, RZ, RZ, c[0x0][0x308] ;  /* 0x0000c200ff177624 */ /* 0x000fc800078e00ff */
[----:B------:R-:W-:Y:S02]  /*44a0*/  IMAD R25, R25, c[0x0][0x308], RZ ;  /* 0x0000c20019197a24 */ /* 0x000fe400078e02ff */
[----:B------:R-:W-:-:S04]  /*44b0*/  IMAD.WIDE.U32 R22, R8, R23, c[0x0][0x2e8] ;  /* 0x0000ba0008167625 */ /* 0x000fc800078e0017 */
[----:B------:R-:W-:-:S04]  /*44c0*/  IMAD R25, R8, UR12, R25 ;  /* 0x0000000c08197c24 */ /* 0x000fc8000f8e0219 */
[----:B------:R-:W-:-:S05]  /*44d0*/  IMAD.IADD R23, R23, 0x1, R25 ;  /* 0x0000000117177824 */ /* 0x000fca00078e0219 */
[----:B------:R0:W-:Y:S01]  /*44e0*/  RED.E.ADD.F32.FTZ.RN.STRONG.GPU [R22.64], R37 ;  /* 0x000000251600798e */ /* 0x0001e2000c10e78e */
[----:B------:R-:W-:Y:S05]  /*44f0*/  BRA `(.L_x_1036) ;  /* 0x000000a000007947 */ /* 0x000fea0003800000 */
.L_x_1062:
[----:B------:R-:W-:-:S04]  /*4500*/  ISETP.NE.U32.AND P0, PT, RZ, c[0x0][0x1f8], PT ;  /* 0x00007e00ff007a0c */ /* 0x000fc80003f05070 */
        /* <DEDUP_REMOVED lines=8> */
[----:B------:R0:W-:Y:S02]  /*4590*/  RED.E.ADD.F32.FTZ.RN.STRONG.GPU [R22.64], R37 ;  /* 0x000000251600798e */ /* 0x0001e4000c10e78e */
.L_x_1036:
[----:B------:R-:W-:Y:S05]  /*45a0*/  BSYNC B1 ;  /* 0x0000000000017941 */ /* 0x000fea0003800000 */
.L_x_1035:
[----:B------:R-:W-:Y:S01]  /*45b0*/  FSETP.GT.AND P0, PT, R17, RZ, PT ;  /* 0x000000ff1100720b */ /* 0x000fe20003f04000 */
[----:B------:R-:W-:Y:S01]  /*45c0*/  BSSY B1, `(.L_x_1063) ;  /* 0x0000034000017945 */ /* 0x000fe20003800000 */
[----:B0-----:R-:W-:Y:S02]  /*45d0*/  IMAD.MOV.U32 R23, RZ, RZ, RZ ;  /* 0x000000ffff177224 */ /* 0x001fe400078e00ff */
[----:B------:R-:W-:-:S09]  /*45e0*/  IMAD.MOV.U32 R25, RZ, RZ, RZ ;  /* 0x000000ffff197224 */ /* 0x000fd200078e00ff */
        /* <DEDUP_REMOVED lines=11> */
[----:B------:R-:W-:Y:S01]  /*46a0*/  MOV R27, 0x46d0 ;  /* 0x000046d0001b7802 */ /* 0x000fe20000000f00 */
[----:B------:R-:W-:Y:S02]  /*46b0*/  IMAD.MOV.U32 R23, RZ, RZ, R17 ;  /* 0x000000ffff177224 */ /* 0x000fe400078e0011 */
[----:B------:R-:W-:Y:S05]  /*46c0*/  CALL.REL.NOINC `($__internal_33_$__cuda_sm3x_div_rn_noftz_f32_slowpath) ;  /* 0x0000082000007944 */ /* 0x000fea0003c00000 */
[----:B------:R-:W-:Y:S02]  /*46d0*/  IMAD.MOV.U32 R25, RZ, RZ, R38 ;  /* 0x000000ffff197224 */ /* 0x000fe400078e0026 */
.L_x_1066:
[----:B------:R-:W-:Y:S05]  /*46e0*/  BSYNC B2 ;  /* 0x0000000000027941 */ /* 0x000fea0003800000 */
.L_x_1065:
        /* <DEDUP_REMOVED lines=14> */
.L_x_1068:
[----:B------:R-:W-:Y:S05]  /*47d0*/  BSYNC B2 ;  /* 0x0000000000027941 */ /* 0x000fea0003800000 */
.L_x_1067:
        /* <DEDUP_REMOVED lines=14> */
.L_x_1070:
[----:B------:R-:W-:Y:S05]  /*48c0*/  BSYNC B2 ;  /* 0x0000000000027941 */ /* 0x000fea0003800000 */
.L_x_1069:
[----:B------:R-:W-:Y:S01]  /*48d0*/  FFMA R25, RZ, R25, RZ ;  /* 0x00000019ff197223 */ /* 0x000fe200000000ff */
[----:B------:R-:W-:Y:S01]  /*48e0*/  FFMA R23, RZ, R6, RZ ;  /* 0x00000006ff177223 */ /* 0x000fe200000000ff */
[----:B------:R-:W-:Y:S02]  /*48f0*/  FFMA R33, RZ, R33, RZ ;  /* 0x00000021ff217223 */ /* 0x000fe400000000ff */
.L_x_1064:
[----:B------:R-:W-:Y:S05]  /*4900*/  BSYNC B1 ;  /* 0x0000000000017941 */ /* 0x000fea0003800000 */
.L_x_1063:
[----:B------:R-:W-:Y:S01]  /*4910*/  ISETP.NE.U32.AND P0, PT, RZ, c[0x0][0x2b0], PT ;  /* 0x0000ac00ff007a0c */ /* 0x000fe20003f05070 */
[----:B------:R-:W-:Y:S01]  /*4920*/  FADD R6, -R25, R24 ;  /* 0x0000001819067221 */ /* 0x000fe20000000100 */
[C---:B------:R-:W-:Y:S01]  /*4930*/  FADD R22, -R23.reuse, R35 ;  /* 0x0000002317167221 */ /* 0x040fe20000000100 */
[--C-:B------:R-:W-:Y:S01]  /*4940*/  FADD R23, R23, R26.reuse ;  /* 0x0000001a17177221 */ /* 0x100fe20000000000 */
[----:B------:R-:W-:Y:S01]  /*4950*/  ISETP.NE.AND.EX P0, PT, RZ, c[0x0][0x2b4], PT, P0 ;  /* 0x0000ad00ff007a0c */ /* 0x000fe20003f05300 */
[----:B------:R-:W-:Y:S01]  /*4960*/  FADD R25, R25, R26 ;  /* 0x0000001a19197221 */ /* 0x000fe20000000000 */
[--C-:B------:R-:W-:Y:S01]  /*4970*/  FADD R26, R26, R33.reuse ;  /* 0x000000211a1a7221 */ /* 0x100fe20000000000 */
[----:B------:R-:W-:Y:S01]  /*4980*/  FADD R33, R34, -R33 ;  /* 0x8000002122217221 */ /* 0x000fe20000000000 */
[----:B------:R-:W-:Y:S01]  /*4990*/  FADD R23, RZ, R23 ;  /* 0x00000017ff177221 */ /* 0x000fe20000000000 */
[----:B------:R-:W-:Y:S01]  /*49a0*/  FADD R27, RZ, R25 ;  /* 0x00000019ff1b7221 */ /* 0x000fe20000000000 */
[----:B------:R-:W-:-:S07]  /*49b0*/  FADD R35, RZ, R26 ;  /* 0x0000001aff237221 */ /* 0x000fce0000000000 */
[----:B------:R-:W-:Y:S05]  /*49c0*/  @!P0 BRA `(.L_x_1071) ;  /* 0x000000a000008947 */ /* 0x000fea0003800000 */
[----:B------:R-:W-:Y:S01]  /*49d0*/  SHF.R.S32.HI R12, RZ, 0x1f, R13 ;  /* 0x0000001fff0c7819 */ /* 0x000fe2000001140d */
[----:B------:R-:W-:-:S04]  /*49e0*/  IMAD.MOV.U32 R10, RZ, RZ, c[0x0][0x2d0] ;  /* 0x0000b400ff0a7624 */ /* 0x000fc800078e00ff */
        /* <DEDUP_REMOVED lines=8> */
.L_x_1071:
        /* <DEDUP_REMOVED lines=9> */
[----:B------:R0:W-:Y:S04]  /*4b00*/  RED.E.ADD.F32.FTZ.RN.STRONG.GPU [R10.64], R27 ;  /* 0x0000001b0a00798e */ /* 0x0001e8000c10e78e */
[----:B------:R0:W-:Y:S04]  /*4b10*/  RED.E.ADD.F32.FTZ.RN.STRONG.GPU [R10.64+0x4], R23 ;  /* 0x000004170a00798e */ /* 0x0001e8000c10e78e */
[----:B------:R0:W-:Y:S02]  /*4b20*/  RED.E.ADD.F32.FTZ.RN.STRONG.GPU [R10.64+0x8], R35 ;  /* 0x000008230a00798e */ /* 0x0001e4000c10e78e */
.L_x_1034:
[----:B------:R-:W-:Y:S05]  /*4b30*/  BSYNC B0 ;  /* 0x0000000000007941 */ /* 0x000fea0003800000 */
.L_x_1033:
[----:B------:R-:W-:Y:S01]  /*4b40*/  ISETP.NE.U32.AND P0, PT, RZ, c[0x0][0x2b0], PT ;  /* 0x0000ac00ff007a0c */ /* 0x000fe20003f05070 */
[----:B------:R-:W-:Y:S01]  /*4b50*/  FADD R25, RZ, R22 ;  /* 0x00000016ff197221 */ /* 0x000fe20000000000 */
[----:B0-----:R-:W-:Y:S01]  /*4b60*/  FADD R27, RZ, R6 ;  /* 0x00000006ff1b7221 */ /* 0x001fe20000000000 */
[----:B------:R-:W-:Y:S01]  /*4b70*/  FADD R33, RZ, R33 ;  /* 0x00000021ff217221 */ /* 0x000fe20000000000 */
        /* <DEDUP_REMOVED lines=12> */
.L_x_1072:
        /* <DEDUP_REMOVED lines=11> */
[----:B------:R0:W-:Y:S02]  /*4cf0*/  RED.E.ADD.F32.FTZ.RN.STRONG.GPU [R10.64+0x8], R33 ;  /* 0x000008210a00798e */ /* 0x0001e4000c10e78e */
.L_x_1073:
[----:B------:R-:W-:-:S04]  /*4d00*/  IADD3 R8, P0, R8, UR6, RZ ;  /* 0x0000000608087c10 */ /* 0x000fc8000ff1e0ff */
[----:B------:R-:W-:Y:S02]  /*4d10*/  IADD3.X R7, R7, UR13, RZ, P0, !PT ;  /* 0x0000000d07077c10 */ /* 0x000fe400087fe4ff */
[----:B------:R-:W-:-:S04]  /*4d20*/  ISETP.GE.U32.AND P0, PT, R8, c[0x0][0x178], PT ;  /* 0x00005e0008007a0c */ /* 0x000fc80003f06070 */
[----:B------:R-:W-:-:S13]  /*4d30*/  ISETP.GE.U32.AND.EX P0, PT, R7, c[0x0][0x17c], PT, P0 ;  /* 0x00005f0007007a0c */ /* 0x000fda0003f06100 */
[----:B------:R-:W-:Y:S01]  /*4d40*/  @P0 CALL.REL.NOINC `(.L_x_1074) ;  /* 0x0000001000000944 */ /* 0x000fe20003c00000 */
[----:B------:R-:W-:Y:S05]  /*4d50*/  BRA `(.L_x_1075) ;  /* 0xffffb47000007947 */ /* 0x000fea000383ffff */
.L_x_1074:
[----:B------:R-:W-:Y:S05]  /*4d60*/  EXIT ;  /* 0x000000000000794d */ /* 0x000fea0003800000 */
        .weak           $__internal_32_$__cuda_sm20_sqrt_rn_f32_slowpath
        .type           $__internal_32_$__cuda_sm20_sqrt_rn_f32_slowpath,@function
        .size           $__internal_32_$__cuda_sm20_sqrt_rn_f32_slowpath,($__internal_33_$__cuda_sm3x_div_rn_noftz_f32_slowpath - $__internal_32_$__cuda_sm20_sqrt_rn_f32_slowpath)
$__internal_32_$__cuda_sm20_sqrt_rn_f32_slowpath:
[----:B------:R-:W-:-:S13]  /*4d70*/  LOP3.LUT P1, RZ, R16, 0x7fffffff, RZ, 0xc0, !PT ;  /* 0x7fffffff10ff7812 */ /* 0x000fda000782c0ff */
[----:B------:R-:W-:Y:S01]  /*4d80*/  @!P1 IMAD.MOV.U32 R14, RZ, RZ, R16 ;  /* 0x000000ffff0e9224 */ /* 0x000fe200078e0010 */
[----:B------:R-:W-:Y:S05]  /*4d90*/  @!P1 BRA `(.L_x_1076) ;  /* 0x0000011000009947 */ /* 0x000fea0003800000 */
[----:B------:R-:W-:Y:S01]  /*4da0*/  FSETP.GEU.FTZ.AND P1, PT, R16, RZ, PT ;  /* 0x000000ff1000720b */ /* 0x000fe20003f3e000 */
[----:B------:R-:W-:-:S12]  /*4db0*/  IMAD.MOV.U32 R6, RZ, RZ, R16 ;  /* 0x000000ffff067224 */ /* 0x000fd800078e0010 */
        /* <DEDUP_REMOVED lines=14> */
[----:B------:R-:W-:-:S04]  /*4ea0*/  @P1 FMUL.FTZ R14, R17, 2.3283064365386962891e-10 ;  /* 0x2f800000110e1820 */ /* 0x000fc80000410000 */
.L_x_1076:
[----:B------:R-:W-:Y:S02]  /*4eb0*/  IMAD.MOV.U32 R17, RZ, RZ, R14 ;  /* 0x000000ffff117224 */ /* 0x000fe400078e000e */
[----:B------:R-:W-:Y:S02]  /*4ec0*/  IMAD.MOV.U32 R14, RZ, RZ, R23 ;  /* 0x000000ffff0e7224 */ /* 0x000fe400078e0017 */
[----:B------:R-:W-:-:S04]  /*4ed0*/  IMAD.MOV.U32 R15, RZ, RZ, 0x0 ;  /* 0x00000000ff0f7424 */ /* 0x000fc800078e00ff */
[----:B------:R-:W-:Y:S05]  /*4ee0*/  RET.REL.NODEC R14 `(swellParticles_cuda_kernel_backward) ;  /* 0xffffb1100e007950 */ /* 0x000fea0003c3ffff */
        .weak           $__internal_33_$__cuda_sm3x_div_rn_noftz_f32_slowpath
        .type           $__internal_33_$__cuda_sm3x_div_rn_noftz_f32_slowpath,@function
        .size           $__internal_33_$__cuda_sm3x_div_rn_noftz_f32_slowpath,(.L_x_1224 - $__internal_33_$__cuda_sm3x_div_rn_noftz_f32_slowpath)
$__internal_33_$__cuda_sm3x_div_rn_noftz_f32_slowpath:
        /* <DEDUP_REMOVED lines=34> */
.L_x_1078:
[----:B------:R-:W-:Y:S01]  /*5110*/  LEA R40, R38, 0xc0800000, 0x17 ;  /* 0xc080000026287811 */ /* 0x000fe200078eb8ff */
[----:B------:R-:W-:Y:S01]  /*5120*/  BSSY B4, `(.L_x_1083) ;  /* 0x0000036000047945 */ /* 0x000fe20003800000 */
[----:B------:R-:W-:-:S03]  /*5130*/  IADD3 R41, R22, -0x7f, RZ ;  /* 0xffffff8116297810 */ /* 0x000fc60007ffe0ff */
[----:B------:R-:W-:Y:S02]  /*5140*/  IMAD.IADD R40, R23, 0x1, -R40 ;  /* 0x0000000117287824 */ /* 0x000fe400078e0a28 */
[C---:B------:R-:W-:Y:S02]  /*5150*/  IMAD R22, R41.reuse, -0x800000, R36 ;  /* 0xff80000029167824 */ /* 0x040fe400078e0224 */
        /* <DEDUP_REMOVED lines=46> */
.L_x_1085:
[----:B------:R-:W-:-:S04]  /*5440*/  LOP3.LUT R22, R22, 0x80000000, RZ, 0xc0, !PT ;  /* 0x8000000016167812 */ /* 0x000fc800078ec0ff */
[----:B------:R-:W-:Y:S01]  /*5450*/  LOP3.LUT R22, R22, 0x7f800000, RZ, 0xfc, !PT ;  /* 0x7f80000016167812 */ /* 0x000fe200078efcff */
[----:B------:R-:W-:Y:S05]  /*5460*/  BRA `(.L_x_1086) ;  /* 0x0000001000007947 */ /* 0x000fea0003800000 */
.L_x_1084:
[----:B------:R-:W-:Y:S02]  /*5470*/  IMAD R22, R39, 0x800000, R22 ;  /* 0x0080000027167824 */ /* 0x000fe400078e0216 */
.L_x_1086:
[----:B------:R-:W-:Y:S05]  /*5480*/  BSYNC B4 ;  /* 0x0000000000047941 */ /* 0x000fea0003800000 */
.L_x_1083:
[----:B------:R-:W-:Y:S05]  /*5490*/  BRA `(.L_x_1087) ;  /* 0x0000008000007947 */ /* 0x000fea0003800000 */
.L_x_1082:
[----:B------:R-:W-:-:S04]  /*54a0*/  LOP3.LUT R22, R23, 0x80000000, R36, 0x48, !PT ;  /* 0x8000000017167812 */ /* 0x000fc800078e4824 */
[----:B------:R-:W-:Y:S01]  /*54b0*/  LOP3.LUT R22, R22, 0x7f800000, RZ, 0xfc, !PT ;  /* 0x7f80000016167812 */ /* 0x000fe200078efcff */
[----:B------:R-:W-:Y:S05]  /*54c0*/  BRA `(.L_x_1087) ;  /* 0x0000005000007947 */ /* 0x000fea0003800000 */
.L_x_1081:
[----:B------:R-:W-:Y:S01]  /*54d0*/  LOP3.LUT R22, R23, 0x80000000, R36, 0x48, !PT ;  /* 0x8000000017167812 */ /* 0x000fe200078e4824 */
[----:B------:R-:W-:Y:S05]  /*54e0*/  BRA `(.L_x_1087) ;  /* 0x0000003000007947 */ /* 0x000fea0003800000 */
.L_x_1080:
[----:B------:R-:W0:Y:S01]  /*54f0*/  MUFU.RSQ R22, -QNAN ;  /* 0xffc0000000167908 */ /* 0x000e220000001400 */
[----:B------:R-:W-:Y:S05]  /*5500*/  BRA `(.L_x_1087) ;  /* 0x0000001000007947 */ /* 0x000fea0003800000 */
.L_x_1079:
[----:B------:R-:W-:Y:S02]  /*5510*/  FADD.FTZ R22, R36, R23 ;  /* 0x0000001724167221 */ /* 0x000fe40000010000 */
.L_x_1087:
[----:B------:R-:W-:Y:S05]  /*5520*/  BSYNC B3 ;  /* 0x0000000000037941 */ /* 0x000fea0003800000 */
.L_x_1077:
[----:B0-----:R-:W-:Y:S02]  /*5530*/  IMAD.MOV.U32 R38, RZ, RZ, R22 ;  /* 0x000000ffff267224 */ /* 0x001fe400078e0016 */
[----:B------:R-:W-:Y:S02]  /*5540*/  IMAD.MOV.U32 R22, RZ, RZ, R27 ;  /* 0x000000ffff167224 */ /* 0x000fe400078e001b */
[----:B------:R-:W-:-:S04]  /*5550*/  IMAD.MOV.U32 R23, RZ, RZ, 0x0 ;  /* 0x00000000ff177424 */ /* 0x000fc800078e00ff */
[----:B------:R-:W-:Y:S05]  /*5560*/  RET.REL.NODEC R22 `(swellParticles_cuda_kernel_backward) ;  /* 0xffffaa9016007950 */ /* 0x000fea0003c3ffff */
.L_x_1088:
        /* <DEDUP_REMOVED lines=9> */
.L_x_1224:


//--------------------- .text.swellParticles_cuda_kernel_forward --------------------------
	.section	.text.swellParticles_cuda_kernel_forward,"ax",@progbits
	.sectioninfo	@"SHI_REGISTERS=36"
	.align	128
        .global         swellParticles_cuda_kernel_forward
        .type           swellParticles_cuda_kernel_forward,@function
        .size           swellParticles_cuda_kernel_forward,(.L_x_1226 - swellParticles_cuda_kernel_forward)
        .other          swellParticles_cuda_kernel_forward,@"STO_CUDA_ENTRY STV_DEFAULT"
swellParticles_cuda_kernel_forward:
.text.swellParticles_cuda_kernel_forward:
[----:B------:R-:W-:-:S03]  /*0000*/  IMAD.MOV.U32 R1, RZ, RZ, c[0x0][0x28] ;  /* 0x00000a00ff017624 */ /* 0x000fc600078e00ff */
[----:B------:R-:W0:Y:S01]  /*0010*/  S2R R2, SR_TID.X ;  /* 0x0000000000027919 */ /* 0x000e220000002100 */
[----:B------:R-:W-:Y:S01]  /*0020*/  IMAD.MOV.U32 R3, RZ, RZ, RZ ;  /* 0x000000ffff037224 */ /* 0x000fe200078e00ff */
[----:B------:R-:W-:Y:S02]  /*0030*/  IADD3 R1, R1, -0x20, RZ ;  /* 0xffffffe001017810 */ /* 0x000fe40007ffe0ff */
[----:B------:R-:W0:Y:S02]  /*0040*/  S2R R5, SR_CTAID.X ;  /* 0x0000000000057919 */ /* 0x000e240000002500 */
[----:B0-----:R-:W-:-:S05]  /*0050*/  IMAD.WIDE.U32 R2, R5, c[0x0][0x0], R2 ;  /* 0x0000000005027a25 */ /* 0x001fca00078e0002 */
[----:B------:R-:W-:-:S04]  /*0060*/  ISETP.GE.U32.AND P0, PT, R2, c[0x0][0x178], PT ;  /* 0x00005e0002007a0c */ /* 0x000fc80003f06070 */
[----:B------:R-:W-:-:S13]  /*0070*/  ISETP.GE.U32.AND.EX P0, PT, R3, c[0x0][0x17c], PT, P0 ;  /* 0x00005f0003007a0c */ /* 0x000fda0003f06100 */
[----:B------:R-:W-:Y:S05]  /*0080*/  @P0 EXIT ;  /* 0x000000000000094d */ /* 0x000fea0003800000 */
[----:B------:R-:W-:Y:S02]  /*0090*/  ULDC.64 UR8, c[0x0][0x118] ;  /* 0x0000460000087ab9 */ /* 0x000fe40000000a00 */
.L_x_1119:
[----:B------:R-:W-:Y:S01]  /*00a0*/  IMAD.MOV.U32 R0, RZ, RZ, c[0x0][0x1d8] ;  /* 0x00007600ff007624 */ /* 0x000fe200078e00ff */
[----:B------:R-:W-:Y:S01]  /*00b0*/  SHF.R.S32.HI R10, RZ, 0x1f, R2 ;  /* 0x0000001fff0a7819 */ /* 0x000fe20000011402 */
[----:B------:R-:W-:Y:S02]  /*00c0*/  IMAD.MOV.U32 R4, RZ, RZ, c[0x0][0x1a0] ;  /* 0x00006800ff047624 */ /* 0x000fe400078e00ff */
[----:B------:R-:W-:Y:S01]  /*00d0*/  IMAD.MOV.U32 R15, RZ, RZ, c[0x0][0x1d8] ;  /* 0x00007600ff0f7624 */ /* 0x000fe200078e00ff */
[----:B------:R-:W-:Y:S01]  /*00e0*/  SHF.R.S32.HI R17, RZ, 0x1f, R0 ;  /* 0x0000001fff117819 */ /* 0x000fe20000011400 */
[C---:B0-----:R-:W-:Y:S01]  /*00f0*/  IMAD R7, R10.reuse, c[0x0][0x1d8], RZ ;  /* 0x000076000a077a24 */ /* 0x041fe200078e02ff */
[----:B------:R-:W-:Y:S01]  /*0100*/  SHF.R.S32.HI R16, RZ, 0x1f, R4 ;  /* 0x0000001fff107819 */ /* 0x000fe20000011404 */
[----:B------:R-:W-:Y:S02]  /*0110*/  IMAD.MOV.U32 R11, RZ, RZ, c[0x0][0x1a0] ;  /* 0x00006800ff0b7624 */ /* 0x000fe400078e00ff */
[----:B------:R-:W-:-:S02]  /*0120*/  IMAD R5, R10, c[0x0][0x1a0], RZ ;  /* 0x000068000a057a24 */ /* 0x000fc400078e02ff */
[----:B------:R-:W-:-:S04]  /*0130*/  IMAD.WIDE.U32 R12, R2, R15, c[0x0][0x1b8] ;  /* 0x00006e00020c7625 */ /* 0x000fc800078e000f */
[----:B------:R-:W-:Y:S02]  /*0140*/  IMAD R9, R17, R2, R7 ;  /* 0x0000000211097224 */ /* 0x000fe400078e0207 */
[----:B------:R-:W-:-:S04]  /*0150*/  IMAD.WIDE.U32 R6, R2, R11, c[0x0][0x180] ;  /* 0x0000600002067625 */ /* 0x000fc800078e000b */
[----:B------:R-:W-:Y:S02]  /*0160*/  IMAD R5, R16, R2, R5 ;  /* 0x0000000210057224 */ /* 0x000fe400078e0205 */
[----:B------:R-:W-:Y:S02]  /*0170*/  IMAD.IADD R13, R13, 0x1, R9 ;  /* 0x000000010d0d7824 */ /* 0x000fe400078e0209 */
[----:B------:R-:W-:-:S03]  /*0180*/  IMAD.IADD R7, R7, 0x1, R5 ;  /* 0x0000000107077824 */ /* 0x000fc600078e0205 */
[----:B------:R-:W2:Y:S04]  /*0190*/  LDG.E R4, [R12.64+0x4] ;  /* 0x000004080c047981 */ /* 0x000ea8000c1e1900 */
[----:B------:R-:W3:Y:S01]  /*01a0*/  LDG.E R6, [R6.64] ;  /* 0x0000000806067981 */ /* 0x000ee2000c1e1900 */
[----:B------:R-:W-:Y:S01]  /*01b0*/  ULDC UR6, c[0x0][0x0] ;  /* 0x0000000000067ab9 */ /* 0x000fe20000000800 */
[----:B------:R-:W-:Y:S01]  /*01c0*/  IMAD.MOV.U32 R14, RZ, RZ, R2 ;  /* 0x000000ffff0e7224 */ /* 0x000fe200078e0002 */
[----:B------:R-:W-:Y:S01]  /*01d0*/  ULDC UR7, c[0x0][0xc] ;  /* 0x0000030000077ab9 */ /* 0x000fe20000000800 */
[----:B------:R-:W-:Y:S01]  /*01e0*/  BSSY B0, `(.L_x_1089) ;  /* 0x0000266000007945 */ /* 0x000fe20003800000 */
[----:B------:R-:W-:Y:S02]  /*01f0*/  UIMAD.WIDE.U32 UR6, UR6, UR7, URZ ;  /* 0x00000007060672a5 */ /* 0x000fe4000f8e003f */
[----:B------:R-:W-:-:S02]  /*0200*/  UMOV UR4, URZ ;  /* 0x0000003f00047c82 */ /* 0x000fc40008000000 */
[----:B------:R-:W-:Y:S02]  /*0210*/  UIADD3 UR4, UR7, UR4, URZ ;  /* 0x0000000407047290 */ /* 0x000fe4000fffe03f */
[----:B------:R-:W-:-:S04]  /*0220*/  IADD3 R2, P0, R2, UR6, RZ ;  /* 0x0000000602027c10 */ /* 0x000fc8000ff1e0ff */
[----:B------:R-:W-:Y:S02]  /*0230*/  IADD3.X R3, R3, UR4, RZ, P0, !PT ;  /* 0x0000000403037c10 */ /* 0x000fe400087fe4ff */
[----:B------:R-:W-:-:S04]  /*0240*/  ISETP.GE.U32.AND P0, PT, R2, c[0x0][0x178], PT ;  /* 0x00005e0002007a0c */ /* 0x000fc80003f06070 */
[----:B------:R-:W-:Y:S02]  /*0250*/  ISETP.GE.U32.AND.EX P0, PT, R3, c[0x0][0x17c], PT, P0 ;  /* 0x00005f0003007a0c */ /* 0x000fe40003f06100 */
[----:B--2---:R-:W-:-:S04]  /*0260*/  FSETP.GT.AND P1, PT, R4, c[0x0][0x270], PT ;  /* 0x00009c0004007a0b */ /* 0x004fc80003f24000 */
[----:B---3--:R-:W-:-:S13]  /*0270*/  ISETP.NE.OR P1, PT, R6, 0x1, !P1 ;  /* 0x000000010600780c */ /* 0x008fda0004f25670 */
[----:B------:R-:W-:Y:S05]  /*0280*/  @P1 BRA `(.L_x_1090) ;  /* 0x000025b000001947 */ /* 0x000fea0003800000 */
[----:B------:R-:W-:-:S04]  /*0290*/  IADD3 R5, R14, 0x1, RZ ;  /* 0x000000010e057810 */ /* 0x000fc80007ffe0ff */
[----:B------:R-:W-:-:S13]  /*02a0*/  ISETP.GE.AND P1, PT, R5, c[0x0][0x190], PT ;  /* 0x0000640005007a0c */ /* 0x000fda0003f26270 */
[----:B------:R-:W-:Y:S05]  /*02b0*/  @P1 BRA `(.L_x_1090) ;  /* 0x0000258000001947 */ /* 0x000fea0003800000 */
[----:B------:R-:W-:Y:S01]  /*02c0*/  SHF.R.S32.HI R8, RZ, 0x1f, R5 ;  /* 0x0000001fff087819 */ /* 0x000fe20000011405 */
[----:B------:R-:W-:-:S04]  /*02d0*/  IMAD.WIDE.U32 R6, R5, R11, c[0x0][0x180] ;  /* 0x0000600005067625 */ /* 0x000fc800078e000b */
[----:B------:R-:W-:-:S04]  /*02e0*/  IMAD R0, R8, c[0x0][0x1a0], RZ ;  /* 0x0000680008007a24 */ /* 0x000fc800078e02ff */
[----:B------:R-:W-:-:S04]  /*02f0*/  IMAD R9, R5, R16, R0 ;  /* 0x0000001005097224 */ /* 0x000fc800078e0200 */
[----:B------:R-:W-:-:S05]  /*0300*/  IMAD.IADD R7, R7, 0x1, R9 ;  /* 0x0000000107077824 */ /* 0x000fca00078e0209 */
[----:B------:R-:W2:Y:S02]  /*0310*/  LDG.E R6, [R6.64] ;  /* 0x0000000806067981 */ /* 0x000ea4000c1e1900 */
[----:B--2---:R-:W-:-:S13]  /*0320*/  ISETP.NE.AND P1, PT, R6, RZ, PT ;  /* 0x000000ff0600720c */ /* 0x004fda0003f25270 */
[----:B------:R-:W-:Y:S05]  /*0330*/  @P1 BRA `(.L_x_1090) ;  /* 0x0000250000001947 */ /* 0x000fea0003800000 */
[----:B------:R-:W-:Y:S02]  /*0340*/  IMAD R0, R8, c[0x0][0x1d8], RZ ;  /* 0x0000760008007a24 */ /* 0x000fe400078e02ff */
[C---:B------:R-:W-:Y:S01]  /*0350*/  IMAD.WIDE.U32 R6, R5.reuse, R15, c[0x0][0x1b8] ;  /* 0x00006e0005067625 */ /* 0x040fe200078e000f */
[----:B------:R-:W2:Y:S03]  /*0360*/  LDG.E R8, [R12.64+0x8] ;  /* 0x000008080c087981 */ /* 0x000ea6000c1e1900 */
[----:B------:R-:W-:Y:S02]  /*0370*/  IMAD R17, R5, R17, R0 ;  /* 0x0000001105117224 */ /* 0x000fe400078e0200 */
[----:B------:R-:W-:Y:S02]  /*0380*/  IMAD.MOV.U32 R16, RZ, RZ, R6 ;  /* 0x000000ffff107224 */ /* 0x000fe400078e0006 */
[----:B------:R-:W-:Y:S01]  /*0390*/  IMAD.IADD R17, R7, 0x1, R17 ;  /* 0x0000000107117824 */ /* 0x000fe200078e0211 */
[----:B------:R-:W3:Y:S04]  /*03a0*/  LDG.E R6, [R12.64] ;  /* 0x000000080c067981 */ /* 0x000ee8000c1e1900 */
        /* <DEDUP_REMOVED lines=15> */
[----:B------:R-:W-:Y:S05]  /*04a0*/  CALL.REL.NOINC `($__internal_34_$__cuda_sm20_sqrt_rn_f32_slowpath) ;  /* 0x000023d000007944 */ /* 0x000fea0003c00000 */
[----:B------:R-:W-:Y:S05]  /*04b0*/  BRA `(.L_x_1093) ;  /* 0x0000004000007947 */ /* 0x000fea0003800000 */
.L_x_1092:
[----:B01----:R-:W-:Y:S01]  /*04c0*/  FMUL.FTZ R0, R15, R18 ;  /* 0x000000120f007220 */ /* 0x003fe20000410000 */
[----:B------:R-:W-:-:S03]  /*04d0*/  FMUL.FTZ R12, R18, 0.5 ;  /* 0x3f000000120c7820 */ /* 0x000fc60000410000 */
[----:B------:R-:W-:-:S04]  /*04e0*/  FFMA R13, -R0, R0, R15 ;  /* 0x00000000000d7223 */ /* 0x000fc8000000010f */
[----:B------:R-:W-:Y:S02]  /*04f0*/  FFMA R0, R13, R12, R0 ;  /* 0x0000000c0d007223 */ /* 0x000fe40000000000 */
.L_x_1093:
[----:B------:R-:W-:Y:S05]  /*0500*/  BSYNC B1 ;  /* 0x0000000000017941 */ /* 0x000fea0003800000 */
.L_x_1091:
[----:B------:R-:W-:Y:S01]  /*0510*/  IMAD.MOV.U32 R13, RZ, RZ, 0x2c9277b5 ;  /* 0x2c9277b5ff0d7424 */ /* 0x000fe200078e00ff */
[----:B------:R-:W-:-:S03]  /*0520*/  FSETP.GE.AND P1, PT, R0, c[0x0][0x268], PT ;  /* 0x00009a0000007a0b */ /* 0x000fc60003f26000 */
[----:B------:R-:W-:Y:S01]  /*0530*/  IMAD R12, R14, R13, -0x53a9b4fb ;  /* 0xac564b050e0c7424 */ /* 0x000fe200078e020d */
[----:B------:R-:W-:-:S04]  /*0540*/  FSETP.LEU.OR P1, PT, R7, c[0x0][0x270], !P1 ;  /* 0x00009c0007007a0b */ /* 0x000fc80004f2b400 */
[----:B------:R-:W-:-:S04]  /*0550*/  LEA.HI R13, R12, 0x4, RZ, 0x4 ;  /* 0x000000040c0d7811 */ /* 0x000fc800078f20ff */
[----:B------:R-:W-:-:S04]  /*0560*/  SHF.R.U32.HI R13, RZ, R13, R12 ;  /* 0x0000000dff0d7219 */ /* 0x000fc8000001160c */
[----:B------:R-:W-:-:S05]  /*0570*/  LOP3.LUT R13, R13, R12, RZ, 0x3c, !PT ;  /* 0x0000000c0d0d7212 */ /* 0x000fca00078e3cff */
[----:B------:R-:W-:-:S05]  /*0580*/  IMAD R13, R13, 0x108ef2d9, RZ ;  /* 0x108ef2d90d0d7824 */ /* 0x000fca00078e02ff */
[----:B------:R-:W-:-:S04]  /*0590*/  SHF.R.U32.HI R12, RZ, 0x16, R13 ;  /* 0x00000016ff0c7819 */ /* 0x000fc8000001160d */
[----:B------:R-:W-:-:S04]  /*05a0*/  LOP3.LUT R18, R12, R13, RZ, 0x3c, !PT ;  /* 0x0000000d0c127212 */ /* 0x000fc800078e3cff */
[----:B------:R-:W-:-:S04]  /*05b0*/  SHF.R.U32.HI R12, RZ, 0x8, R18 ;  /* 0x00000008ff0c7819 */ /* 0x000fc80000011612 */
[----:B------:R-:W-:-:S05]  /*05c0*/  I2FP.F32.U32 R12, R12 ;  /* 0x0000000c000c7245 */ /* 0x000fca0000201000 */
[----:B------:R-:W-:-:S05]  /*05d0*/  FMUL R12, R12, 5.9604644775390625e-08 ;  /* 0x338000000c0c7820 */ /* 0x000fca0000400000 */
[----:B------:R-:W-:-:S13]  /*05e0*/  FSETP.GEU.OR P1, PT, R12, c[0x0][0x260], P1 ;  /* 0x000098000c007a0b */ /* 0x000fda0000f2e400 */
[----:B------:R-:W-:Y:S05]  /*05f0*/  @P1 BRA `(.L_x_1090) ;  /* 0x0000224000001947 */ /* 0x000fea0003800000 */
[----:B------:R-:W-:Y:S01]  /*0600*/  ULDC UR4, c[0x0][0x248] ;  /* 0x0000920000047ab9 */ /* 0x000fe20000000800 */
[----:B------:R-:W-:Y:S01]  /*0610*/  IMAD.MOV.U32 R13, RZ, RZ, c[0x0][0x248] ;  /* 0x00009200ff0d7624 */ /* 0x000fe200078e00ff */
[----:B------:R-:W-:Y:S01]  /*0620*/  USHF.R.S32.HI UR4, URZ, 0x1f, UR4 ;  /* 0x0000001f3f047899 */ /* 0x000fe20008011404 */
[----:B------:R-:W-:Y:S02]  /*0630*/  IMAD R15, R10, c[0x0][0x248], RZ ;  /* 0x000092000a0f7a24 */ /* 0x000fe400078e02ff */
[----:B------:R-:W-:-:S04]  /*0640*/  IMAD.WIDE.U32 R12, R14, R13, c[0x0][0x228] ;  /* 0x00008a000e0c7625 */ /* 0x000fc800078e000d */
[----:B------:R-:W-:Y:S01]  /*0650*/  IMAD R15, R14, UR4, R15 ;  /* 0x000000040e0f7c24 */ /* 0x000fe2000f8e020f */
[----:B------:R-:W-:Y:S01]  /*0660*/  ULDC UR4, c[0x0][0x210] ;  /* 0x0000840000047ab9 */ /* 0x000fe20000000800 */
[----:B------:R-:W-:Y:S01]  /*0670*/  IMAD.MOV.U32 R16, RZ, RZ, R12 ;  /* 0x000000ffff107224 */ /* 0x000fe200078e000c */
[----:B------:R-:W-:Y:S01]  /*0680*/  USHF.R.S32.HI UR4, URZ, 0x1f, UR4 ;  /* 0x0000001f3f047899 */ /* 0x000fe20008011404 */
[----:B------:R-:W-:Y:S02]  /*0690*/  IMAD.IADD R17, R13, 0x1, R15 ;  /* 0x000000010d117824 */ /* 0x000fe400078e020f */
[----:B------:R-:W-:Y:S02]  /*06a0*/  IMAD.MOV.U32 R13, RZ, RZ, c[0x0][0x210] ;  /* 0x00008400ff0d7624 */ /* 0x000fe400078e00ff */
[----:B------:R-:W-:Y:S01]  /*06b0*/  IMAD R15, R10, c[0x0][0x210], RZ ;  /* 0x000084000a0f7a24 */ /* 0x000fe200078e02ff */
[----:B------:R0:W2:Y:S01]  /*06c0*/  LDG.E R0, [R16.64] ;  /* 0x0000000810007981 */ /* 0x0000a2000c1e1900 */
[----:B------:R-:W-:-:S04]  /*06d0*/  IMAD.WIDE.U32 R12, R14, R13, c[0x0][0x1f0] ;  /* 0x00007c000e0c7625 */ /* 0x000fc800078e000d */
[----:B------:R-:W-:Y:S02]  /*06e0*/  IMAD R15, R14, UR4, R15 ;  /* 0x000000040e0f7c24 */ /* 0x000fe4000f8e020f */
[----:B------:R-:W-:Y:S02]  /*06f0*/  IMAD R14, R18, 0x2c9277b5, RZ ;  /* 0x2c9277b5120e7824 */ /* 0x000fe400078e02ff */
[----:B------:R-:W-:-:S03]  /*0700*/  IMAD.IADD R13, R13, 0x1, R15 ;  /* 0x000000010d0d7824 */ /* 0x000fc600078e020f */
[----:B------:R-:W-:Y:S02]  /*0710*/  IADD3 R15, R14, 0x57b3a6f, RZ ;  /* 0x057b3a6f0e0f7810 */ /* 0x000fe40007ffe0ff */
[----:B------:R1:W5:Y:S01]  /*0720*/  LDG.E R10, [R12.64] ;  /* 0x000000080c0a7981 */ /* 0x000362000c1e1900 */
[----:B------:R-:W-:Y:S01]  /*0730*/  BSSY B1, `(.L_x_1094) ;  /* 0x000006a000017945 */ /* 0x000fe20003800000 */
[----:B------:R-:W-:-:S04]  /*0740*/  LEA.HI R18, R15, 0x4, RZ, 0x4 ;  /* 0x000000040f127811 */ /* 0x000fc800078f20ff */
[----:B------:R-:W-:-:S04]  /*0750*/  SHF.R.U32.HI R18, RZ, R18, R15 ;  /* 0x00000012ff127219 */ /* 0x000fc8000001160f */
[----:B------:R-:W-:Y:S02]  /*0760*/  LOP3.LUT R18, R18, R15, RZ, 0x3c, !PT ;  /* 0x0000000f12127212 */ /* 0x000fe400078e3cff */
[----:B-1----:R-:W-:-:S03]  /*0770*/  IADD3 R13, R14, 0x320db224, RZ ;  /* 0x320db2240e0d7810 */ /* 0x002fc60007ffe0ff */
[----:B------:R-:W-:-:S05]  /*0780*/  IMAD R18, R18, 0x108ef2d9, RZ ;  /* 0x108ef2d912127824 */ /* 0x000fca00078e02ff */
[----:B------:R-:W-:-:S04]  /*0790*/  SHF.R.U32.HI R15, RZ, 0x16, R18 ;  /* 0x00000016ff0f7819 */ /* 0x000fc80000011612 */
[----:B------:R-:W-:Y:S02]  /*07a0*/  LOP3.LUT R15, R15, R18, RZ, 0x3c, !PT ;  /* 0x000000120f0f7212 */ /* 0x000fe400078e3cff */
[----:B------:R-:W-:Y:S02]  /*07b0*/  LEA.HI R18, R13, 0x4, RZ, 0x4 ;  /* 0x000000040d127811 */ /* 0x000fe400078f20ff */
[----:B0-----:R-:W-:Y:S02]  /*07c0*/  SHF.R.U32.HI R16, RZ, 0x8, R15 ;  /* 0x00000008ff107819 */ /* 0x001fe4000001160f */
[----:B------:R-:W-:Y:S02]  /*07d0*/  IADD3 R15, R14, -0x27173d46, RZ ;  /* 0xd8e8c2ba0e0f7810 */ /* 0x000fe40007ffe0ff */
[----:B------:R-:W-:Y:S02]  /*07e0*/  I2FP.F32.U32 R16, R16 ;  /* 0x0000001000107245 */ /* 0x000fe40000201000 */
[----:B------:R-:W-:-:S02]  /*07f0*/  LEA.HI R12, R15, 0x4, RZ, 0x4 ;  /* 0x000000040f0c7811 */ /* 0x000fc400078f20ff */
[----:B------:R-:W-:Y:S01]  /*0800*/  SHF.R.U32.HI R18, RZ, R18, R13 ;  /* 0x00000012ff127219 */ /* 0x000fe2000001160d */
[----:B------:R-:W-:Y:S01]  /*0810*/  FMUL R16, R16, 5.9604644775390625e-08 ;  /* 0x3380000010107820 */ /* 0x000fe20000400000 */
[----:B------:R-:W-:Y:S02]  /*0820*/  SHF.R.U32.HI R14, RZ, R12, R15 ;  /* 0x0000000cff0e7219 */ /* 0x000fe4000001160f */
[----:B------:R-:W-:Y:S01]  /*0830*/  LOP3.LUT R18, R18, R13, RZ, 0x3c, !PT ;  /* 0x0000000d12127212 */ /* 0x000fe200078e3cff */
[----:B------:R-:W-:Y:S01]  /*0840*/  FMUL R12, R16, 3.1400001049041748047 ;  /* 0x4048f5c3100c7820 */ /* 0x000fe20000400000 */
[----:B------:R-:W-:-:S03]  /*0850*/  LOP3.LUT R14, R14, R15, RZ, 0x3c, !PT ;  /* 0x0000000f0e0e7212 */ /* 0x000fc600078e3cff */
[----:B------:R-:W-:Y:S01]  /*0860*/  FMUL R20, R12, 0.63661974668502807617 ;  /* 0x3f22f9830c147820 */ /* 0x000fe20000400000 */
[----:B------:R-:W-:Y:S01]  /*0870*/  IMAD R18, R18, 0x108ef2d9, RZ ;  /* 0x108ef2d912127824 */ /* 0x000fe200078e02ff */
[----:B------:R-:W-:Y:S01]  /*0880*/  FSETP.GE.AND P1, PT, |R12|, 105615, PT ;  /* 0x47ce47800c00780b */ /* 0x000fe20003f26200 */
[----:B------:R-:W-:-:S03]  /*0890*/  IMAD R14, R14, 0x108ef2d9, RZ ;  /* 0x108ef2d90e0e7824 */ /* 0x000fc600078e02ff */
[----:B------:R-:W0:Y:S01]  /*08a0*/  F2I.NTZ R20, R20 ;  /* 0x0000001400147305 */ /* 0x000e220000203100 */
[----:B------:R-:W-:Y:S02]  /*08b0*/  SHF.R.U32.HI R15, RZ, 0x16, R18 ;  /* 0x00000016ff0f7819 */ /* 0x000fe40000011612 */
[----:B------:R-:W-:Y:S02]  /*08c0*/  SHF.R.U32.HI R13, RZ, 0x16, R14 ;  /* 0x00000016ff0d7819 */ /* 0x000fe4000001160e */
[----:B------:R-:W-:Y:S02]  /*08d0*/  LOP3.LUT R15, R15, R18, RZ, 0x3c, !PT ;  /* 0x000000120f0f7212 */ /* 0x000fe400078e3cff */
[----:B------:R-:W-:Y:S02]  /*08e0*/  LOP3.LUT R13, R13, R14, RZ, 0x3c, !PT ;  /* 0x0000000e0d0d7212 */ /* 0x000fe400078e3cff */
[----:B------:R-:W-:Y:S02]  /*08f0*/  SHF.R.U32.HI R15, RZ, 0x8, R15 ;  /* 0x00000008ff0f7819 */ /* 0x000fe4000001160f */
[----:B------:R-:W-:-:S02]  /*0900*/  SHF.R.U32.HI R13, RZ, 0x8, R13 ;  /* 0x00000008ff0d7819 */ /* 0x000fc4000001160d */
[----:B------:R-:W-:Y:S02]  /*0910*/  I2FP.F32.U32 R15, R15 ;  /* 0x0000000f000f7245 */ /* 0x000fe40000201000 */
[----:B------:R-:W-:Y:S01]  /*0920*/  I2FP.F32.U32 R13, R13 ;  /* 0x0000000d000d7245 */ /* 0x000fe20000201000 */
[----:B0-----:R-:W-:Y:S01]  /*0930*/  IMAD.MOV.U32 R22, RZ, RZ, R20 ;  /* 0x000000ffff167224 */ /* 0x001fe200078e0014 */
[----:B------:R-:W-:-:S03]  /*0940*/  I2FP.F32.S32 R17, R20 ;  /* 0x0000001400117245 */ /* 0x000fc60000201400 */
[----:B------:R-:W-:Y:S02]  /*0950*/  FMUL R13, R13, 5.9604644775390625e-08 ;  /* 0x338000000d0d7820 */ /* 0x000fe40000400000 */
[----:B------:R-:W-:-:S04]  /*0960*/  FFMA R14, R17, -1.5707962512969970703, R12 ;  /* 0xbfc90fda110e7823 */ /* 0x000fc8000000000c */
[----:B------:R-:W-:Y:S01]  /*0970*/  FFMA R16, R17, -7.5497894158615963534e-08, R14 ;  /* 0xb3a2216811107823 */ /* 0x000fe2000000000e */
[----:B------:R-:W-:-:S04]  /*0980*/  FMUL R14, R15, 5.9604644775390625e-08 ;  /* 0x338000000f0e7820 */ /* 0x000fc80000400000 */
[----:B------:R-:W-:Y:S01]  /*0990*/  FMUL R14, R14, 6.2800002098083496094 ;  /* 0x40c8f5c30e0e7820 */ /* 0x000fe20000400000 */
[----:B--2---:R-:W-:Y:S01]  /*09a0*/  FMUL R15, R13, R0 ;  /* 0x000000000d0f7220 */ /* 0x004fe20000400000 */
[----:B------:R-:W-:-:S03]  /*09b0*/  FFMA R13, R17, -5.3903029534742383927e-15, R16 ;  /* 0xa7c234c5110d7823 */ /* 0x000fc60000000010 */
[----:B------:R-:W-:Y:S01]  /*09c0*/  FMUL R15, R15, c[0x0][0x26c] ;  /* 0x00009b000f0f7a20 */ /* 0x000fe20000400000 */
[----:B------:R-:W-:Y:S01]  /*09d0*/  IMAD.MOV.U32 R25, RZ, RZ, R13 ;  /* 0x000000ffff197224 */ /* 0x000fe200078e000d */
[----:B------:R-:W-:Y:S05]  /*09e0*/  @!P1 BRA `(.L_x_1095) ;  /* 0x000003e000009947 */ /* 0x000fea0003800000 */
[----:B------:R-:W-:-:S13]  /*09f0*/  FSETP.NEU.AND P2, PT, |R12|, +INF , PT ;  /* 0x7f8000000c00780b */ /* 0x000fda0003f4d200 */
[----:B------:R-:W-:Y:S05]  /*0a00*/  @!P2 BRA `(.L_x_1096) ;  /* 0x000003a00000a947 */ /* 0x000fea0003800000 */
[----:B------:R-:W-:Y:S01]  /*0a10*/  IMAD.SHL.U32 R16, R12, 0x100, RZ ;  /* 0x000001000c107824 */ /* 0x000fe200078e00ff */
[----:B------:R-:W-:Y:S01]  /*0a20*/  UMOV UR4, URZ ;  /* 0x0000003f00047c82 */ /* 0x000fe20008000000 */
[----:B------:R-:W-:Y:S01]  /*0a30*/  IMAD.MOV.U32 R23, RZ, RZ, RZ ;  /* 0x000000ffff177224 */ /* 0x000fe200078e00ff */
[----:B------:R-:W-:Y:S01]  /*0a40*/  ULDC.64 UR6, c[0x4][0x88] ;  /* 0x0100220000067ab9 */ /* 0x000fe20000000a00 */
[----:B------:R-:W-:Y:S01]  /*0a50*/  IMAD.MOV.U32 R21, RZ, RZ, RZ ;  /* 0x000000ffff157224 */ /* 0x000fe200078e00ff */
[----:B------:R-:W-:Y:S01]  /*0a60*/  LOP3.LUT R27, R16, 0x80000000, RZ, 0xfc, !PT ;  /* 0x80000000101b7812 */ /* 0x000fe200078efcff */
[----:B------:R-:W-:Y:S02]  /*0a70*/  IMAD.MOV.U32 R20, RZ, RZ, R1 ;  /* 0x000000ffff147224 */ /* 0x000fe400078e0001 */
.L_x_1097:
[----:B------:R-:W-:Y:S02]  /*0a80*/  IMAD.U32 R16, RZ, RZ, UR6 ;  /* 0x00000006ff107e24 */ /* 0x000fe4000f8e00ff */
[----:B------:R-:W-:-:S05]  /*0a90*/  IMAD.U32 R17, RZ, RZ, UR7 ;  /* 0x00000007ff117e24 */ /* 0x000fca000f8e00ff */
[----:B------:R-:W2:Y:S01]  /*0aa0*/  LDG.E.CONSTANT R16, [R16.64] ;  /* 0x0000000810107981 */ /* 0x000ea2000c1e9900 */
[----:B------:R-:W-:Y:S01]  /*0ab0*/  IADD3 R21, R21, 0x1, RZ ;  /* 0x0000000115157810 */ /* 0x000fe20007ffe0ff */
[----:B------:R-:W-:-:S03]  /*0ac0*/  UIADD3 UR6, UP0, UR6, 0x4, URZ ;  /* 0x0000000406067890 */ /* 0x000fc6000ff1e03f */
[----:B------:R-:W-:Y:S01]  /*0ad0*/  ISETP.NE.AND P2, PT, R21, 0x6, PT ;  /* 0x000000061500780c */ /* 0x000fe20003f45270 */
[----:B------:R-:W-:Y:S01]  /*0ae0*/  UIADD3.X UR7, URZ, UR7, URZ, UP0, !UPT ;  /* 0x000000073f077290 */ /* 0x000fe200087fe43f */
[----:B--2---:R-:W-:-:S05]  /*0af0*/  IMAD.WIDE.U32 R18, R16, R27, RZ ;  /* 0x0000001b10127225 */ /* 0x004fca00078e00ff */
[----:B------:R-:W-:-:S04]  /*0b00*/  IADD3 R25, P3, R18, R23, RZ ;  /* 0x0000001712197210 */ /* 0x000fc80007f7e0ff */
[----:B------:R-:W-:Y:S01]  /*0b10*/  IADD3.X R23, R19, UR4, RZ, P3, !PT ;  /* 0x0000000413177c10 */ /* 0x000fe20009ffe4ff */
[----:B------:R0:W-:Y:S02]  /*0b20*/  STL [R20], R25 ;  /* 0x0000001914007387 */ /* 0x0001e40000100800 */
[----:B0-----:R-:W-:Y:S01]  /*0b30*/  IADD3 R20, R20, 0x4, RZ ;  /* 0x0000000414147810 */ /* 0x001fe20007ffe0ff */
[----:B------:R-:W-:Y:S05]  /*0b40*/  @P2 BRA `(.L_x_1097) ;  /* 0xffffff3000002947 */ /* 0x000fea000383ffff */
[----:B------:R-:W-:Y:S01]  /*0b50*/  SHF.R.U32.HI R16, RZ, 0x17, R12 ;  /* 0x00000017ff107819 */ /* 0x000fe2000001160c */
[----:B------:R0:W-:Y:S03]  /*0b60*/  STL [R1+0x18], R23 ;  /* 0x0000181701007387 */ /* 0x0001e60000100800 */
[----:B------:R-:W-:-:S04]  /*0b70*/  LOP3.LUT R16, R16, 0xff, RZ, 0xc0, !PT ;  /* 0x000000ff10107812 */ /* 0x000fc800078ec0ff */
[----:B------:R-:W-:-:S04]  /*0b80*/  IADD3 R16, R16, -0x80, RZ ;  /* 0xffffff8010107810 */ /* 0x000fc80007ffe0ff */
[----:B------:R-:W-:Y:S02]  /*0b90*/  LOP3.LUT P2, R21, R16, 0x1f, RZ, 0xc0, !PT ;  /* 0x0000001f10157812 */ /* 0x000fe4000784c0ff */
[----:B------:R-:W-:-:S04]  /*0ba0*/  SHF.R.U32.HI R16, RZ, 0x5, R16 ;  /* 0x00000005ff107819 */ /* 0x000fc80000011610 */
[C---:B------:R-:W-:Y:S02]  /*0bb0*/  IADD3 R18, -R16.reuse, 0x4, RZ ;  /* 0x0000000410127810 */ /* 0x040fe40007ffe1ff */
[----:B------:R-:W-:-:S05]  /*0bc0*/  IADD3 R16, -R16, 0x6, RZ ;  /* 0x0000000610107810 */ /* 0x000fca0007ffe1ff */
[--C-:B------:R-:W-:Y:S02]  /*0bd0*/  @P2 IMAD R25, R18, 0x4, R1.reuse ;  /* 0x0000000412192824 */ /* 0x100fe400078e0201 */
[----:B------:R-:W-:-:S03]  /*0be0*/  IMAD R24, R16, 0x4, R1 ;  /* 0x0000000410187824 */ /* 0x000fc600078e0201 */
[----:B------:R-:W2:Y:S04]  /*0bf0*/  @P2 LDL R19, [R25] ;  /* 0x0000000019132983 */ /* 0x000ea80000100800 */
[----:B------:R-:W3:Y:S04]  /*0c00*/  LDL R20, [R24] ;  /* 0x0000000018147983 */ /* 0x000ee80000100800 */
[----:B------:R-:W4:Y:S01]  /*0c10*/  LDL R17, [R24+-0x4] ;  /* 0xfffffc0018117983 */ /* 0x000f220000100800 */
[----:B------:R-:W-:-:S04]  /*0c20*/  @P2 IADD3 R16, -R21, 0x20, RZ ;  /* 0x0000002015102810 */ /* 0x000fc80007ffe1ff */
[-C--:B--2---:R-:W-:Y:S02]  /*0c30*/  @P2 SHF.R.U32.HI R18, RZ, R16.reuse, R19 ;  /* 0x00000010ff122219 */ /* 0x084fe40000011613 */
[-C--:B---3--:R-:W-:Y:S02]  /*0c40*/  @P2 SHF.L.U32 R19, R20, R21.reuse, RZ ;  /* 0x0000001514132219 */ /* 0x088fe400000006ff */
[----:B----4-:R-:W-:Y:S02]  /*0c50*/  @P2 SHF.R.U32.HI R16, RZ, R16, R17 ;  /* 0x00000010ff102219 */ /* 0x010fe40000011611 */
[----:B------:R-:W-:-:S03]  /*0c60*/  @P2 SHF.L.U32 R21, R17, R21, RZ ;  /* 0x0000001511152219 */ /* 0x000fc600000006ff */
[----:B------:R-:W-:Y:S02]  /*0c70*/  @P2 IMAD.IADD R20, R16, 0x1, R19 ;  /* 0x0000000110142824 */ /* 0x000fe400078e0213 */
[----:B------:R-:W-:Y:S01]  /*0c80*/  @P2 IMAD.IADD R17, R18, 0x1, R21 ;  /* 0x0000000112112824 */ /* 0x000fe200078e0215 */
[----:B------:R-:W-:-:S03]  /*0c90*/  LOP3.LUT P3, R21, R12, 0x80000000, RZ, 0xc0, !PT ;  /* 0x800000000c157812 */ /* 0x000fc6000786c0ff */
[C---:B------:R-:W-:Y:S01]  /*0ca0*/  IMAD.SHL.U32 R16, R17.reuse, 0x4, RZ ;  /* 0x0000000411107824 */ /* 0x040fe200078e00ff */
[----:B------:R-:W-:-:S04]  /*0cb0*/  SHF.L.U32.HI R18, R17, 0x2, R20 ;  /* 0x0000000211127819 */ /* 0x000fc80000010614 */
[----:B0-----:R-:W-:-:S04]  /*0cc0*/  SHF.R.U32.HI R23, RZ, 0x1f, R18 ;  /* 0x0000001fff177819 */ /* 0x001fc80000011612 */
[----:B------:R-:W-:Y:S02]  /*0cd0*/  ISETP.NE.AND P2, PT, R23, RZ, PT ;  /* 0x000000ff1700720c */ /* 0x000fe40003f45270 */
[----:B------:R-:W-:-:S11]  /*0ce0*/  LEA.HI R20, R20, R23, RZ, 0x2 ;  /* 0x0000001714147211 */ /* 0x000fd600078f10ff */
[----:B------:R-:W-:Y:S02]  /*0cf0*/  @P2 LOP3.LUT R18, RZ, R18, RZ, 0x33, !PT ;  /* 0x00000012ff122212 */ /* 0x000fe400078e33ff */
[----:B------:R-:W-:Y:S02]  /*0d00*/  @P2 LOP3.LUT R16, RZ, R16, RZ, 0x33, !PT ;  /* 0x00000010ff102212 */ /* 0x000fe400078e33ff */
[----:B------:R-:W-:Y:S01]  /*0d10*/  @P2 LOP3.LUT R21, R21, 0x80000000, RZ, 0x3c, !PT ;  /* 0x8000000015152812 */ /* 0x000fe200078e3cff */
[----:B------:R-:W-:-:S03]  /*0d20*/  IMAD.MOV.U32 R17, RZ, RZ, R18 ;  /* 0x000000ffff117224 */ /* 0x000fc600078e0012 */
[----:B------:R-:W-:Y:S01]  /*0d30*/  ISETP.NE.AND P2, PT, R21, RZ, PT ;  /* 0x000000ff1500720c */ /* 0x000fe20003f45270 */
[----:B------:R-:W-:Y:S02]  /*0d40*/  IMAD.MOV R21, RZ, RZ, -R20 ;  /* 0x000000ffff157224 */ /* 0x000fe400078e0a14 */
[----:B------:R-:W0:Y:S02]  /*0d50*/  I2F.F64.S64 R16, R16 ;  /* 0x0000001000107312 */ /* 0x000e240000301c00 */
[----:B------:R-:W-:Y:S01]  /*0d60*/  @P3 IMAD.MOV.U32 R20, RZ, RZ, R21 ;  /* 0x000000ffff143224 */ /* 0x000fe200078e0015 */
[----:B0-----:R-:W0:-:S10]  /*0d70*/  DMUL R18, R16, c[0x2][0x0] ;  /* 0x0080000010127a28 */ /* 0x001e140000000000 */
[----:B0-----:R-:W0:Y:S02]  /*0d80*/  F2F.F32.F64 R18, R18 ;  /* 0x0000001200127310 */ /* 0x001e240000301000 */
[----:B0-----:R-:W-:Y:S01]  /*0d90*/  FSEL R25, R18, -R18, !P2 ;  /* 0x8000001212197208 */ /* 0x001fe20005000000 */
[----:B------:R-:W-:Y:S05]  /*0da0*/  BRA `(.L_x_1095) ;  /* 0x0000002000007947 */ /* 0x000fea0003800000 */
.L_x_1096:
[----:B------:R-:W-:Y:S01]  /*0db0*/  FMUL R25, RZ, R12 ;  /* 0x0000000cff197220 */ /* 0x000fe20000400000 */
[----:B------:R-:W-:Y:S02]  /*0dc0*/  IMAD.MOV.U32 R20, RZ, RZ, RZ ;  /* 0x000000ffff147224 */ /* 0x000fe400078e00ff */
.L_x_1095:
[----:B------:R-:W-:Y:S05]  /*0dd0*/  BSYNC B1 ;  /* 0x0000000000017941 */ /* 0x000fea0003800000 */
.L_x_1094:
[----:B------:R-:W-:Y:S01]  /*0de0*/  FMUL R21, R14, 0.63661974668502807617 ;  /* 0x3f22f9830e157820 */ /* 0x000fe20000400000 */
[----:B------:R-:W-:Y:S01]  /*0df0*/  LOP3.LUT P2, RZ, R20, 0x1, RZ, 0xc0, !PT ;  /* 0x0000000114ff7812 */ /* 0x000fe2000784c0ff */
[----:B------:R-:W-:Y:S01]  /*0e00*/  IMAD.MOV.U32 R23, RZ, RZ, 0x3c0885e4 ;  /* 0x3c0885e4ff177424 */ /* 0x000fe200078e00ff */
[C---:B------:R-:W-:Y:S01]  /*0e10*/  FMUL R26, R25.reuse, R25 ;  /* 0x00000019191a7220 */ /* 0x040fe20000400000 */
[----:B------:R-:W-:Y:S01]  /*0e20*/  IMAD.MOV.U32 R24, RZ, RZ, 0x3e2aaaa8 ;  /* 0x3e2aaaa8ff187424 */ /* 0x000fe200078e00ff */
[----:B------:R-:W-:Y:S01]  /*0e30*/  FSEL R28, R25, 1, !P2 ;  /* 0x3f800000191c7808 */ /* 0x000fe20005000000 */
[----:B------:R-:W0:Y:S01]  /*0e40*/  F2I.NTZ R21, R21 ;  /* 0x0000001500157305 */ /* 0x000e220000203100 */
[----:B------:R-:W-:Y:S01]  /*0e50*/  IMAD.MOV.U32 R16, RZ, RZ, -0x46b2bead ;  /* 0xb94d4153ff107424 */ /* 0x000fe200078e00ff */
[----:B------:R-:W-:Y:S01]  /*0e60*/  FSEL R17, R23, 0.041666727513074874878, !P2 ;  /* 0x3d2aaabb17117808 */ /* 0x000fe20005000000 */
[----:B------:R-:W-:Y:S01]  /*0e70*/  BSSY B1, `(.L_x_1098) ;  /* 0x000004f000017945 */ /* 0x000fe20003800000 */
[----:B------:R-:W-:-:S02]  /*0e80*/  FSEL R19, -R24, -0.4999999701976776123, !P2 ;  /* 0xbeffffff18137808 */ /* 0x000fc40005000100 */
[----:B------:R-:W-:Y:S02]  /*0e90*/  LOP3.LUT P3, RZ, R20, 0x2, RZ, 0xc0, !PT ;  /* 0x0000000214ff7812 */ /* 0x000fe4000786c0ff */
[----:B------:R-:W-:-:S04]  /*0ea0*/  @P2 IMAD.MOV.U32 R18, RZ, RZ, 0x37cbac00 ;  /* 0x37cbac00ff122424 */ /* 0x000fc800078e00ff */
[----:B------:R-:W-:Y:S01]  /*0eb0*/  @P2 FFMA R16, R26, R18, -0.0013887860113754868507 ;  /* 0xbab607ed1a102423 */ /* 0x000fe20000000012 */
[----:B------:R-:W-:Y:S02]  /*0ec0*/  FSETP.GE.AND P2, PT, |R14|, 105615, PT ;  /* 0x47ce47800e00780b */ /* 0x000fe40003f46200 */
[----:B0-----:R-:W-:Y:S01]  /*0ed0*/  I2FP.F32.S32 R27, R21 ;  /* 0x00000015001b7245 */ /* 0x001fe20000201400 */
[----:B------:R-:W-:-:S04]  /*0ee0*/  FFMA R16, R26, R16, R17 ;  /* 0x000000101a107223 */ /* 0x000fc80000000011 */
[C---:B------:R-:W-:Y:S01]  /*0ef0*/  FFMA R18, R27.reuse, -1.5707962512969970703, R14 ;  /* 0xbfc90fda1b127823 */ /* 0x040fe2000000000e */
[----:B------:R-:W-:Y:S01]  /*0f00*/  FFMA R19, R26, R16, R19 ;  /* 0x000000101a137223 */ /* 0x000fe20000000013 */
[----:B------:R-:W-:Y:S01]  /*0f10*/  FFMA R16, R28, R26, RZ ;  /* 0x0000001a1c107223 */ /* 0x000fe200000000ff */
[----:B------:R-:W-:Y:S01]  /*0f20*/  IMAD.MOV.U32 R26, RZ, RZ, R21 ;  /* 0x000000ffff1a7224 */ /* 0x000fe200078e0015 */
[----:B------:R-:W-:Y:S02]  /*0f30*/  FFMA R18, R27, -7.5497894158615963534e-08, R18 ;  /* 0xb3a221681b127823 */ /* 0x000fe40000000012 */
[----:B------:R-:W-:Y:S02]  /*0f40*/  FFMA R28, R19, R16, R28 ;  /* 0x00000010131c7223 */ /* 0x000fe4000000001c */
[----:B------:R-:W-:Y:S02]  /*0f50*/  FFMA R25, R27, -5.3903029534742383927e-15, R18 ;  /* 0xa7c234c51b197823 */ /* 0x000fe40000000012 */
[----:B------:R-:W-:-:S02]  /*0f60*/  @P3 FFMA R28, R28, -1, RZ ;  /* 0xbf8000001c1c3823 */ /* 0x000fc400000000ff */
[----:B------:R-:W-:Y:S01]  /*0f70*/  IMAD.MOV.U32 R20, RZ, RZ, R25 ;  /* 0x000000ffff147224 */ /* 0x000fe200078e0019 */
[----:B------:R-:W-:Y:S05]  /*0f80*/  @!P2 BRA `(.L_x_1099) ;  /* 0x000003d00000a947 */ /* 0x000fea0003800000 */
[----:B------:R-:W-:-:S13]  /*0f90*/  FSETP.NEU.AND P3, PT, |R14|, +INF , PT ;  /* 0x7f8000000e00780b */ /* 0x000fda0003f6d200 */
[----:B------:R-:W-:Y:S05]  /*0fa0*/  @!P3 BRA `(.L_x_1100) ;  /* 0x000003900000b947 */ /* 0x000fea0003800000 */
[----:B------:R-:W-:Y:S01]  /*0fb0*/  SHF.R.U32.HI R16, RZ, 0x17, R14 ;  /* 0x00000017ff107819 */ /* 0x000fe2000001160e */
[----:B------:R-:W-:Y:S01]  /*0fc0*/  IMAD.SHL.U32 R32, R14, 0x100, RZ ;  /* 0x000001000e207824 */ /* 0x000fe200078e00ff */
[----:B------:R-:W-:Y:S01]  /*0fd0*/  UMOV UR4, URZ ;  /* 0x0000003f00047c82 */ /* 0x000fe20008000000 */
[----:B------:R-:W-:Y:S01]  /*0fe0*/  IMAD.MOV.U32 R27, RZ, RZ, RZ ;  /* 0x000000ffff1b7224 */ /* 0x000fe200078e00ff */
[----:B------:R-:W-:Y:S02]  /*0ff0*/  LOP3.LUT R16, R16, 0xff, RZ, 0xc0, !PT ;  /* 0x000000ff10107812 */ /* 0x000fe400078ec0ff */
[----:B------:R-:W-:Y:S02]  /*1000*/  LOP3.LUT R32, R32, 0x80000000, RZ, 0xfc, !PT ;  /* 0x8000000020207812 */ /* 0x000fe400078efcff */
[----:B------:R-:W-:Y:S02]  /*1010*/  IADD3 R29, R16, -0x80, RZ ;  /* 0xffffff80101d7810 */ /* 0x000fe40007ffe0ff */
[----:B------:R-:W-:-:S02]  /*1020*/  CS2R R16, SRZ ;  /* 0x0000000000107805 */ /* 0x000fc4000001ff00 */
[----:B------:R-:W-:-:S04]  /*1030*/  SHF.R.U32.HI R31, RZ, 0x5, R29 ;  /* 0x00000005ff1f7819 */ /* 0x000fc8000001161d */
.L_x_1101:
[C---:B0-----:R-:W-:Y:S01]  /*1040*/  IMAD.SHL.U32 R30, R16.reuse, 0x4, RZ ;  /* 0x00000004101e7824 */ /* 0x041fe200078e00ff */
[----:B------:R-:W-:-:S04]  /*1050*/  SHF.L.U64.HI R17, R16, 0x2, R17 ;  /* 0x0000000210117819 */ /* 0x000fc80000010211 */
[----:B------:R-:W-:-:S04]  /*1060*/  IADD3 R18, P3, R30, c[0x4][0x88], RZ ;  /* 0x010022001e127a10 */ /* 0x000fc80007f7e0ff */
[----:B------:R-:W-:-:S06]  /*1070*/  IADD3.X R19, R17, c[0x4][0x8c], RZ, P3, !PT ;  /* 0x0100230011137a10 */ /* 0x000fcc0001ffe4ff */
[----:B------:R-:W2:Y:S01]  /*1080*/  LDG.E.CONSTANT R19, [R18.64] ;  /* 0x0000000812137981 */ /* 0x000ea2000c1e9900 */
[----:B------:R-:W-:Y:S01]  /*1090*/  IMAD.IADD R30, R1, 0x1, R30 ;  /* 0x00000001011e7824 */ /* 0x000fe200078e021e */
[----:B------:R-:W-:-:S04]  /*10a0*/  IADD3 R16, R16, 0x1, RZ ;  /* 0x0000000110107810 */ /* 0x000fc80007ffe0ff */
[----:B------:R-:W-:Y:S02]  /*10b0*/  ISETP.NE.AND P3, PT, R16, 0x6, PT ;  /* 0x000000061000780c */ /* 0x000fe40003f65270 */
[----:B------:R-:W-:Y:S01]  /*10c0*/  SHF.R.S32.HI R17, RZ, 0x1f, R16 ;  /* 0x0000001fff117819 */ /* 0x000fe20000011410 */
[----:B--2---:R-:W-:-:S05]  /*10d0*/  IMAD.WIDE.U32 R20, R19, R32, RZ ;  /* 0x0000002013147225 */ /* 0x004fca00078e00ff */
[----:B------:R-:W-:-:S04]  /*10e0*/  IADD3 R33, P4, R20, R27, RZ ;  /* 0x0000001b14217210 */ /* 0x000fc80007f9e0ff */
[----:B------:R-:W-:Y:S01]  /*10f0*/  IADD3.X R27, R21, UR4, RZ, P4, !PT ;  /* 0x00000004151b7c10 */ /* 0x000fe2000a7fe4ff */
[----:B------:R0:W-:Y:S01]  /*1100*/  STL [R30], R33 ;  /* 0x000000211e007387 */ /* 0x0001e20000100800 */
[----:B------:R-:W-:Y:S05]  /*1110*/  @P3 BRA `(.L_x_1101) ;  /* 0xffffff2000003947 */ /* 0x000fea000383ffff */
[----:B------:R-:W-:Y:S01]  /*1120*/  LOP3.LUT P3, R21, R29, 0x1f, RZ, 0xc0, !PT ;  /* 0x0000001f1d157812 */ /* 0x000fe2000786c0ff */
[----:B------:R1:W-:Y:S01]  /*1130*/  STL [R1+0x18], R27 ;  /* 0x0000181b01007387 */ /* 0x0003e20000100800 */
[C---:B0-----:R-:W-:Y:S02]  /*1140*/  IADD3 R30, -R31.reuse, 0x4, RZ ;  /* 0x000000041f1e7810 */ /* 0x041fe40007ffe1ff */
[----:B------:R-:W-:-:S05]  /*1150*/  IADD3 R16, -R31, 0x6, RZ ;  /* 0x000000061f107810 */ /* 0x000fca0007ffe1ff */
[----:B------:R-:W-:-:S04]  /*1160*/  IMAD R29, R16, 0x4, R1 ;  /* 0x00000004101d7824 */ /* 0x000fc800078e0201 */
[----:B------:R-:W-:Y:S01]  /*1170*/  @P3 IMAD R30, R30, 0x4, R1 ;  /* 0x000000041e1e3824 */ /* 0x000fe200078e0201 */
[----:B------:R-:W2:Y:S04]  /*1180*/  LDL R20, [R29] ;  /* 0x000000001d147983 */ /* 0x000ea80000100800 */
[----:B------:R-:W3:Y:S04]  /*1190*/  @P3 LDL R19, [R30] ;  /* 0x000000001e133983 */ /* 0x000ee80000100800 */
[----:B------:R-:W4:Y:S01]  /*11a0*/  LDL R17, [R29+-0x4] ;  /* 0xfffffc001d117983 */ /* 0x000f220000100800 */
[----:B------:R-:W-:-:S04]  /*11b0*/  @P3 IADD3 R16, -R21, 0x20, RZ ;  /* 0x0000002015103810 */ /* 0x000fc80007ffe1ff */
[-C--:B---3--:R-:W-:Y:S02]  /*11c0*/  @P3 SHF.R.U32.HI R18, RZ, R16.reuse, R19 ;  /* 0x00000010ff123219 */ /* 0x088fe40000011613 */
[-C--:B--2---:R-:W-:Y:S02]  /*11d0*/  @P3 SHF.L.U32 R19, R20, R21.reuse, RZ ;  /* 0x0000001514133219 */ /* 0x084fe400000006ff */
[----:B----4-:R-:W-:Y:S02]  /*11e0*/  @P3 SHF.R.U32.HI R16, RZ, R16, R17 ;  /* 0x00000010ff103219 */ /* 0x010fe40000011611 */
[----:B------:R-:W-:-:S03]  /*11f0*/  @P3 SHF.L.U32 R21, R17, R21, RZ ;  /* 0x0000001511153219 */ /* 0x000fc600000006ff */
[----:B------:R-:W-:Y:S02]  /*1200*/  @P3 IMAD.IADD R20, R16, 0x1, R19 ;  /* 0x0000000110143824 */ /* 0x000fe400078e0213 */
[----:B------:R-:W-:-:S05]  /*1210*/  @P3 IMAD.IADD R17, R18, 0x1, R21 ;  /* 0x0000000112113824 */ /* 0x000fca00078e0215 */
[----:B------:R-:W-:-:S04]  /*1220*/  SHF.L.U32.HI R18, R17, 0x2, R20 ;  /* 0x0000000211127819 */ /* 0x000fc80000010614 */
[----:B------:R-:W-:-:S04]  /*1230*/  SHF.R.U32.HI R21, RZ, 0x1f, R18 ;  /* 0x0000001fff157819 */ /* 0x000fc80000011612 */
[----:B------:R-:W-:Y:S01]  /*1240*/  ISETP.NE.AND P4, PT, R21, RZ, PT ;  /* 0x000000ff1500720c */ /* 0x000fe20003f85270 */
[----:B------:R-:W-:-:S12]  /*1250*/  IMAD.SHL.U32 R16, R17, 0x4, RZ ;  /* 0x0000000411107824 */ /* 0x000fd800078e00ff */
[----:B------:R-:W-:Y:S02]  /*1260*/  @P4 LOP3.LUT R18, RZ, R18, RZ, 0x33, !PT ;  /* 0x00000012ff124212 */ /* 0x000fe400078e33ff */
[----:B------:R-:W-:-:S03]  /*1270*/  @P4 LOP3.LUT R16, RZ, R16, RZ, 0x33, !PT ;  /* 0x00000010ff104212 */ /* 0x000fc600078e33ff */
[----:B------:R-:W-:-:S06]  /*1280*/  IMAD.MOV.U32 R17, RZ, RZ, R18 ;  /* 0x000000ffff117224 */ /* 0x000fcc00078e0012 */
[----:B------:R-:W0:Y:S01]  /*1290*/  I2F.F64.S64 R16, R16 ;  /* 0x0000001000107312 */ /* 0x000e220000301c00 */
[----:B-1----:R-:W-:Y:S01]  /*12a0*/  LOP3.LUT P3, R27, R14, 0x80000000, RZ, 0xc0, !PT ;  /* 0x800000000e1b7812 */ /* 0x002fe2000786c0ff */
[----:B0-----:R-:W0:Y:S01]  /*12b0*/  DMUL R18, R16, c[0x2][0x0] ;  /* 0x0080000010127a28 */ /* 0x001e220000000000 */
[----:B------:R-:W-:-:S09]  /*12c0*/  LEA.HI R21, R20, R21, RZ, 0x2 ;  /* 0x0000001514157211 */ /* 0x000fd200078f10ff */
[----:B0-----:R-:W0:Y:S01]  /*12d0*/  F2F.F32.F64 R18, R18 ;  /* 0x0000001200127310 */ /* 0x001e220000301000 */
[----:B------:R-:W-:Y:S01]  /*12e0*/  @P4 LOP3.LUT R27, R27, 0x80000000, RZ, 0x3c, !PT ;  /* 0x800000001b1b4812 */ /* 0x000fe200078e3cff */
[----:B------:R-:W-:-:S03]  /*12f0*/  IMAD.MOV R20, RZ, RZ, -R21 ;  /* 0x000000ffff147224 */ /* 0x000fc600078e0a15 */
[----:B------:R-:W-:Y:S01]  /*1300*/  ISETP.NE.AND P4, PT, R27, RZ, PT ;  /* 0x000000ff1b00720c */ /* 0x000fe20003f85270 */
[----:B------:R-:W-:-:S03]  /*1310*/  @P3 IMAD.MOV.U32 R21, RZ, RZ, R20 ;  /* 0x000000ffff153224 */ /* 0x000fc600078e0014 */
[----:B0-----:R-:W-:Y:S01]  /*1320*/  FSEL R20, R18, -R18, !P4 ;  /* 0x8000001212147208 */ /* 0x001fe20006000000 */
[----:B------:R-:W-:Y:S05]  /*1330*/  BRA `(.L_x_1099) ;  /* 0x0000002000007947 */ /* 0x000fea0003800000 */
.L_x_1100:
[----:B------:R-:W-:Y:S01]  /*1340*/  FMUL R20, RZ, R14 ;  /* 0x0000000eff147220 */ /* 0x000fe20000400000 */
[----:B------:R-:W-:Y:S02]  /*1350*/  IMAD.MOV.U32 R21, RZ, RZ, RZ ;  /* 0x000000ffff157224 */ /* 0x000fe400078e00ff */
.L_x_1099:
[----:B------:R-:W-:Y:S05]  /*1360*/  BSYNC B1 ;  /* 0x0000000000017941 */ /* 0x000fea0003800000 */
.L_x_1098:
[----:B------:R-:W-:Y:S01]  /*1370*/  IADD3 R21, R21, 0x1, RZ ;  /* 0x0000000115157810 */ /* 0x000fe20007ffe0ff */
[----:B------:R-:W-:Y:S01]  /*1380*/  FMUL R18, R20, R20 ;  /* 0x0000001414127220 */ /* 0x000fe20000400000 */
[----:B------:R-:W-:Y:S01]  /*1390*/  IMAD.MOV.U32 R16, RZ, RZ, -0x46b2bead ;  /* 0xb94d4153ff107424 */ /* 0x000fe200078e00ff */
[----:B------:R-:W-:Y:S01]  /*13a0*/  FMUL R28, R15, R28 ;  /* 0x0000001c0f1c7220 */ /* 0x000fe20000400000 */
[C---:B------:R-:W-:Y:S01]  /*13b0*/  LOP3.LUT P4, RZ, R21.reuse, 0x1, RZ, 0xc0, !PT ;  /* 0x0000000115ff7812 */ /* 0x040fe2000788c0ff */
[----:B------:R-:W-:Y:S01]  /*13c0*/  BSSY B1, `(.L_x_1102) ;  /* 0x000004d000017945 */ /* 0x000fe20003800000 */
[----:B------:R-:W-:Y:S01]  /*13d0*/  LOP3.LUT P3, RZ, R21, 0x2, RZ, 0xc0, !PT ;  /* 0x0000000215ff7812 */ /* 0x000fe2000786c0ff */
[----:B------:R-:W-:Y:S01]  /*13e0*/  IMAD.MOV.U32 R21, RZ, RZ, R13 ;  /* 0x000000ffff157224 */ /* 0x000fe200078e000d */
[----:B------:R-:W-:-:S02]  /*13f0*/  FSEL R17, R23, 0.041666727513074874878, !P4 ;  /* 0x3d2aaabb17117808 */ /* 0x000fc40006000000 */
[----:B------:R-:W-:Y:S01]  /*1400*/  FSEL R27, R20, 1, !P4 ;  /* 0x3f800000141b7808 */ /* 0x000fe20006000000 */
[----:B------:R-:W-:-:S06]  /*1410*/  IMAD.MOV.U32 R20, RZ, RZ, R22 ;  /* 0x000000ffff147224 */ /* 0x000fcc00078e0016 */
[----:B------:R-:W-:-:S04]  /*1420*/  @P4 IMAD.MOV.U32 R19, RZ, RZ, 0x37cbac00 ;  /* 0x37cbac00ff134424 */ /* 0x000fc800078e00ff */
[----:B------:R-:W-:Y:S01]  /*1430*/  @P4 FFMA R16, R18, R19, -0.0013887860113754868507 ;  /* 0xbab607ed12104423 */ /* 0x000fe20000000013 */
[----:B------:R-:W-:-:S03]  /*1440*/  FSEL R19, -R24, -0.4999999701976776123, !P4 ;  /* 0xbeffffff18137808 */ /* 0x000fc60006000100 */
[----:B------:R-:W-:Y:S01]  /*1450*/  FFMA R16, R18, R16, R17 ;  /* 0x0000001012107223 */ /* 0x000fe20000000011 */
[----:B------:R-:W-:-:S03]  /*1460*/  FFMA R17, R27, R18, RZ ;  /* 0x000000121b117223 */ /* 0x000fc600000000ff */
[----:B------:R-:W-:-:S04]  /*1470*/  FFMA R16, R18, R16, R19 ;  /* 0x0000001012107223 */ /* 0x000fc80000000013 */
[----:B------:R-:W-:-:S04]  /*1480*/  FFMA R27, R16, R17, R27 ;  /* 0x00000011101b7223 */ /* 0x000fc8000000001b */
[----:B------:R-:W-:-:S04]  /*1490*/  @P3 FFMA R27, R27, -1, RZ ;  /* 0xbf8000001b1b3823 */ /* 0x000fc800000000ff */
[----:B------:R-:W-:Y:S01]  /*14a0*/  FMUL R27, R28, R27 ;  /* 0x0000001b1c1b7220 */ /* 0x000fe20000400000 */
        /* <DEDUP_REMOVED lines=12> */
.L_x_1105:
        /* <DEDUP_REMOVED lines=48> */
.L_x_1104:
[----:B------:R-:W-:Y:S01]  /*1870*/  FMUL R21, RZ, R12 ;  /* 0x0000000cff157220 */ /* 0x000fe20000400000 */
[----:B------:R-:W-:Y:S02]  /*1880*/  IMAD.MOV.U32 R20, RZ, RZ, RZ ;  /* 0x000000ffff147224 */ /* 0x000fe400078e00ff */
.L_x_1103:
[----:B------:R-:W-:Y:S05]  /*1890*/  BSYNC B1 ;  /* 0x0000000000017941 */ /* 0x000fea0003800000 */
.L_x_1102:
[C---:B------:R-:W-:Y:S01]  /*18a0*/  LOP3.LUT P4, RZ, R20.reuse, 0x1, RZ, 0xc0, !PT ;  /* 0x0000000114ff7812 */ /* 0x040fe2000788c0ff */
[----:B------:R-:W-:Y:S01]  /*18b0*/  FMUL R18, R21, R21 ;  /* 0x0000001515127220 */ /* 0x000fe20000400000 */
[----:B------:R-:W-:Y:S01]  /*18c0*/  IMAD.MOV.U32 R16, RZ, RZ, -0x46b2bead ;  /* 0xb94d4153ff107424 */ /* 0x000fe200078e00ff */
[----:B------:R-:W-:Y:S01]  /*18d0*/  LOP3.LUT P3, RZ, R20, 0x2, RZ, 0xc0, !PT ;  /* 0x0000000214ff7812 */ /* 0x000fe2000786c0ff */
[----:B------:R-:W-:Y:S01]  /*18e0*/  BSSY B1, `(.L_x_1106) ;  /* 0x0000049000017945 */ /* 0x000fe20003800000 */
[----:B------:R-:W-:Y:S02]  /*18f0*/  FSEL R17, R23, 0.041666727513074874878, !P4 ;  /* 0x3d2aaabb17117808 */ /* 0x000fe40006000000 */
[----:B------:R-:W-:-:S06]  /*1900*/  FSEL R28, R21, 1, !P4 ;  /* 0x3f800000151c7808 */ /* 0x000fcc0006000000 */
[----:B------:R-:W-:-:S04]  /*1910*/  @P4 IMAD.MOV.U32 R19, RZ, RZ, 0x37cbac00 ;  /* 0x37cbac00ff134424 */ /* 0x000fc800078e00ff */
[----:B------:R-:W-:Y:S01]  /*1920*/  @P4 FFMA R16, R18, R19, -0.0013887860113754868507 ;  /* 0xbab607ed12104423 */ /* 0x000fe20000000013 */
[----:B------:R-:W-:-:S03]  /*1930*/  FSEL R19, -R24, -0.4999999701976776123, !P4 ;  /* 0xbeffffff18137808 */ /* 0x000fc60006000100 */
[----:B------:R-:W-:Y:S01]  /*1940*/  FFMA R16, R18, R16, R17 ;  /* 0x0000001012107223 */ /* 0x000fe20000000011 */
[----:B------:R-:W-:-:S03]  /*1950*/  FFMA R17, R28, R18, RZ ;  /* 0x000000121c117223 */ /* 0x000fc600000000ff */
[----:B------:R-:W-:-:S04]  /*1960*/  FFMA R19, R18, R16, R19 ;  /* 0x0000001012137223 */ /* 0x000fc80000000013 */
[----:B------:R-:W-:-:S04]  /*1970*/  FFMA R28, R19, R17, R28 ;  /* 0x00000011131c7223 */ /* 0x000fc8000000001c */
[----:B------:R-:W-:Y:S01]  /*1980*/  @P3 FFMA R28, R28, -1, RZ ;  /* 0xbf8000001c1c3823 */ /* 0x000fe200000000ff */
[----:B------:R-:W-:Y:S05]  /*1990*/  @!P2 BRA `(.L_x_1107) ;  /* 0x000003d00000a947 */ /* 0x000fea0003800000 */
[----:B------:R-:W-:-:S13]  /*19a0*/  FSETP.NEU.AND P2, PT, |R14|, +INF , PT ;  /* 0x7f8000000e00780b */ /* 0x000fda0003f4d200 */
[----:B------:R-:W-:Y:S05]  /*19b0*/  @!P2 BRA `(.L_x_1108) ;  /* 0x000003900000a947 */ /* 0x000fea0003800000 */
[----:B------:R-:W-:Y:S01]  /*19c0*/  SHF.R.U32.HI R16, RZ, 0x17, R14 ;  /* 0x00000017ff107819 */ /* 0x000fe2000001160e */
[----:B------:R-:W-:Y:S01]  /*19d0*/  IMAD.SHL.U32 R31, R14, 0x100, RZ ;  /* 0x000001000e1f7824 */ /* 0x000fe200078e00ff */
[----:B------:R-:W-:Y:S01]  /*19e0*/  CS2R R18, SRZ ;  /* 0x0000000000127805 */ /* 0x000fe2000001ff00 */
[----:B------:R-:W-:Y:S01]  /*19f0*/  IMAD.MOV.U32 R25, RZ, RZ, RZ ;  /* 0x000000ffff197224 */ /* 0x000fe200078e00ff */
[----:B------:R-:W-:Y:S01]  /*1a00*/  LOP3.LUT R16, R16, 0xff, RZ, 0xc0, !PT ;  /* 0x000000ff10107812 */ /* 0x000fe200078ec0ff */
[----:B------:R-:W-:Y:S01]  /*1a10*/  UMOV UR4, URZ ;  /* 0x0000003f00047c82 */ /* 0x000fe20008000000 */
[----:B------:R-:W-:Y:S02]  /*1a20*/  LOP3.LUT R31, R31, 0x80000000, RZ, 0xfc, !PT ;  /* 0x800000001f1f7812 */ /* 0x000fe400078efcff */
[----:B------:R-:W-:-:S04]  /*1a30*/  IADD3 R30, R16, -0x80, RZ ;  /* 0xffffff80101e7810 */ /* 0x000fc80007ffe0ff */
[----:B------:R-:W-:Y:S02]  /*1a40*/  SHF.R.U32.HI R29, RZ, 0x5, R30 ;  /* 0x00000005ff1d7819 */ /* 0x000fe4000001161e */
.L_x_1109:
[C---:B0-----:R-:W-:Y:S01]  /*1a50*/  IMAD.SHL.U32 R26, R18.reuse, 0x4, RZ ;  /* 0x00000004121a7824 */ /* 0x041fe200078e00ff */
[----:B------:R-:W-:-:S04]  /*1a60*/  SHF.L.U64.HI R17, R18, 0x2, R19 ;  /* 0x0000000212117819 */ /* 0x000fc80000010213 */
[----:B------:R-:W-:-:S04]  /*1a70*/  IADD3 R16, P2, R26, c[0x4][0x88], RZ ;  /* 0x010022001a107a10 */ /* 0x000fc80007f5e0ff */
[----:B------:R-:W-:-:S05]  /*1a80*/  IADD3.X R17, R17, c[0x4][0x8c], RZ, P2, !PT ;  /* 0x0100230011117a10 */ /* 0x000fca00017fe4ff */
        /* <DEDUP_REMOVED lines=12> */
[C---:B------:R-:W-:Y:S02]  /*1b50*/  IADD3 R18, -R29.reuse, 0x4, RZ ;  /* 0x000000041d127810 */ /* 0x040fe40007ffe1ff */
[----:B------:R-:W-:-:S05]  /*1b60*/  IADD3 R16, -R29, 0x6, RZ ;  /* 0x000000061d107810 */ /* 0x000fca0007ffe1ff */
[----:B------:R-:W-:-:S04]  /*1b70*/  IMAD R20, R16, 0x4, R1 ;  /* 0x0000000410147824 */ /* 0x000fc800078e0201 */
[----:B------:R-:W-:Y:S01]  /*1b80*/  @P2 IMAD R29, R18, 0x4, R1 ;  /* 0x00000004121d2824 */ /* 0x000fe200078e0201 */
[----:B0-----:R-:W2:Y:S04]  /*1b90*/  LDL R26, [R20] ;  /* 0x00000000141a7983 */ /* 0x001ea80000100800 */
[----:B------:R-:W3:Y:S04]  /*1ba0*/  @P2 LDL R19, [R29] ;  /* 0x000000001d132983 */ /* 0x000ee80000100800 */
[----:B------:R-:W4:Y:S01]  /*1bb0*/  LDL R17, [R20+-0x4] ;  /* 0xfffffc0014117983 */ /* 0x000f220000100800 */
[----:B------:R-:W-:-:S02]  /*1bc0*/  @P2 IADD3 R16, -R21, 0x20, RZ ;  /* 0x0000002015102810 */ /* 0x000fc40007ffe1ff */
[----:B------:R-:W-:Y:S02]  /*1bd0*/  LOP3.LUT P3, R14, R14, 0x80000000, RZ, 0xc0, !PT ;  /* 0x800000000e0e7812 */ /* 0x000fe4000786c0ff */
        /* <DEDUP_REMOVED lines=13> */
[----:B------:R-:W0:Y:S02]  /*1cb0*/  I2F.F64.S64 R16, R16 ;  /* 0x0000001000107312 */ /* 0x000e240000301c00 */
[----:B0-----:R-:W0:Y:S01]  /*1cc0*/  DMUL R18, R16, c[0x2][0x0] ;  /* 0x0080000010127a28 */ /* 0x001e220000000000 */
[----:B------:R-:W-:Y:S02]  /*1cd0*/  @P2 LOP3.LUT R14, R14, 0x80000000, RZ, 0x3c, !PT ;  /* 0x800000000e0e2812 */ /* 0x000fe400078e3cff */
[----:B------:R-:W-:-:S07]  /*1ce0*/  LEA.HI R26, R26, R21, RZ, 0x2 ;  /* 0x000000151a1a7211 */ /* 0x000fce00078f10ff */
[----:B0-----:R-:W1:Y:S01]  /*1cf0*/  F2F.F32.F64 R18, R18 ;  /* 0x0000001200127310 */ /* 0x001e620000301000 */
[----:B------:R-:W-:Y:S01]  /*1d00*/  ISETP.NE.AND P2, PT, R14, RZ, PT ;  /* 0x000000ff0e00720c */ /* 0x000fe20003f45270 */
[----:B------:R-:W-:-:S04]  /*1d10*/  IMAD.MOV R14, RZ, RZ, -R26 ;  /* 0x000000ffff0e7224 */ /* 0x000fc800078e0a1a */
[----:B------:R-:W-:Y:S01]  /*1d20*/  @P3 IMAD.MOV.U32 R26, RZ, RZ, R14 ;  /* 0x000000ffff1a3224 */ /* 0x000fe200078e000e */
[----:B-1----:R-:W-:Y:S01]  /*1d30*/  FSEL R25, R18, -R18, !P2 ;  /* 0x8000001212197208 */ /* 0x002fe20005000000 */
[----:B------:R-:W-:Y:S05]  /*1d40*/  BRA `(.L_x_1107) ;  /* 0x0000002000007947 */ /* 0x000fea0003800000 */
.L_x_1108:
[----:B------:R-:W-:Y:S01]  /*1d50*/  FMUL R25, RZ, R14 ;  /* 0x0000000eff197220 */ /* 0x000fe20000400000 */
[----:B------:R-:W-:Y:S02]  /*1d60*/  IMAD.MOV.U32 R26, RZ, RZ, RZ ;  /* 0x000000ffff1a7224 */ /* 0x000fe400078e00ff */
.L_x_1107:
[----:B------:R-:W-:Y:S05]  /*1d70*/  BSYNC B1 ;  /* 0x0000000000017941 */ /* 0x000fea0003800000 */
.L_x_1106:
[C---:B------:R-:W-:Y:S01]  /*1d80*/  LOP3.LUT P3, RZ, R26.reuse, 0x1, RZ, 0xc0, !PT ;  /* 0x000000011aff7812 */ /* 0x040fe2000786c0ff */
[----:B------:R-:W-:Y:S01]  /*1d90*/  FMUL R18, R25, R25 ;  /* 0x0000001919127220 */ /* 0x000fe20000400000 */
[----:B------:R-:W-:Y:S01]  /*1da0*/  IMAD.MOV.U32 R16, RZ, RZ, -0x46b2bead ;  /* 0xb94d4153ff107424 */ /* 0x000fe200078e00ff */
[----:B------:R-:W-:Y:S01]  /*1db0*/  LOP3.LUT P2, RZ, R26, 0x2, RZ, 0xc0, !PT ;  /* 0x000000021aff7812 */ /* 0x000fe2000784c0ff */
[----:B------:R-:W-:Y:S01]  /*1dc0*/  BSSY B1, `(.L_x_1110) ;  /* 0x000004b000017945 */ /* 0x000fe20003800000 */
[----:B------:R-:W-:Y:S02]  /*1dd0*/  FSEL R17, R23, 0.041666727513074874878, !P3 ;  /* 0x3d2aaabb17117808 */ /* 0x000fe40005800000 */
[----:B------:R-:W-:Y:S01]  /*1de0*/  FSEL R14, R25, 1, !P3 ;  /* 0x3f800000190e7808 */ /* 0x000fe20005800000 */
[----:B------:R-:W-:-:S05]  /*1df0*/  FMUL R25, R15, R28 ;  /* 0x0000001c0f197220 */ /* 0x000fca0000400000 */
        /* <DEDUP_REMOVED lines=14> */
[----:B------:R-:W-:Y:S01]  /*1ee0*/  CS2R R18, SRZ ;  /* 0x0000000000127805 */ /* 0x000fe2000001ff00 */
[----:B------:R-:W-:Y:S01]  /*1ef0*/  UMOV UR4, URZ ;  /* 0x0000003f00047c82 */ /* 0x000fe20008000000 */
[----:B------:R-:W-:Y:S01]  /*1f00*/  LOP3.LUT R14, R13, 0xff, RZ, 0xc0, !PT ;  /* 0x000000ff0d0e7812 */ /* 0x000fe200078ec0ff */
[----:B------:R-:W-:Y:S01]  /*1f10*/  IMAD.MOV.U32 R13, RZ, RZ, RZ ;  /* 0x000000ffff0d7224 */ /* 0x000fe200078e00ff */
[----:B------:R-:W-:Y:S02]  /*1f20*/  LOP3.LUT R31, R16, 0x80000000, RZ, 0xfc, !PT ;  /* 0x80000000101f7812 */ /* 0x000fe400078efcff */
[----:B------:R-:W-:Y:S02]  /*1f30*/  IADD3 R22, R14, -0x80, RZ ;  /* 0xffffff800e167810 */ /* 0x000fe40007ffe0ff */
.L_x_1113:
        /* <DEDUP_REMOVED lines=16> */
[----:B0-----:R-:W-:-:S04]  /*2040*/  SHF.R.U32.HI R14, RZ, 0x5, R22 ;  /* 0x00000005ff0e7819 */ /* 0x001fc80000011616 */
[C---:B------:R-:W-:Y:S02]  /*2050*/  IADD3 R20, -R14.reuse, 0x4, RZ ;  /* 0x000000040e147810 */ /* 0x040fe40007ffe1ff */
[----:B------:R-:W-:-:S05]  /*2060*/  IADD3 R14, -R14, 0x6, RZ ;  /* 0x000000060e0e7810 */ /* 0x000fca0007ffe1ff */
[--C-:B------:R-:W-:Y:S02]  /*2070*/  @P1 IMAD R20, R20, 0x4, R1.reuse ;  /* 0x0000000414141824 */ /* 0x100fe400078e0201 */
[----:B------:R-:W-:-:S03]  /*2080*/  IMAD R18, R14, 0x4, R1 ;  /* 0x000000040e127824 */ /* 0x000fc600078e0201 */
[----:B------:R-:W2:Y:S04]  /*2090*/  @P1 LDL R19, [R20] ;  /* 0x0000000014131983 */ /* 0x000ea80000100800 */
[----:B------:R-:W3:Y:S04]  /*20a0*/  LDL R22, [R18] ;  /* 0x0000000012167983 */ /* 0x000ee80000100800 */
[----:B------:R-:W4:Y:S01]  /*20b0*/  LDL R17, [R18+-0x4] ;  /* 0xfffffc0012117983 */ /* 0x000f220000100800 */
[----:B------:R-:W-:Y:S02]  /*20c0*/  @P1 IADD3 R14, -R21, 0x20, RZ ;  /* 0x00000020150e1810 */ /* 0x000fe40007ffe1ff */
[----:B------:R-:W-:-:S02]  /*20d0*/  LOP3.LUT P2, R12, R12, 0x80000000, RZ, 0xc0, !PT ;  /* 0x800000000c0c7812 */ /* 0x000fc4000784c0ff */
[-C--:B--2---:R-:W-:Y:S02]  /*20e0*/  @P1 SHF.R.U32.HI R16, RZ, R14.reuse, R19 ;  /* 0x0000000eff101219 */ /* 0x084fe40000011613 */
[-C--:B---3--:R-:W-:Y:S02]  /*20f0*/  @P1 SHF.L.U32 R19, R22, R21.reuse, RZ ;  /* 0x0000001516131219 */ /* 0x088fe400000006ff */
[----:B----4-:R-:W-:Y:S02]  /*2100*/  @P1 SHF.R.U32.HI R14, RZ, R14, R17 ;  /* 0x0000000eff0e1219 */ /* 0x010fe40000011611 */
[----:B------:R-:W-:-:S03]  /*2110*/  @P1 SHF.L.U32 R21, R17, R21, RZ ;  /* 0x0000001511151219 */ /* 0x000fc600000006ff */
[----:B------:R-:W-:Y:S02]  /*2120*/  @P1 IMAD.IADD R22, R14, 0x1, R19 ;  /* 0x000000010e161824 */ /* 0x000fe400078e0213 */
[----:B------:R-:W-:-:S04]  /*2130*/  @P1 IMAD.IADD R17, R16, 0x1, R21 ;  /* 0x0000000110111824 */ /* 0x000fc800078e0215 */
[C---:B------:R-:W-:Y:S01]  /*2140*/  IMAD.SHL.U32 R16, R17.reuse, 0x4, RZ ;  /* 0x0000000411107824 */ /* 0x040fe200078e00ff */
[----:B-1----:R-:W-:-:S04]  /*2150*/  SHF.L.U32.HI R13, R17, 0x2, R22 ;  /* 0x00000002110d7819 */ /* 0x002fc80000010616 */
[----:B------:R-:W-:-:S04]  /*2160*/  SHF.R.U32.HI R21, RZ, 0x1f, R13 ;  /* 0x0000001fff157819 */ /* 0x000fc8000001160d */
        /* <DEDUP_REMOVED lines=14> */
.L_x_1112:
[----:B------:R-:W-:Y:S01]  /*2250*/  FMUL R13, RZ, R12 ;  /* 0x0000000cff0d7220 */ /* 0x000fe20000400000 */
[----:B------:R-:W-:Y:S02]  /*2260*/  IMAD.MOV.U32 R22, RZ, RZ, RZ ;  /* 0x000000ffff167224 */ /* 0x000fe400078e00ff */
.L_x_1111:
[----:B------:R-:W-:Y:S05]  /*2270*/  BSYNC B1 ;  /* 0x0000000000017941 */ /* 0x000fea0003800000 */
.L_x_1110:
[----:B------:R-:W-:Y:S01]  /*2280*/  IADD3 R22, R22, 0x1, RZ ;  /* 0x0000000116167810 */ /* 0x000fe20007ffe0ff */
[----:B------:R-:W-:Y:S01]  /*2290*/  IMAD.MOV.U32 R12, RZ, RZ, c[0x0][0x274] ;  /* 0x00009d00ff0c7624 */ /* 0x000fe200078e00ff */
[----:B------:R-:W-:Y:S01]  /*22a0*/  FMUL R9, R9, c[0x0][0x274] ;  /* 0x00009d0009097a20 */ /* 0x000fe20000400000 */
[----:B------:R-:W-:Y:S01]  /*22b0*/  FMUL R7, R7, c[0x0][0x274] ;  /* 0x00009d0007077a20 */ /* 0x000fe20000400000 */
[----:B------:R-:W-:Y:S01]  /*22c0*/  LOP3.LUT P2, RZ, R22, 0x1, RZ, 0xc0, !PT ;  /* 0x0000000116ff7812 */ /* 0x000fe2000784c0ff */
[----:B------:R-:W-:Y:S01]  /*22d0*/  FADD R18, -R12, 1 ;  /* 0x3f8000000c127421 */ /* 0x000fe20000000100 */
[----:B------:R-:W-:Y:S01]  /*22e0*/  FMUL R17, R13, R13 ;  /* 0x0000000d0d117220 */ /* 0x000fe20000400000 */
[----:B------:R-:W-:Y:S01]  /*22f0*/  FMUL R11, R11, c[0x0][0x274] ;  /* 0x00009d000b0b7a20 */ /* 0x000fe20000400000 */
[----:B------:R-:W-:Y:S01]  /*2300*/  FSEL R24, -R24, -0.4999999701976776123, !P2 ;  /* 0xbeffffff18187808 */ /* 0x000fe20005000100 */
[C---:B------:R-:W-:Y:S01]  /*2310*/  FFMA R12, R18.reuse, R6, R9 ;  /* 0x00000006120c7223 */ /* 0x040fe20000000009 */
[----:B------:R-:W-:Y:S01]  /*2320*/  FFMA R16, R18, R4, R7 ;  /* 0x0000000412107223 */ /* 0x000fe20000000007 */
[----:B------:R-:W-:Y:S01]  /*2330*/  IMAD.MOV.U32 R6, RZ, RZ, -0x46b2bead ;  /* 0xb94d4153ff067424 */ /* 0x000fe200078e00ff */
[----:B------:R-:W-:Y:S01]  /*2340*/  FSEL R4, R23, 0.041666727513074874878, !P2 ;  /* 0x3d2aaabb17047808 */ /* 0x000fe20005000000 */
[----:B------:R-:W-:Y:S01]  /*2350*/  ULDC UR5, c[0x0][0x210] ;  /* 0x0000840000057ab9 */ /* 0x000fe20000000800 */
[----:B------:R-:W-:Y:S01]  /*2360*/  LOP3.LUT P1, RZ, R22, 0x2, RZ, 0xc0, !PT ;  /* 0x0000000216ff7812 */ /* 0x000fe2000782c0ff */
[----:B------:R-:W-:Y:S01]  /*2370*/  ULDC UR4, c[0x0][0x1a0] ;  /* 0x0000680000047ab9 */ /* 0x000fe20000000800 */
[----:B------:R-:W-:Y:S01]  /*2380*/  FADD R25, R25, R16 ;  /* 0x0000001019197221 */ /* 0x000fe20000000000 */
[----:B------:R-:W-:Y:S01]  /*2390*/  @P2 IMAD.MOV.U32 R14, RZ, RZ, 0x37cbac00 ;  /* 0x37cbac00ff0e2424 */ /* 0x000fe200078e00ff */
[----:B------:R-:W-:Y:S01]  /*23a0*/  USHF.R.S32.HI UR5, URZ, 0x1f, UR5 ;  /* 0x0000001f3f057899 */ /* 0x000fe20008011405 */
[----:B------:R-:W-:Y:S01]  /*23b0*/  FADD R27, R27, R12 ;  /* 0x0000000c1b1b7221 */ /* 0x000fe20000000000 */
[----:B------:R-:W-:Y:S01]  /*23c0*/  ULDC UR6, c[0x0][0x1d8] ;  /* 0x0000760000067ab9 */ /* 0x000fe20000000800 */
[C---:B------:R-:W-:Y:S01]  /*23d0*/  @P2 FFMA R6, R17.reuse, R14, -0.0013887860113754868507 ;  /* 0xbab607ed11062423 */ /* 0x040fe2000000000e */
[----:B------:R-:W-:Y:S01]  /*23e0*/  FFMA R14, R18, R8, R11 ;  /* 0x00000008120e7223 */ /* 0x000fe2000000000b */
[----:B------:R-:W-:Y:S01]  /*23f0*/  SHF.R.S32.HI R11, RZ, 0x1f, R5 ;  /* 0x0000001fff0b7819 */ /* 0x000fe20000011405 */
[----:B------:R-:W-:Y:S01]  /*2400*/  USHF.R.S32.HI UR4, URZ, 0x1f, UR4 ;  /* 0x0000001f3f047899 */ /* 0x000fe20008011404 */
[C---:B------:R-:W-:Y:S01]  /*2410*/  FFMA R4, R17.reuse, R6, R4 ;  /* 0x0000000611047223 */ /* 0x040fe20000000004 */
[----:B------:R-:W-:Y:S01]  /*2420*/  USHF.R.S32.HI UR6, URZ, 0x1f, UR6 ;  /* 0x0000001f3f067899 */ /* 0x000fe20008011406 */
[----:B------:R-:W-:Y:S01]  /*2430*/  IMAD.MOV.U32 R8, RZ, RZ, c[0x0][0x1a0] ;  /* 0x00006800ff087624 */ /* 0x000fe200078e00ff */
[----:B------:R-:W-:Y:S01]  /*2440*/  BSSY B1, `(.L_x_1114) ;  /* 0x0000028000017945 */ /* 0x000fe20003800000 */
[----:B------:R-:W-:Y:S01]  /*2450*/  FFMA R19, R17, R4, R24 ;  /* 0x0000000411137223 */ /* 0x000fe20000000018 */
[----:B------:R-:W-:Y:S01]  /*2460*/  FSEL R4, R13, 1, !P2 ;  /* 0x3f8000000d047808 */ /* 0x000fe20005000000 */
[----:B------:R-:W-:-:S02]  /*2470*/  IMAD R16, R11, c[0x0][0x210], RZ ;  /* 0x000084000b107a24 */ /* 0x000fc400078e02ff */
[C---:B------:R-:W-:Y:S02]  /*2480*/  IMAD R20, R11.reuse, c[0x0][0x1a0], RZ ;  /* 0x000068000b147a24 */ /* 0x040fe400078e02ff */
[----:B------:R-:W-:Y:S01]  /*2490*/  FFMA R17, R4, R17, RZ ;  /* 0x0000001104117223 */ /* 0x000fe200000000ff */
[----:B------:R-:W-:Y:S02]  /*24a0*/  IMAD.MOV.U32 R12, RZ, RZ, c[0x0][0x1d8] ;  /* 0x00007600ff0c7624 */ /* 0x000fe400078e00ff */
[----:B------:R-:W-:Y:S01]  /*24b0*/  IMAD R18, R11, c[0x0][0x1d8], RZ ;  /* 0x000076000b127a24 */ /* 0x000fe200078e02ff */
[----:B------:R-:W-:Y:S01]  /*24c0*/  FFMA R4, R19, R17, R4 ;  /* 0x0000001113047223 */ /* 0x000fe20000000004 */
[----:B------:R-:W-:Y:S02]  /*24d0*/  IMAD.MOV.U32 R6, RZ, RZ, c[0x0][0x210] ;  /* 0x00008400ff067624 */ /* 0x000fe400078e00ff */
[C---:B------:R-:W-:Y:S01]  /*24e0*/  IMAD R21, R5.reuse, UR5, R16 ;  /* 0x0000000505157c24 */ /* 0x040fe2000f8e0210 */
[----:B------:R-:W-:Y:S01]  /*24f0*/  @P1 FFMA R4, R4, -1, RZ ;  /* 0xbf80000004041823 */ /* 0x000fe200000000ff */
[----:B------:R-:W0:Y:S01]  /*2500*/  MUFU.RCP R16, c[0x0][0x264] ;  /* 0x0000990000107b08 */ /* 0x000e220000001000 */
[----:B------:R-:W-:-:S02]  /*2510*/  IMAD.WIDE.U32 R8, R5, R8, c[0x0][0x180] ;  /* 0x0000600005087625 */ /* 0x000fc400078e0008 */
[----:B------:R-:W-:Y:S02]  /*2520*/  FFMA R15, R15, R4, R14 ;  /* 0x000000040f0f7223 */ /* 0x000fe4000000000e */
[C---:B------:R-:W-:Y:S02]  /*2530*/  IMAD R29, R5.reuse, UR4, R20 ;  /* 0x00000004051d7c24 */ /* 0x040fe4000f8e0214 */
[C---:B------:R-:W-:Y:S01]  /*2540*/  IMAD.WIDE.U32 R12, R5.reuse, R12, c[0x0][0x1b8] ;  /* 0x00006e00050c7625 */ /* 0x040fe200078e000c */
[----:B------:R-:W1:Y:S03]  /*2550*/  FCHK P1, R0, c[0x0][0x264] ;  /* 0x0000990000007b02 */ /* 0x000e660000020000 */
[C---:B------:R-:W-:Y:S02]  /*2560*/  IMAD R23, R5.reuse, UR6, R18 ;  /* 0x0000000605177c24 */ /* 0x040fe4000f8e0212 */
[----:B------:R-:W-:-:S04]  /*2570*/  IMAD.WIDE.U32 R6, R5, R6, c[0x0][0x1f0] ;  /* 0x00007c0005067625 */ /* 0x000fc800078e0006 */
[----:B------:R-:W-:Y:S02]  /*2580*/  IMAD.IADD R9, R9, 0x1, R29 ;  /* 0x0000000109097824 */ /* 0x000fe400078e021d */
[----:B------:R-:W-:Y:S02]  /*2590*/  IMAD.MOV.U32 R19, RZ, RZ, 0x1 ;  /* 0x00000001ff137424 */ /* 0x000fe400078e00ff */
[----:B------:R-:W-:Y:S02]  /*25a0*/  IMAD.IADD R13, R13, 0x1, R23 ;  /* 0x000000010d0d7824 */ /* 0x000fe400078e0217 */
[----:B------:R-:W-:Y:S01]  /*25b0*/  IMAD.IADD R7, R7, 0x1, R21 ;  /* 0x0000000107077824 */ /* 0x000fe200078e0215 */
[----:B------:R2:W-:Y:S01]  /*25c0*/  STG.E [R8.64], R19 ;  /* 0x0000001308007986 */ /* 0x0005e2000c101908 */
[----:B------:R-:W-:-:S03]  /*25d0*/  IMAD.MOV.U32 R17, RZ, RZ, c[0x0][0x264] ;  /* 0x00009900ff117624 */ /* 0x000fc600078e00ff */
[----:B------:R2:W-:Y:S01]  /*25e0*/  STG.E [R12.64], R27 ;  /* 0x0000001b0c007986 */ /* 0x0005e2000c101908 */
[----:B0-----:R-:W-:-:S03]  /*25f0*/  FFMA R17, R16, -R17, 1 ;  /* 0x3f80000010117423 */ /* 0x001fc60000000811 */
[----:B------:R2:W-:Y:S01]  /*2600*/  STG.E [R12.64+0x4], R25 ;  /* 0x000004190c007986 */ /* 0x0005e2000c101908 */
[----:B------:R-:W-:-:S03]  /*2610*/  FFMA R17, R16, R17, R16 ;  /* 0x0000001110117223 */ /* 0x000fc60000000010 */
[----:B------:R2:W-:Y:S01]  /*2620*/  STG.E [R12.64+0x8], R15 ;  /* 0x0000080f0c007986 */ /* 0x0005e2000c101908 */
[----:B------:R-:W-:-:S03]  /*2630*/  FFMA R4, R0, R17, RZ ;  /* 0x0000001100047223 */ /* 0x000fc600000000ff */
[----:B-----5:R2:W-:Y:S01]  /*2640*/  STG.E [R6.64], R10 ;  /* 0x0000000a06007986 */ /* 0x0205e2000c101908 */
[----:B------:R-:W-:-:S04]  /*2650*/  FFMA R14, R4, -c[0x0][0x264], R0 ;  /* 0x80009900040e7a23 */ /* 0x000fc80000000000 */
[----:B------:R-:W-:Y:S01]  /*2660*/  FFMA R17, R17, R14, R4 ;  /* 0x0000000e11117223 */ /* 0x000fe20000000004 */
[----:B-1----:R-:W-:Y:S05]  /*2670*/  @!P1 BRA `(.L_x_1115) ;  /* 0x0000004000009947 */ /* 0x002fea0003800000 */
[----:B--2---:R-:W-:Y:S01]  /*2680*/  IMAD.MOV.U32 R7, RZ, RZ, c[0x0][0x264] ;  /* 0x00009900ff077624 */ /* 0x004fe200078e00ff */
[----:B------:R-:W-:Y:S02]  /*2690*/  MOV R4, 0x26b0 ;  /* 0x000026b000047802 */ /* 0x000fe40000000f00 */
[----:B------:R-:W-:Y:S05]  /*26a0*/  CALL.REL.NOINC `($__internal_35_$__cuda_sm3x_div_rn_noftz_f32_slowpath) ;  /* 0x0000035000007944 */ /* 0x000fea0003c00000 */
[----:B0-----:R-:W-:Y:S02]  /*26b0*/  IMAD.MOV.U32 R17, RZ, RZ, R9 ;  /* 0x000000ffff117224 */ /* 0x001fe400078e0009 */
.L_x_1115:
[----:B------:R-:W-:Y:S05]  /*26c0*/  BSYNC B1 ;  /* 0x0000000000017941 */ /* 0x000fea0003800000 */
.L_x_1114:
[----:B--2---:R-:W-:Y:S01]  /*26d0*/  IMAD.MOV.U32 R7, RZ, RZ, 0x3d23d70a ;  /* 0x3d23d70aff077424 */ /* 0x004fe200078e00ff */
[----:B------:R-:W0:Y:S01]  /*26e0*/  FCHK P1, R17, 25 ;  /* 0x41c8000011007902 */ /* 0x000e220000020000 */
[----:B------:R-:W-:Y:S01]  /*26f0*/  IMAD.MOV.U32 R0, RZ, RZ, 0x41c80000 ;  /* 0x41c80000ff007424 */ /* 0x000fe200078e00ff */
[----:B------:R-:W-:Y:S03]  /*2700*/  BSSY B1, `(.L_x_1116) ;  /* 0x000000b000017945 */ /* 0x000fe60003800000 */
        /* <DEDUP_REMOVED lines=9> */
[----:B------:R-:W-:Y:S05]  /*27a0*/  CALL.REL.NOINC `($__internal_35_$__cuda_sm3x_div_rn_noftz_f32_slowpath) ;  /* 0x0000025000007944 */ /* 0x000fea0003c00000 */
.L_x_1117:
[----:B------:R-:W-:Y:S05]  /*27b0*/  BSYNC B1 ;  /* 0x0000000000017941 */ /* 0x000fea0003800000 */
.L_x_1116:
[----:B------:R-:W-:Y:S01]  /*27c0*/  ULDC UR4, c[0x0][0x248] ;  /* 0x0000920000047ab9 */ /* 0x000fe20000000800 */
[----:B------:R-:W-:Y:S01]  /*27d0*/  IMAD.MOV.U32 R6, RZ, RZ, c[0x0][0x248] ;  /* 0x00009200ff067624 */ /* 0x000fe200078e00ff */
[----:B------:R-:W-:Y:S01]  /*27e0*/  USHF.R.S32.HI UR4, URZ, 0x1f, UR4 ;  /* 0x0000001f3f047899 */ /* 0x000fe20008011404 */
[----:B------:R-:W-:Y:S02]  /*27f0*/  IMAD R0, R11, c[0x0][0x248], RZ ;  /* 0x000092000b007a24 */ /* 0x000fe400078e02ff */
[----:B------:R-:W-:-:S04]  /*2800*/  IMAD.WIDE.U32 R6, R5, R6, c[0x0][0x228] ;  /* 0x00008a0005067625 */ /* 0x000fc800078e0006 */
[----:B------:R-:W-:-:S04]  /*2810*/  IMAD R5, R5, UR4, R0 ;  /* 0x0000000405057c24 */ /* 0x000fc8000f8e0200 */
[----:B------:R-:W-:-:S05]  /*2820*/  IMAD.IADD R7, R7, 0x1, R5 ;  /* 0x0000000107077824 */ /* 0x000fca00078e0205 */
[----:B0-----:R0:W-:Y:S02]  /*2830*/  STG.E [R6.64], R9 ;  /* 0x0000000906007986 */ /* 0x0011e4000c101908 */
.L_x_1090:
[----:B------:R-:W-:Y:S05]  /*2840*/  BSYNC B0 ;  /* 0x0000000000007941 */ /* 0x000fea0003800000 */
.L_x_1089:
[----:B------:R-:W-:Y:S01]  /*2850*/  @P0 CALL.REL.NOINC `(.L_x_1118) ;  /* 0x0000001000000944 */ /* 0x000fe20003c00000 */
[----:B------:R-:W-:Y:S05]  /*2860*/  BRA `(.L_x_1119) ;  /* 0xffffd83000007947 */ /* 0x000fea000383ffff */
.L_x_1118:
[----:B------:R-:W-:Y:S05]  /*2870*/  EXIT ;  /* 0x000000000000794d */ /* 0x000fea0003800000 */
        .weak           $__internal_34_$__cuda_sm20_sqrt_rn_f32_slowpath
        .type           $__internal_34_$__cuda_sm20_sqrt_rn_f32_slowpath,@function
        .size           $__internal_34_$__cuda_sm20_sqrt_rn_f32_slowpath,($__internal_35_$__cuda_sm3x_div_rn_noftz_f32_slowpath - $__internal_34_$__cuda_sm20_sqrt_rn_f32_slowpath)
$__internal_34_$__cuda_sm20_sqrt_rn_f32_slowpath:
        /* <DEDUP_REMOVED lines=20> */
.L_x_1120:
[----:B------:R-:W-:Y:S02]  /*29c0*/  IMAD.MOV.U32 R0, RZ, RZ, R12 ;  /* 0x000000ffff007224 */ /* 0x000fe400078e000c */
[----:B------:R-:W-:Y:S02]  /*29d0*/  IMAD.MOV.U32 R12, RZ, RZ, R18 ;  /* 0x000000ffff0c7224 */ /* 0x000fe400078e0012 */
[----:B------:R-:W-:-:S04]  /*29e0*/  IMAD.MOV.U32 R13, RZ, RZ, 0x0 ;  /* 0x00000000ff0d7424 */ /* 0x000fc800078e00ff */
[----:B------:R-:W-:Y:S05]  /*29f0*/  RET.REL.NODEC R12 `(swellParticles_cuda_kernel_forward) ;  /* 0xffffd6000c007950 */ /* 0x000fea0003c3ffff */
        .weak           $__internal_35_$__cuda_sm3x_div_rn_noftz_f32_slowpath
        .type           $__internal_35_$__cuda_sm3x_div_rn_noftz_f32_slowpath,@function
        .size           $__internal_35_$__cuda_sm3x_div_rn_noftz_f32_slowpath,(.L_x_1226 - $__internal_35_$__cuda_sm3x_div_rn_noftz_f32_slowpath)
$__internal_35_$__cuda_sm3x_div_rn_noftz_f32_slowpath:
        /* <DEDUP_REMOVED lines=34> */
.L_x_1122:
[----:B------:R-:W-:Y:S01]  /*2c20*/  LEA R8, R12, 0xc0800000, 0x17 ;  /* 0xc08000000c087811 */ /* 0x000fe200078eb8ff */
[----:B------:R-:W-:Y:S04]  /*2c30*/  BSSY B3, `(.L_x_1127) ;  /* 0x0000036000037945 */ /* 0x000fe80003800000 */
        /* <DEDUP_REMOVED lines=49> */
.L_x_1129:
[----:B------:R-:W-:-:S04]  /*2f50*/  LOP3.LUT R9, R9, 0x80000000, RZ, 0xc0, !PT ;  /* 0x8000000009097812 */ /* 0x000fc800078ec0ff */
[----:B------:R-:W-:Y:S01]  /*2f60*/  LOP3.LUT R9, R9, 0x7f800000, RZ, 0xfc, !PT ;  /* 0x7f80000009097812 */ /* 0x000fe200078efcff */
[----:B------:R-:W-:Y:S05]  /*2f70*/  BRA `(.L_x_1130) ;  /* 0x0000001000007947 */ /* 0x000fea0003800000 */
.L_x_1128:
[----:B------:R-:W-:Y:S02]  /*2f80*/  IMAD R9, R7, 0x800000, R9 ;  /* 0x0080000007097824 */ /* 0x000fe400078e0209 */
.L_x_1130:
[----:B------:R-:W-:Y:S05]  /*2f90*/  BSYNC B3 ;  /* 0x0000000000037941 */ /* 0x000fea0003800000 */
.L_x_1127:
[----:B------:R-:W-:Y:S05]  /*2fa0*/  BRA `(.L_x_1131) ;  /* 0x0000008000007947 */ /* 0x000fea0003800000 */
.L_x_1126:
[----:B------:R-:W-:-:S04]  /*2fb0*/  LOP3.LUT R0, R7, 0x80000000, R0, 0x48, !PT ;  /* 0x8000000007007812 */ /* 0x000fc800078e4800 */
[----:B------:R-:W-:Y:S01]  /*2fc0*/  LOP3.LUT R9, R0, 0x7f800000, RZ, 0xfc, !PT ;  /* 0x7f80000000097812 */ /* 0x000fe200078efcff */
[----:B------:R-:W-:Y:S05]  /*2fd0*/  BRA `(.L_x_1131) ;  /* 0x0000005000007947 */ /* 0x000fea0003800000 */
.L_x_1125:
[----:B------:R-:W-:Y:S01]  /*2fe0*/  LOP3.LUT R9, R7, 0x80000000, R0, 0x48, !PT ;  /* 0x8000000007097812 */ /* 0x000fe200078e4800 */
[----:B------:R-:W-:Y:S05]  /*2ff0*/  BRA `(.L_x_1131) ;  /* 0x0000003000007947 */ /* 0x000fea0003800000 */
.L_x_1124:
[----:B------:R-:W0:Y:S01]  /*3000*/  MUFU.RSQ R9, -QNAN ;  /* 0xffc0000000097908 */ /* 0x000e220000001400 */
[----:B------:R-:W-:Y:S05]  /*3010*/  BRA `(.L_x_1131) ;  /* 0x0000001000007947 */ /* 0x000fea0003800000 */
.L_x_1123:
[----:B------:R-:W-:Y:S02]  /*3020*/  FADD.FTZ R9, R0, R7 ;  /* 0x0000000700097221 */ /* 0x000fe40000010000 */
.L_x_1131:
[----:B------:R-:W-:Y:S05]  /*3030*/  BSYNC B2 ;  /* 0x0000000000027941 */ /* 0x000fea0003800000 */
.L_x_1121:
[----:B------:R-:W-:Y:S02]  /*3040*/  IMAD.MOV.U32 R6, RZ, RZ, R4 ;  /* 0x000000ffff067224 */ /* 0x000fe400078e0004 */
[----:B------:R-:W-:-:S04]  /*3050*/  IMAD.MOV.U32 R7, RZ, RZ, 0x0 ;  /* 0x00000000ff077424 */ /* 0x000fc800078e00ff */
[----:B------:R-:W-:Y:S05]  /*3060*/  RET.REL.NODEC R6 `(swellParticles_cuda_kernel_forward) ;  /* 0xffffcf9006007950 */ /* 0x000fea0003c3ffff */
.L_x_1132:
        /* <DEDUP_REMOVED lines=9> */
.L_x_1226:


//--------------------- .text.sleepParticles_cuda_kernel_backward --------------------------
	.section	.text.sleepParticles_cuda_kernel_backward,"ax",@progbits
	.sectioninfo	@"SHI_REGISTERS=30"
	.align	128
        .global         sleepParticles_cuda_kernel_backward
        .type           sleepParticles_cuda_kernel_backward,@function
        .size           sleepParticles_cuda_kernel_backward,(.L_x_1228 - sleepParticles_cuda_kernel_backward)
        .other          sleepParticles_cuda_kernel_backward,@"STO_CUDA_ENTRY STV_DEFAULT"
sleepParticles_cuda_kernel_backward:
.text.sleepParticles_cuda_kernel_backward:
        /* <DEDUP_REMOVED lines=9> */
[----:B------:R-:W-:-:S07]  /*0090*/  MOV R3, c[0x0][0x268] ;  /* 0x00009a0000037a02 */ /* 0x000fce0000000f00 */
[----:B------:R-:W1:Y:S01]  /*00a0*/  FCHK P0, RZ, c[0x0][0x268] ;  /* 0x00009a00ff007b02 */ /* 0x000e620000000000 */
[----:B0-----:R-:W-:-:S04]  /*00b0*/  FFMA R3, R0, -R3, 1 ;  /* 0x3f80000000037423 */ /* 0x001fc80000000803 */
[----:B------:R-:W-:-:S04]  /*00c0*/  FFMA R3, R0, R3, R0 ;  /* 0x0000000300037223 */ /* 0x000fc80000000000 */
[----:B------:R-:W-:-:S04]  /*00d0*/  FFMA R0, RZ, R3, RZ ;  /* 0x00000003ff007223 */ /* 0x000fc800000000ff */
[----:B------:R-:W-:-:S04]  /*00e0*/  FFMA R2, R0, -c[0x0][0x268], RZ ;  /* 0x80009a0000027a23 */ /* 0x000fc800000000ff */
[----:B------:R-:W-:Y:S01]  /*00f0*/  FFMA R0, R3, R2, R0 ;  /* 0x0000000203007223 */ /* 0x000fe20000000000 */
[----:B-1----:R-:W-:Y:S05]  /*0100*/  @!P0 BRA `(.L_x_1133) ;  /* 0x0000005000008947 */ /* 0x002fea0003800000 */
[----:B------:R-:W-:Y:S01]  /*0110*/  IMAD.MOV.U32 R6, RZ, RZ, RZ ;  /* 0x000000ffff067224 */ /* 0x000fe200078e00ff */
[----:B------:R-:W-:Y:S01]  /*0120*/  MOV R18, 0x150 ;  /* 0x0000015000127802 */ /* 0x000fe20000000f00 */
[----:B------:R-:W-:Y:S02]  /*0130*/  IMAD.MOV.U32 R7, RZ, RZ, c[0x0][0x268] ;  /* 0x00009a00ff077624 */ /* 0x000fe400078e00ff */
[----:B------:R-:W-:Y:S05]  /*0140*/  CALL.REL.NOINC `($__internal_37_$__cuda_sm3x_div_rn_noftz_f32_slowpath) ;  /* 0x000010e000007944 */ /* 0x000fea0003c00000 */
[----:B------:R-:W-:-:S04]  /*0150*/  MOV R0, R20 ;  /* 0x0000001400007202 */ /* 0x000fc80000000f00 */
.L_x_1133:
[----:B------:R-:W-:Y:S01]  /*0160*/  ULDC UR6, c[0x0][0x0] ;  /* 0x0000000000067ab9 */ /* 0x000fe20000000800 */
[----:B------:R-:W-:Y:S01]  /*0170*/  FADD R0, RZ, R0 ;  /* 0x00000000ff007221 */ /* 0x000fe20000000000 */
[----:B------:R-:W-:Y:S02]  /*0180*/  ULDC UR7, c[0x0][0xc] ;  /* 0x0000030000077ab9 */ /* 0x000fe40000000800 */
[----:B------:R-:W-:Y:S02]  /*0190*/  UIMAD.WIDE.U32 UR6, UR6, UR7, URZ ;  /* 0x00000007060672a5 */ /* 0x000fe4000f8e003f */
        /* <DEDUP_REMOVED lines=11> */
[----:B------:R-:W-:Y:S02]  /*0250*/  UIADD3 UR4, UR7, UR4, URZ ;  /* 0x0000000407047290 */ /* 0x000fe4000fffe03f */
[----:B------:R-:W-:Y:S02]  /*0260*/  ULDC.64 UR12, c[0x0][0x118] ;  /* 0x00004600000c7ab9 */ /* 0x000fe40000000a00 */
.L_x_1158:
[----:B------:R-:W-:Y:S01]  /*0270*/  SHF.R.S32.HI R14, RZ, 0x1f, R12 ;  /* 0x0000001fff0e7819 */ /* 0x000fe2000001140c */
[----:B01----:R-:W-:-:S04]  /*0280*/  IMAD.MOV.U32 R3, RZ, RZ, c[0x0][0x1a8] ;  /* 0x00006a00ff037624 */ /* 0x003fc800078e00ff */
[----:B------:R-:W-:Y:S02]  /*0290*/  IMAD R5, R14, c[0x0][0x1a8], RZ ;  /* 0x00006a000e057a24 */ /* 0x000fe400078e02ff */
[----:B------:R-:W-:-:S04]  /*02a0*/  IMAD.WIDE.U32 R2, R12, R3, c[0x0][0x188] ;  /* 0x000062000c027625 */ /* 0x000fc800078e0003 */
[----:B------:R-:W-:-:S04]  /*02b0*/  IMAD R5, R12, UR9, R5 ;  /* 0x000000090c057c24 */ /* 0x000fc8000f8e0205 */
[----:B------:R-:W-:-:S05]  /*02c0*/  IMAD.IADD R3, R3, 0x1, R5 ;  /* 0x0000000103037824 */ /* 0x000fca00078e0205 */
[----:B------:R-:W2:Y:S01]  /*02d0*/  LDG.E R2, [R2.64] ;  /* 0x0000000c02027981 */ /* 0x000ea2000c1e1900 */
[----:B------:R-:W-:Y:S01]  /*02e0*/  MOV R15, R12 ;  /* 0x0000000c000f7202 */ /* 0x000fe20000000f00 */
[----:B------:R-:W-:Y:S01]  /*02f0*/  YIELD ;  /* 0x0000000000007946 */ /* 0x000fe20003800000 */
[----:B------:R-:W-:Y:S01]  /*0300*/  IADD3 R12, P0, R12, UR6, RZ ;  /* 0x000000060c0c7c10 */ /* 0x000fe2000ff1e0ff */
[----:B------:R-:W-:Y:S03]  /*0310*/  BSSY B0, `(.L_x_1134) ;  /* 0x00000d6000007945 */ /* 0x000fe60003800000 */
[----:B------:R-:W-:Y:S02]  /*0320*/  IADD3.X R13, R13, UR4, RZ, P0, !PT ;  /* 0x000000040d0d7c10 */ /* 0x000fe400087fe4ff */
[----:B------:R-:W-:-:S04]  /*0330*/  ISETP.GE.U32.AND P0, PT, R12, c[0x0][0x178], PT ;  /* 0x00005e000c007a0c */ /* 0x000fc80003f06070 */
[----:B------:R-:W-:Y:S02]  /*0340*/  ISETP.GE.U32.AND.EX P0, PT, R13, c[0x0][0x17c], PT, P0 ;  /* 0x00005f000d007a0c */ /* 0x000fe40003f06100 */
[----:B--2---:R-:W-:-:S04]  /*0350*/  LOP3.LUT R4, R2, 0x1, RZ, 0xc0, !PT ;  /* 0x0000000102047812 */ /* 0x004fc800078ec0ff */
[----:B------:R-:W-:-:S13]  /*0360*/  ISETP.NE.U32.AND P1, PT, R4, 0x1, PT ;  /* 0x000000010400780c */ /* 0x000fda0003f25070 */
[----:B------:R-:W-:Y:S05]  /*0370*/  @P1 BRA `(.L_x_1135) ;  /* 0x00000cf000001947 */ /* 0x000fea0003800000 */
[C---:B------:R-:W-:Y:S02]  /*0380*/  IMAD R2, R14.reuse, c[0x0][0x218], RZ ;  /* 0x000086000e027a24 */ /* 0x040fe400078e02ff */
[----:B------:R-:W-:Y:S02]  /*0390*/  IMAD R4, R14, c[0x0][0x1e0], RZ ;  /* 0x000078000e047a24 */ /* 0x000fe400078e02ff */
[----:B------:R-:W-:-:S04]  /*03a0*/  IMAD.WIDE.U32 R10, R15, c[0x0][0x218], RZ ;  /* 0x000086000f0a7a25 */ /* 0x000fc800078e00ff */
[----:B------:R-:W-:Y:S01]  /*03b0*/  IMAD.WIDE.U32 R8, R15, c[0x0][0x1e0], RZ ;  /* 0x000078000f087a25 */ /* 0x000fe200078e00ff */
[----:B------:R-:W-:-:S03]  /*03c0*/  IADD3 R6, P1, R10, c[0x0][0x1f8], RZ ;  /* 0x00007e000a067a10 */ /* 0x000fc60007f3e0ff */
[C---:B------:R-:W-:Y:S01]  /*03d0*/  IMAD R3, R15.reuse, UR10, R2 ;  /* 0x0000000a0f037c24 */ /* 0x040fe2000f8e0202 */
[----:B------:R-:W-:Y:S01]  /*03e0*/  IADD3 R18, P2, R8, c[0x0][0x1c0], RZ ;  /* 0x0000700008127a10 */ /* 0x000fe20007f5e0ff */
[----:B------:R-:W-:Y:S02]  /*03f0*/  IMAD R17, R15, UR11, R4 ;  /* 0x0000000b0f117c24 */ /* 0x000fe4000f8e0204 */
[----:B------:R-:W-:Y:S02]  /*0400*/  IMAD.IADD R16, R11, 0x1, R3 ;  /* 0x000000010b107824 */ /* 0x000fe400078e0203 */
[----:B------:R-:W-:-:S03]  /*0410*/  IMAD.IADD R17, R9, 0x1, R17 ;  /* 0x0000000109117824 */ /* 0x000fc600078e0211 */
[----:B------:R-:W-:Y:S02]  /*0420*/  IADD3.X R7, R16, c[0x0][0x1fc], RZ, P1, !PT ;  /* 0x00007f0010077a10 */ /* 0x000fe40000ffe4ff */
[----:B------:R-:W-:-:S03]  /*0430*/  IADD3.X R19, R17, c[0x0][0x1c4], RZ, P2, !PT ;  /* 0x0000710011137a10 */ /* 0x000fc600017fe4ff */
[----:B------:R-:W2:Y:S04]  /*0440*/  LDG.E R2, [R6.64+0x4] ;  /* 0x0000040c06027981 */ /* 0x000ea8000c1e1900 */
[----:B------:R-:W2:Y:S04]  /*0450*/  LDG.E R3, [R18.64+0x4] ;  /* 0x0000040c12037981 */ /* 0x000ea8000c1e1900 */
[----:B------:R-:W3:Y:S04]  /*0460*/  LDG.E R4, [R18.64] ;  /* 0x0000000c12047981 */ /* 0x000ee8000c1e1900 */
[----:B------:R-:W3:Y:S04]  /*0470*/  LDG.E R5, [R6.64] ;  /* 0x0000000c06057981 */ /* 0x000ee8000c1e1900 */
[----:B------:R-:W4:Y:S04]  /*0480*/  LDG.E R20, [R18.64+0x8] ;  /* 0x0000080c12147981 */ /* 0x000f28000c1e1900 */
[----:B------:R-:W4:Y:S01]  /*0490*/  LDG.E R21, [R6.64+0x8] ;  /* 0x0000080c06157981 */ /* 0x000f22000c1e1900 */
[----:B------:R-:W-:Y:S01]  /*04a0*/  BSSY B1, `(.L_x_1136) ;  /* 0x0000012000017945 */ /* 0x000fe20003800000 */
[----:B--2---:R-:W-:Y:S01]  /*04b0*/  FADD R3, -R3, R2 ;  /* 0x0000000203037221 */ /* 0x004fe20000000100 */
[----:B---3--:R-:W-:-:S03]  /*04c0*/  FADD R4, -R4, R5 ;  /* 0x0000000504047221 */ /* 0x008fc60000000100 */
[----:B------:R-:W-:-:S04]  /*04d0*/  FMUL R5, R3, R3 ;  /* 0x0000000303057220 */ /* 0x000fc80000400000 */
[----:B------:R-:W-:Y:S01]  /*04e0*/  FFMA R5, R4, R4, R5 ;  /* 0x0000000404057223 */ /* 0x000fe20000000005 */
[----:B----4-:R-:W-:-:S04]  /*04f0*/  FADD R2, -R20, R21 ;  /* 0x0000001514027221 */ /* 0x010fc80000000100 */
[----:B------:R-:W-:-:S05]  /*0500*/  FFMA R20, R2, R2, R5 ;  /* 0x0000000202147223 */ /* 0x000fca0000000005 */
[----:B------:R-:W-:Y:S01]  /*0510*/  IADD3 R5, R20, -0xd000000, RZ ;  /* 0xf300000014057810 */ /* 0x000fe20007ffe0ff */
[----:B------:R0:W1:Y:S03]  /*0520*/  MUFU.RSQ R21, R20 ;  /* 0x0000001400157308 */ /* 0x0000660000001400 */
[----:B------:R-:W-:-:S13]  /*0530*/  ISETP.GT.U32.AND P1, PT, R5, 0x727fffff, PT ;  /* 0x727fffff0500780c */ /* 0x000fda0003f24070 */
[----:B------:R-:W-:Y:S05]  /*0540*/  @!P1 BRA `(.L_x_1137) ;  /* 0x0000003000009947 */ /* 0x000fea0003800000 */
[----:B01----:R-:W-:Y:S02]  /*0550*/  MOV R21, 0x570 ;  /* 0x0000057000157802 */ /* 0x003fe40000000f00 */
[----:B------:R-:W-:Y:S05]  /*0560*/  CALL.REL.NOINC `($__internal_36_$__cuda_sm20_sqrt_rn_f32_slowpath) ;  /* 0x00000b4000007944 */ /* 0x000fea0003c00000 */
[----:B------:R-:W-:Y:S05]  /*0570*/  BRA `(.L_x_1138) ;  /* 0x0000004000007947 */ /* 0x000fea0003800000 */
.L_x_1137:
[----:B01----:R-:W-:Y:S01]  /*0580*/  FMUL.FTZ R19, R20, R21 ;  /* 0x0000001514137220 */ /* 0x003fe20000410000 */
[----:B------:R-:W-:-:S03]  /*0590*/  FMUL.FTZ R5, R21, 0.5 ;  /* 0x3f00000015057820 */ /* 0x000fc60000410000 */
[----:B------:R-:W-:-:S04]  /*05a0*/  FFMA R6, -R19, R19, R20 ;  /* 0x0000001313067223 */ /* 0x000fc80000000114 */
[----:B------:R-:W-:Y:S02]  /*05b0*/  FFMA R19, R6, R5, R19 ;  /* 0x0000000506137223 */ /* 0x000fe40000000013 */
.L_x_1138:
[----:B------:R-:W-:Y:S05]  /*05c0*/  BSYNC B1 ;  /* 0x0000000000017941 */ /* 0x000fea0003800000 */
.L_x_1136:
        /* <DEDUP_REMOVED lines=11> */
[----:B------:R-:W-:Y:S01]  /*0680*/  MOV R18, 0x6b0 ;  /* 0x000006b000127802 */ /* 0x000fe20000000f00 */
[----:B------:R-:W-:Y:S02]  /*0690*/  IMAD.MOV.U32 R7, RZ, RZ, c[0x0][0x268] ;  /* 0x00009a00ff077624 */ /* 0x000fe400078e00ff */
[----:B------:R-:W-:Y:S05]  /*06a0*/  CALL.REL.NOINC `($__internal_37_$__cuda_sm3x_div_rn_noftz_f32_slowpath) ;  /* 0x00000b8000007944 */ /* 0x000fea0003c00000 */
[----:B------:R-:W-:Y:S02]  /*06b0*/  MOV R5, R20 ;  /* 0x0000001400057202 */ /* 0x000fe40000000f00 */
.L_x_1140:
[----:B------:R-:W-:Y:S05]  /*06c0*/  BSYNC B1 ;  /* 0x0000000000017941 */ /* 0x000fea0003800000 */
.L_x_1139:
[----:B------:R-:W-:Y:S01]  /*06d0*/  FSETP.GEU.AND P1, PT, R5, c[0x0][0x180], PT ;  /* 0x0000600005007a0b */ /* 0x000fe20003f2e000 */
[----:B------:R-:W-:-:S12]  /*06e0*/  BSSY B1, `(.L_x_1141) ;  /* 0x0000033000017945 */ /* 0x000fd80003800000 */
[----:B------:R-:W-:Y:S05]  /*06f0*/  @P1 BRA `(.L_x_1142) ;  /* 0x0000031000001947 */ /* 0x000fea0003800000 */
[----:B------:R-:W-:-:S04]  /*0700*/  ISETP.NE.U32.AND P1, PT, RZ, c[0x0][0x2e0], PT ;  /* 0x0000b800ff007a0c */ /* 0x000fc80003f25070 */
[----:B------:R-:W-:-:S13]  /*0710*/  ISETP.NE.AND.EX P1, PT, RZ, c[0x0][0x2e4], PT, P1 ;  /* 0x0000b900ff007a0c */ /* 0x000fda0003f25310 */
[----:B------:R-:W-:Y:S05]  /*0720*/  @!P1 BRA `(.L_x_1143) ;  /* 0x000000c000009947 */ /* 0x000fea0003800000 */
[----:B------:R-:W-:Y:S02]  /*0730*/  IMAD R6, R14, c[0x0][0x300], RZ ;  /* 0x0000c0000e067a24 */ /* 0x000fe400078e02ff */
[----:B------:R-:W-:Y:S02]  /*0740*/  IMAD.MOV.U32 R18, RZ, RZ, c[0x0][0x300] ;  /* 0x0000c000ff127624 */ /* 0x000fe400078e00ff */
[C---:B------:R-:W-:Y:S02]  /*0750*/  IMAD R5, R15.reuse, UR5, R6 ;  /* 0x000000050f057c24 */ /* 0x040fe4000f8e0206 */
[----:B------:R-:W-:-:S04]  /*0760*/  IMAD.WIDE.U32 R6, R15, R18, c[0x0][0x2e0] ;  /* 0x0000b8000f067625 */ /* 0x000fc800078e0012 */
        /* <DEDUP_REMOVED lines=8> */
.L_x_1143:
[----:B------:R-:W-:Y:S01]  /*07f0*/  ISETP.NE.U32.AND P1, PT, RZ, c[0x0][0x200], PT ;  /* 0x00008000ff007a0c */ /* 0x000fe20003f25070 */
[----:B------:R-:W-:Y:S01]  /*0800*/  IMAD.MOV.U32 R21, RZ, RZ, RZ ;  /* 0x000000ffff157224 */ /* 0x000fe200078e00ff */
[----:B------:R-:W-:Y:S01]  /*0810*/  MOV R23, RZ ;  /* 0x000000ff00177202 */ /* 0x000fe20000000f00 */
[----:B------:R-:W-:Y:S01]  /*0820*/  IMAD.MOV.U32 R5, RZ, RZ, RZ ;  /* 0x000000ffff057224 */ /* 0x000fe200078e00ff */
[----:B------:R-:W-:-:S13]  /*0830*/  ISETP.NE.AND.EX P1, PT, RZ, c[0x0][0x204], PT, P1 ;  /* 0x00008100ff007a0c */ /* 0x000fda0003f25310 */
[----:B------:R-:W-:Y:S05]  /*0840*/  @!P1 BRA `(.L_x_1144) ;  /* 0x0000008000009947 */ /* 0x000fea0003800000 */
[----:B------:R-:W-:-:S04]  /*0850*/  IADD3 R6, P1, R10, c[0x0][0x200], RZ ;  /* 0x000080000a067a10 */ /* 0x000fc80007f3e0ff */
[----:B------:R-:W-:-:S05]  /*0860*/  IADD3.X R7, R16, c[0x0][0x204], RZ, P1, !PT ;  /* 0x0000810010077a10 */ /* 0x000fca0000ffe4ff */
[----:B------:R-:W2:Y:S04]  /*0870*/  LDG.E R5, [R6.64] ;  /* 0x0000000c06057981 */ /* 0x000ea8000c1e1900 */
[----:B------:R-:W3:Y:S04]  /*0880*/  LDG.E R21, [R6.64+0x4] ;  /* 0x0000040c06157981 */ /* 0x000ee8000c1e1900 */
[----:B------:R-:W4:Y:S01]  /*0890*/  LDG.E R23, [R6.64+0x8] ;  /* 0x0000080c06177981 */ /* 0x000f22000c1e1900 */
[----:B--2---:R-:W-:Y:S01]  /*08a0*/  FADD R5, RZ, R5 ;  /* 0x00000005ff057221 */ /* 0x004fe20000000000 */
[----:B---3--:R-:W-:Y:S01]  /*08b0*/  FADD R21, RZ, R21 ;  /* 0x00000015ff157221 */ /* 0x008fe20000000000 */
[----:B----4-:R-:W-:Y:S01]  /*08c0*/  FADD R23, RZ, R23 ;  /* 0x00000017ff177221 */ /* 0x010fe20000000000 */
.L_x_1144:
[----:B------:R-:W-:-:S04]  /*08d0*/  ISETP.NE.U32.AND P1, PT, RZ, c[0x0][0x2a8], PT ;  /* 0x0000aa00ff007a0c */ /* 0x000fc80003f25070 */
[----:B------:R-:W-:-:S13]  /*08e0*/  ISETP.NE.AND.EX P1, PT, RZ, c[0x0][0x2ac], PT, P1 ;  /* 0x0000ab00ff007a0c */ /* 0x000fda0003f25310 */
[----:B------:R-:W-:Y:S05]  /*08f0*/  @!P1 BRA `(.L_x_1145) ;  /* 0x0000009000009947 */ /* 0x000fea0003800000 */
[----:B------:R-:W-:Y:S01]  /*0900*/  IMAD R6, R14, c[0x0][0x2c8], RZ ;  /* 0x0000b2000e067a24 */ /* 0x000fe200078e02ff */
[----:B------:R-:W-:-:S03]  /*0910*/  MOV R18, c[0x0][0x2c8] ;  /* 0x0000b20000127a02 */ /* 0x000fc60000000f00 */
[C---:B------:R-:W-:Y:S02]  /*0920*/  IMAD R25, R15.reuse, UR8, R6 ;  /* 0x000000080f197c24 */ /* 0x040fe4000f8e0206 */
[----:B------:R-:W-:-:S04]  /*0930*/  IMAD.WIDE.U32 R6, R15, R18, c[0x0][0x2a8] ;  /* 0x0000aa000f067625 */ /* 0x000fc800078e0012 */
[----:B------:R-:W-:-:S05]  /*0940*/  IMAD.IADD R7, R7, 0x1, R25 ;  /* 0x0000000107077824 */ /* 0x000fca00078e0219 */
[----:B------:R0:W-:Y:S04]  /*0950*/  RED.E.ADD.F32.FTZ.RN.STRONG.GPU [R6.64], R5 ;  /* 0x000000050600798e */ /* 0x0001e8000c10e78c */
[----:B------:R0:W-:Y:S04]  /*0960*/  RED.E.ADD.F32.FTZ.RN.STRONG.GPU [R6.64+0x4], R21 ;  /* 0x000004150600798e */ /* 0x0001e8000c10e78c */
[----:B------:R0:W-:Y:S01]  /*0970*/  RED.E.ADD.F32.FTZ.RN.STRONG.GPU [R6.64+0x8], R23 ;  /* 0x000008170600798e */ /* 0x0001e2000c10e78c */
[----:B------:R-:W-:Y:S05]  /*0980*/  BRA `(.L_x_1142) ;  /* 0x0000008000007947 */ /* 0x000fea0003800000 */
.L_x_1145:
        /* <DEDUP_REMOVED lines=8> */
.L_x_1142:
[----:B------:R-:W-:Y:S05]  /*0a10*/  BSYNC B1 ;  /* 0x0000000000017941 */ /* 0x000fea0003800000 */
.L_x_1141:
[----:B------:R-:W-:Y:S01]  /*0a20*/  FSETP.GT.AND P1, PT, R19, RZ, PT ;  /* 0x000000ff1300720b */ /* 0x000fe20003f24000 */
[----:B------:R-:W-:Y:S01]  /*0a30*/  BSSY B1, `(.L_x_1146) ;  /* 0x0000035000017945 */ /* 0x000fe20003800000 */
[----:B0-----:R-:W-:Y:S01]  /*0a40*/  MOV R5, RZ ;  /* 0x000000ff00057202 */ /* 0x001fe20000000f00 */
        /* <DEDUP_REMOVED lines=15> */
[----:B------:R-:W-:Y:S05]  /*0b40*/  CALL.REL.NOINC `($__internal_37_$__cuda_sm3x_div_rn_noftz_f32_slowpath) ;  /* 0x000006e000007944 */ /* 0x000fea0003c00000 */
[----:B------:R-:W-:Y:S02]  /*0b50*/  IMAD.MOV.U32 R21, RZ, RZ, R20 ;  /* 0x000000ffff157224 */ /* 0x000fe400078e0014 */
.L_x_1149:
[----:B------:R-:W-:Y:S05]  /*0b60*/  BSYNC B2 ;  /* 0x0000000000027941 */ /* 0x000fea0003800000 */
.L_x_1148:
        /* <DEDUP_REMOVED lines=12> */
[----:B------:R-:W-:Y:S05]  /*0c30*/  CALL.REL.NOINC `($__internal_37_$__cuda_sm3x_div_rn_noftz_f32_slowpath) ;  /* 0x000005f000007944 */ /* 0x000fea0003c00000 */
[----:B------:R-:W-:Y:S02]  /*0c40*/  MOV R5, R20 ;  /* 0x0000001400057202 */ /* 0x000fe40000000f00 */
.L_x_1151:
[----:B------:R-:W-:Y:S05]  /*0c50*/  BSYNC B2 ;  /* 0x0000000000027941 */ /* 0x000fea0003800000 */
.L_x_1150:
        /* <DEDUP_REMOVED lines=14> */
.L_x_1153:
[----:B------:R-:W-:Y:S05]  /*0d40*/  BSYNC B2 ;  /* 0x0000000000027941 */ /* 0x000fea0003800000 */
.L_x_1152:
[C---:B------:R-:W-:Y:S01]  /*0d50*/  FFMA R6, R0.reuse, R5, RZ ;  /* 0x0000000500067223 */ /* 0x040fe200000000ff */
[C---:B------:R-:W-:Y:S01]  /*0d60*/  FFMA R21, R0.reuse, R21, RZ ;  /* 0x0000001500157223 */ /* 0x040fe200000000ff */
[----:B------:R-:W-:Y:S02]  /*0d70*/  FFMA R5, R0, R3, RZ ;  /* 0x0000000300057223 */ /* 0x000fe400000000ff */
.L_x_1147:
[----:B------:R-:W-:Y:S05]  /*0d80*/  BSYNC B1 ;  /* 0x0000000000017941 */ /* 0x000fea0003800000 */
.L_x_1146:
[----:B------:R-:W-:Y:S01]  /*0d90*/  ISETP.NE.U32.AND P1, PT, RZ, c[0x0][0x2a8], PT ;  /* 0x0000aa00ff007a0c */ /* 0x000fe20003f25070 */
[--C-:B------:R-:W-:Y:S01]  /*0da0*/  FADD R2, RZ, R21.reuse ;  /* 0x00000015ff027221 */ /* 0x100fe20000000000 */
[----:B------:R-:W-:Y:S01]  /*0db0*/  FADD R21, RZ, -R21 ;  /* 0x80000015ff157221 */ /* 0x000fe20000000000 */
[--C-:B------:R-:W-:Y:S01]  /*0dc0*/  FADD R3, RZ, R6.reuse ;  /* 0x00000006ff037221 */ /* 0x100fe20000000000 */
[----:B------:R-:W-:Y:S01]  /*0dd0*/  ISETP.NE.AND.EX P1, PT, RZ, c[0x0][0x2ac], PT, P1 ;  /* 0x0000ab00ff007a0c */ /* 0x000fe20003f25310 */
[----:B------:R-:W-:Y:S01]  /*0de0*/  FADD R19, RZ, -R6 ;  /* 0x80000006ff137221 */ /* 0x000fe20000000000 */
[--C-:B------:R-:W-:Y:S01]  /*0df0*/  FADD R7, RZ, R5.reuse ;  /* 0x00000005ff077221 */ /* 0x100fe20000000000 */
[----:B------:R-:W-:-:S10]  /*0e00*/  FADD R23, RZ, -R5 ;  /* 0x80000005ff177221 */ /* 0x000fd40000000000 */
        /* <DEDUP_REMOVED lines=8> */
[----:B------:R0:W-:Y:S01]  /*0e90*/  RED.E.ADD.F32.FTZ.RN.STRONG.GPU [R4.64+0x8], R23 ;  /* 0x000008170400798e */ /* 0x0001e2000c10e78c */
[----:B------:R-:W-:Y:S05]  /*0ea0*/  BRA `(.L_x_1155) ;  /* 0x0000008000007947 */ /* 0x000fea0003800000 */
.L_x_1154:
        /* <DEDUP_REMOVED lines=8> */
.L_x_1155:
[----:B------:R-:W-:-:S04]  /*0f30*/  ISETP.NE.U32.AND P1, PT, RZ, c[0x0][0x2e0], PT ;  /* 0x0000b800ff007a0c */ /* 0x000fc80003f25070 */
[----:B------:R-:W-:-:S13]  /*0f40*/  ISETP.NE.AND.EX P1, PT, RZ, c[0x0][0x2e4], PT, P1 ;  /* 0x0000b900ff007a0c */ /* 0x000fda0003f25310 */
[----:B------:R-:W-:Y:S05]  /*0f50*/  @!P1 BRA `(.L_x_1156) ;  /* 0x0000009000009947 */ /* 0x000fea0003800000 */
[----:B0-----:R-:W-:Y:S01]  /*0f60*/  MOV R4, c[0x0][0x300] ;  /* 0x0000c00000047a02 */ /* 0x001fe20000000f00 */
        /* <DEDUP_REMOVED lines=8> */
.L_x_1156:
        /* <DEDUP_REMOVED lines=8> */
.L_x_1135:
[----:B------:R-:W-:Y:S05]  /*1070*/  BSYNC B0 ;  /* 0x0000000000007941 */ /* 0x000fea0003800000 */
.L_x_1134:
[----:B------:R-:W-:Y:S01]  /*1080*/  @P0 CALL.REL.NOINC `(.L_x_1157) ;  /* 0x0000001000000944 */ /* 0x000fe20003c00000 */
[----:B------:R-:W-:Y:S05]  /*1090*/  BRA `(.L_x_1158) ;  /* 0xfffff1d000007947 */ /* 0x000fea000383ffff */
.L_x_1157:
[----:B------:R-:W-:Y:S05]  /*10a0*/  EXIT ;  /* 0x000000000000794d */ /* 0x000fea0003800000 */
        .weak           $__internal_36_$__cuda_sm20_sqrt_rn_f32_slowpath
        .type           $__internal_36_$__cuda_sm20_sqrt_rn_f32_slowpath,@function
        .size           $__internal_36_$__cuda_sm20_sqrt_rn_f32_slowpath,($__internal_37_$__cuda_sm3x_div_rn_noftz_f32_slowpath - $__internal_36_$__cuda_sm20_sqrt_rn_f32_slowpath)
$__internal_36_$__cuda_sm20_sqrt_rn_f32_slowpath:
        /* <DEDUP_REMOVED lines=20> */
.L_x_1159:
[----:B------:R-:W-:Y:S01]  /*11f0*/  MOV R19, R6 ;  /* 0x0000000600137202 */ /* 0x000fe20000000f00 */
[----:B------:R-:W-:Y:S01]  /*1200*/  IMAD.MOV.U32 R6, RZ, RZ, R21 ;  /* 0x000000ffff067224 */ /* 0x000fe200078e0015 */
[----:B------:R-:W-:-:S04]  /*1210*/  MOV R7, 0x0 ;  /* 0x0000000000077802 */ /* 0x000fc80000000f00 */
[----:B------:R-:W-:Y:S05]  /*1220*/  RET.REL.NODEC R6 `(sleepParticles_cuda_kernel_backward) ;  /* 0xffffedd006007950 */ /* 0x000fea0003c3ffff */
        .weak           $__internal_37_$__cuda_sm3x_div_rn_noftz_f32_slowpath
        .type           $__internal_37_$__cuda_sm3x_div_rn_noftz_f32_slowpath,@function
        .size           $__internal_37_$__cuda_sm3x_div_rn_noftz_f32_slowpath,(.L_x_1228 - $__internal_37_$__cuda_sm3x_div_rn_noftz_f32_slowpath)
$__internal_37_$__cuda_sm3x_div_rn_noftz_f32_slowpath:
        /* <DEDUP_REMOVED lines=34> */
.L_x_1161:
[----:B------:R-:W-:Y:S01]  /*1450*/  LEA R24, R22, 0xc0800000, 0x17 ;  /* 0xc080000016187811 */ /* 0x000fe200078eb8ff */
[----:B------:R-:W-:Y:S01]  /*1460*/  BSSY B4, `(.L_x_1166) ;  /* 0x0000036000047945 */ /* 0x000fe20003800000 */
[----:B------:R-:W-:Y:S02]  /*1470*/  IADD3 R23, R23, -0x7f, RZ ;  /* 0xffffff8117177810 */ /* 0x000fe40007ffe0ff */
[----:B------:R-:W-:-:S03]  /*1480*/  IADD3 R24, -R24, R7, RZ ;  /* 0x0000000718187210 */ /* 0x000fc60007ffe1ff */
[C---:B------:R-:W-:Y:S01]  /*1490*/  IMAD R6, R23.reuse, -0x800000, R6 ;  /* 0xff80000017067824 */ /* 0x040fe200078e0206 */
[----:B------:R-:W0:Y:S01]  /*14a0*/  MUFU.RCP R7, R24 ;  /* 0x0000001800077308 */ /* 0x000e220000001000 */
[----:B------:R-:W-:Y:S01]  /*14b0*/  FADD.FTZ R25, -R24, -RZ ;  /* 0x800000ff18197221 */ /* 0x000fe20000010100 */
        /* <DEDUP_REMOVED lines=23> */
[C---:B------:R-:W-:Y:S02]  /*1630*/  IADD3 R23, R24.reuse, 0x20, RZ ;  /* 0x0000002018177810 */ /* 0x040fe40007ffe0ff */
[----:B------:R-:W-:Y:S02]  /*1640*/  ISETP.NE.AND P3, PT, R24, RZ, PT ;  /* 0x000000ff1800720c */ /* 0x000fe40003f65270 */
[----:B------:R-:W-:Y:S01]  /*1650*/  LOP3.LUT R22, R20, 0x7fffff, RZ, 0xc0, !PT ;  /* 0x007fffff14167812 */ /* 0x000fe200078ec0ff */
[CCC-:B------:R-:W-:Y:S01]  /*1660*/  FFMA.RP R20, R7.reuse, R25.reuse, R26.reuse ;  /* 0x0000001907147223 */ /* 0x1c0fe2000000801a */
[----:B------:R-:W-:Y:S01]  /*1670*/  FFMA.RM R7, R7, R25, R26 ;  /* 0x0000001907077223 */ /* 0x000fe2000000401a */
        /* <DEDUP_REMOVED lines=16> */
.L_x_1168:
[----:B------:R-:W-:-:S04]  /*1780*/  LOP3.LUT R6, R6, 0x80000000, RZ, 0xc0, !PT ;  /* 0x8000000006067812 */ /* 0x000fc800078ec0ff */
[----:B------:R-:W-:Y:S01]  /*1790*/  LOP3.LUT R6, R6, 0x7f800000, RZ, 0xfc, !PT ;  /* 0x7f80000006067812 */ /* 0x000fe200078efcff */
[----:B------:R-:W-:Y:S05]  /*17a0*/  BRA `(.L_x_1169) ;  /* 0x0000001000007947 */ /* 0x000fea0003800000 */
.L_x_1167:
[----:B------:R-:W-:Y:S02]  /*17b0*/  IMAD R6, R23, 0x800000, R6 ;  /* 0x0080000017067824 */ /* 0x000fe400078e0206 */
.L_x_1169:
[----:B------:R-:W-:Y:S05]  /*17c0*/  BSYNC B4 ;  /* 0x0000000000047941 */ /* 0x000fea0003800000 */
.L_x_1166:
[----:B------:R-:W-:Y:S05]  /*17d0*/  BRA `(.L_x_1170) ;  /* 0x0000008000007947 */ /* 0x000fea0003800000 */
.L_x_1165:
[----:B------:R-:W-:-:S04]  /*17e0*/  LOP3.LUT R6, R7, 0x80000000, R6, 0x48, !PT ;  /* 0x8000000007067812 */ /* 0x000fc800078e4806 */
[----:B------:R-:W-:Y:S01]  /*17f0*/  LOP3.LUT R6, R6, 0x7f800000, RZ, 0xfc, !PT ;  /* 0x7f80000006067812 */ /* 0x000fe200078efcff */
[----:B------:R-:W-:Y:S05]  /*1800*/  BRA `(.L_x_1170) ;  /* 0x0000005000007947 */ /* 0x000fea0003800000 */
.L_x_1164:
[----:B------:R-:W-:Y:S01]  /*1810*/  LOP3.LUT R6, R7, 0x80000000, R6, 0x48, !PT ;  /* 0x8000000007067812 */ /* 0x000fe200078e4806 */
[----:B------:R-:W-:Y:S05]  /*1820*/  BRA `(.L_x_1170) ;  /* 0x0000003000007947 */ /* 0x000fea0003800000 */
.L_x_1163:
[----:B------:R-:W0:Y:S01]  /*1830*/  MUFU.RSQ R6, -QNAN ;  /* 0xffc0000000067908 */ /* 0x000e220000001400 */
[----:B------:R-:W-:Y:S05]  /*1840*/  BRA `(.L_x_1170) ;  /* 0x0000001000007947 */ /* 0x000fea0003800000 */
.L_x_1162:
[----:B------:R-:W-:Y:S02]  /*1850*/  FADD.FTZ R6, R6, R7 ;  /* 0x0000000706067221 */ /* 0x000fe40000010000 */
.L_x_1170:
[----:B------:R-:W-:Y:S05]  /*1860*/  BSYNC B3 ;  /* 0x0000000000037941 */ /* 0x000fea0003800000 */
.L_x_1160:
[----:B0-----:R-:W-:Y:S01]  /*1870*/  MOV R20, R6 ;  /* 0x0000000600147202 */ /* 0x001fe20000000f00 */
[----:B------:R-:W-:Y:S01]  /*1880*/  IMAD.MOV.U32 R6, RZ, RZ, R18 ;  /* 0x000000ffff067224 */ /* 0x000fe200078e0012 */
[----:B------:R-:W-:-:S04]  /*1890*/  MOV R7, 0x0 ;  /* 0x0000000000077802 */ /* 0x000fc80000000f00 */
[----:B------:R-:W-:Y:S05]  /*18a0*/  RET.REL.NODEC R6 `(sleepParticles_cuda_kernel_backward) ;  /* 0xffffe75006007950 */ /* 0x000fea0003c3ffff */
.L_x_1171:
        /* <DEDUP_REMOVED lines=13> */
.L_x_1228:


//--------------------- .text.sleepParticles_cuda_kernel_forward --------------------------
	.section	.text.sleepParticles_cuda_kernel_forward,"ax",@progbits
	.sectioninfo	@"SHI_REGISTERS=22"
	.align	128
        .global         sleepParticles_cuda_kernel_forward
        .type           sleepParticles_cuda_kernel_forward,@function
        .size           sleepParticles_cuda_kernel_forward,(.L_x_1230 - sleepParticles_cuda_kernel_forward)
        .other          sleepParticles_cuda_kernel_forward,@"STO_CUDA_ENTRY STV_DEFAULT"
sleepParticles_cuda_kernel_forward:
.text.sleepParticles_cuda_kernel_forward:
        /* <DEDUP_REMOVED lines=15> */
[----:B------:R-:W-:Y:S02]  /*00f0*/  UMOV UR4, URZ ;  /* 0x0000003f00047c82 */ /* 0x000fe40008000000 */
[----:B------:R-:W-:Y:S02]  /*0100*/  USHF.R.S32.HI UR5, URZ, 0x1f, UR5 ;  /* 0x0000001f3f057899 */ /* 0x000fe40008011405 */
[----:B------:R-:W-:Y:S02]  /*0110*/  USHF.R.S32.HI UR8, URZ, 0x1f, UR8 ;  /* 0x0000001f3f087899 */ /* 0x000fe40008011408 */
[----:B------:R-:W-:Y:S02]  /*0120*/  USHF.R.S32.HI UR9, URZ, 0x1f, UR9 ;  /* 0x0000001f3f097899 */ /* 0x000fe40008011409 */
[----:B------:R-:W-:Y:S02]  /*0130*/  UIADD3 UR4, UR7, UR4, URZ ;  /* 0x0000000407047290 */ /* 0x000fe4000fffe03f */
[----:B------:R-:W-:-:S02]  /*0140*/  ULDC.64 UR10, c[0x0][0x118] ;  /* 0x00004600000a7ab9 */ /* 0x000fc40000000a00 */
.L_x_1177:
[----:B0-----:R-:W-:Y:S01]  /*0150*/  SHF.R.S32.HI R4, RZ, 0x1f, R6 ;  /* 0x0000001fff047819 */ /* 0x001fe20000011406 */
[----:B------:R-:W-:-:S04]  /*0160*/  IMAD.MOV.U32 R3, RZ, RZ, c[0x0][0x1a8] ;  /* 0x00006a00ff037624 */ /* 0x000fc800078e00ff */
[----:B------:R-:W-:Y:S02]  /*0170*/  IMAD R5, R4, c[0x0][0x1a8], RZ ;  /* 0x00006a0004057a24 */ /* 0x000fe400078e02ff */
[----:B------:R-:W-:-:S04]  /*0180*/  IMAD.WIDE.U32 R2, R6, R3, c[0x0][0x188] ;  /* 0x0000620006027625 */ /* 0x000fc800078e0003 */
[----:B------:R-:W-:-:S04]  /*0190*/  IMAD R5, R6, UR5, R5 ;  /* 0x0000000506057c24 */ /* 0x000fc8000f8e0205 */
[----:B------:R-:W-:-:S05]  /*01a0*/  IMAD.IADD R3, R3, 0x1, R5 ;  /* 0x0000000103037824 */ /* 0x000fca00078e0205 */
[----:B------:R-:W2:Y:S01]  /*01b0*/  LDG.E R2, [R2.64] ;  /* 0x0000000a02027981 */ /* 0x000ea2000c1e1900 */
[----:B------:R-:W-:-:S04]  /*01c0*/  IADD3 R8, P1, R6, UR6, RZ ;  /* 0x0000000606087c10 */ /* 0x000fc8000ff3e0ff */
[----:B------:R-:W-:Y:S02]  /*01d0*/  IADD3.X R12, R11, UR4, RZ, P1, !PT ;  /* 0x000000040b0c7c10 */ /* 0x000fe40008ffe4ff */
[----:B--2---:R-:W-:-:S04]  /*01e0*/  LOP3.LUT R0, R2, 0x1, RZ, 0xc0, !PT ;  /* 0x0000000102007812 */ /* 0x004fc800078ec0ff */
[----:B------:R-:W-:-:S13]  /*01f0*/  ISETP.NE.U32.AND P0, PT, R0, 0x1, PT ;  /* 0x000000010000780c */ /* 0x000fda0003f05070 */
[----:B------:R-:W-:Y:S05]  /*0200*/  @P0 EXIT ;  /* 0x000000000000094d */ /* 0x000fea0003800000 */
[----:B------:R-:W-:Y:S01]  /*0210*/  MOV R5, c[0x0][0x218] ;  /* 0x0000860000057a02 */ /* 0x000fe20000000f00 */
[C---:B------:R-:W-:Y:S02]  /*0220*/  IMAD R0, R4.reuse, c[0x0][0x218], RZ ;  /* 0x0000860004007a24 */ /* 0x040fe400078e02ff */
[----:B------:R-:W-:Y:S02]  /*0230*/  IMAD R2, R4, c[0x0][0x1e0], RZ ;  /* 0x0000780004027a24 */ /* 0x000fe400078e02ff */
[----:B------:R-:W-:Y:S02]  /*0240*/  IMAD.MOV.U32 R11, RZ, RZ, c[0x0][0x1e0] ;  /* 0x00007800ff0b7624 */ /* 0x000fe400078e00ff */
[C---:B------:R-:W-:Y:S02]  /*0250*/  IMAD R3, R6.reuse, UR8, R0 ;  /* 0x0000000806037c24 */ /* 0x040fe4000f8e0200 */
[C---:B------:R-:W-:Y:S02]  /*0260*/  IMAD R7, R6.reuse, UR9, R2 ;  /* 0x0000000906077c24 */ /* 0x040fe4000f8e0202 */
[----:B------:R-:W-:-:S04]  /*0270*/  IMAD.WIDE.U32 R4, R6, R5, c[0x0][0x1f8] ;  /* 0x00007e0006047625 */ /* 0x000fc800078e0005 */
[----:B------:R-:W-:-:S04]  /*0280*/  IMAD.WIDE.U32 R10, R6, R11, c[0x0][0x1c0] ;  /* 0x00007000060a7625 */ /* 0x000fc800078e000b */
[----:B------:R-:W-:Y:S02]  /*0290*/  IMAD.IADD R5, R5, 0x1, R3 ;  /* 0x0000000105057824 */ /* 0x000fe400078e0203 */
[----:B------:R-:W-:-:S03]  /*02a0*/  IMAD.IADD R11, R11, 0x1, R7 ;  /* 0x000000010b0b7824 */ /* 0x000fc600078e0207 */
[----:B------:R-:W2:Y:S04]  /*02b0*/  LDG.E R2, [R4.64+0x4] ;  /* 0x0000040a04027981 */ /* 0x000ea8000c1e1900 */
[----:B------:R0:W2:Y:S04]  /*02c0*/  LDG.E R7, [R10.64+0x4] ;  /* 0x0000040a0a077981 */ /* 0x0000a8000c1e1900 */
[----:B------:R0:W3:Y:S04]  /*02d0*/  LDG.E R3, [R10.64] ;  /* 0x0000000a0a037981 */ /* 0x0000e8000c1e1900 */
[----:B------:R-:W3:Y:S04]  /*02e0*/  LDG.E R0, [R4.64] ;  /* 0x0000000a04007981 */ /* 0x000ee8000c1e1900 */
[----:B------:R0:W4:Y:S04]  /*02f0*/  LDG.E R9, [R10.64+0x8] ;  /* 0x0000080a0a097981 */ /* 0x000128000c1e1900 */
[----:B------:R-:W4:Y:S01]  /*0300*/  LDG.E R6, [R4.64+0x8] ;  /* 0x0000080a04067981 */ /* 0x000f22000c1e1900 */
[----:B------:R-:W-:Y:S01]  /*0310*/  ISETP.GE.U32.AND P0, PT, R8, c[0x0][0x178], PT ;  /* 0x00005e0008007a0c */ /* 0x000fe20003f06070 */
[----:B------:R-:W-:Y:S03]  /*0320*/  BSSY B0, `(.L_x_1172) ;  /* 0x0000016000007945 */ /* 0x000fe60003800000 */
[----:B------:R-:W-:-:S02]  /*0330*/  ISETP.GE.U32.AND.EX P0, PT, R12, c[0x0][0x17c], PT, P0 ;  /* 0x00005f000c007a0c */ /* 0x000fc40003f06100 */
[----:B0-----:R-:W-:Y:S01]  /*0340*/  MOV R11, R12 ;  /* 0x0000000c000b7202 */ /* 0x001fe20000000f00 */
[----:B--2---:R-:W-:-:S04]  /*0350*/  FADD R2, -R7, R2 ;  /* 0x0000000207027221 */ /* 0x004fc80000000100 */
[----:B------:R-:W-:Y:S01]  /*0360*/  FMUL R13, R2, R2 ;  /* 0x00000002020d7220 */ /* 0x000fe20000400000 */
[----:B---3--:R-:W-:-:S04]  /*0370*/  FADD R0, -R3, R0 ;  /* 0x0000000003007221 */ /* 0x008fc80000000100 */
[----:B------:R-:W-:Y:S01]  /*0380*/  FFMA R13, R0, R0, R13 ;  /* 0x00000000000d7223 */ /* 0x000fe2000000000d */
[----:B----4-:R-:W-:-:S04]  /*0390*/  FADD R6, -R9, R6 ;  /* 0x0000000609067221 */ /* 0x010fc80000000100 */
[----:B------:R-:W-:-:S05]  /*03a0*/  FFMA R14, R6, R6, R13 ;  /* 0x00000006060e7223 */ /* 0x000fca000000000d */
[----:B------:R-:W-:Y:S01]  /*03b0*/  IADD3 R0, R14, -0xd000000, RZ ;  /* 0xf30000000e007810 */ /* 0x000fe20007ffe0ff */
[----:B------:R0:W1:Y:S03]  /*03c0*/  MUFU.RSQ R15, R14 ;  /* 0x0000000e000f7308 */ /* 0x0000660000001400 */
[----:B------:R-:W-:Y:S01]  /*03d0*/  ISETP.GT.U32.AND P1, PT, R0, 0x727fffff, PT ;  /* 0x727fffff0000780c */ /* 0x000fe20003f24070 */
[----:B------:R-:W-:-:S12]  /*03e0*/  IMAD.MOV.U32 R6, RZ, RZ, R8 ;  /* 0x000000ffff067224 */ /* 0x000fd800078e0008 */
[----:B------:R-:W-:Y:S05]  /*03f0*/  @!P1 BRA `(.L_x_1173) ;  /* 0x0000004000009947 */ /* 0x000fea0003800000 */
[----:B01----:R-:W-:Y:S02]  /*0400*/  MOV R12, 0x420 ;  /* 0x00000420000c7802 */ /* 0x003fe40000000f00 */
[----:B------:R-:W-:Y:S05]  /*0410*/  CALL.REL.NOINC `($__internal_38_$__cuda_sm20_sqrt_rn_f32_slowpath) ;  /* 0x000001c000007944 */ /* 0x000fea0003c00000 */
[----:B------:R-:W-:Y:S01]  /*0420*/  IMAD.MOV.U32 R13, RZ, RZ, R2 ;  /* 0x000000ffff0d7224 */ /* 0x000fe200078e0002 */
[----:B------:R-:W-:Y:S05]  /*0430*/  BRA `(.L_x_1174) ;  /* 0x0000004000007947 */ /* 0x000fea0003800000 */
.L_x_1173:
[----:B01----:R-:W-:Y:S01]  /*0440*/  FMUL.FTZ R13, R14, R15 ;  /* 0x0000000f0e0d7220 */ /* 0x003fe20000410000 */
[----:B------:R-:W-:-:S03]  /*0450*/  FMUL.FTZ R2, R15, 0.5 ;  /* 0x3f0000000f027820 */ /* 0x000fc60000410000 */
[----:B------:R-:W-:-:S04]  /*0460*/  FFMA R0, -R13, R13, R14 ;  /* 0x0000000d0d007223 */ /* 0x000fc8000000010e */
[----:B------:R-:W-:Y:S02]  /*0470*/  FFMA R13, R0, R2, R13 ;  /* 0x00000002000d7223 */ /* 0x000fe4000000000d */
.L_x_1174:
[----:B------:R-:W-:Y:S05]  /*0480*/  BSYNC B0 ;  /* 0x0000000000007941 */ /* 0x000fea0003800000 */
.L_x_1172:
        /* <DEDUP_REMOVED lines=11> */
[----:B------:R-:W-:Y:S02]  /*0540*/  MOV R8, 0x560 ;  /* 0x0000056000087802 */ /* 0x000fe40000000f00 */
[----:B------:R-:W-:Y:S05]  /*0550*/  CALL.REL.NOINC `($__internal_39_$__cuda_sm3x_div_rn_noftz_f32_slowpath) ;  /* 0x000001e000007944 */ /* 0x000fea0003c00000 */
[----:B0-----:R-:W-:Y:S02]  /*0560*/  IMAD.MOV.U32 R0, RZ, RZ, R14 ;  /* 0x000000ffff007224 */ /* 0x001fe400078e000e */
.L_x_1176:
[----:B------:R-:W-:Y:S05]  /*0570*/  BSYNC B0 ;  /* 0x0000000000007941 */ /* 0x000fea0003800000 */
.L_x_1175:
[----:B------:R-:W-:-:S13]  /*0580*/  FSETP.GEU.AND P1, PT, R0, c[0x0][0x180], PT ;  /* 0x0000600000007a0b */ /* 0x000fda0003f2e000 */
[----:B------:R0:W-:Y:S04]  /*0590*/  @!P1 STG.E [R4.64], R3 ;  /* 0x0000000304009986 */ /* 0x0001e8000c10190a */
[----:B------:R0:W-:Y:S04]  /*05a0*/  @!P1 STG.E [R4.64+0x4], R7 ;  /* 0x0000040704009986 */ /* 0x0001e8000c10190a */
[----:B------:R0:W-:Y:S01]  /*05b0*/  @!P1 STG.E [R4.64+0x8], R9 ;  /* 0x0000080904009986 */ /* 0x0001e2000c10190a */
[----:B------:R-:W-:Y:S05]  /*05c0*/  @!P0 BRA `(.L_x_1177) ;  /* 0xfffffb8000008947 */ /* 0x000fea000383ffff */
[----:B------:R-:W-:Y:S05]  /*05d0*/  EXIT ;  /* 0x000000000000794d */ /* 0x000fea0003800000 */
        .weak           $__internal_38_$__cuda_sm20_sqrt_rn_f32_slowpath
        .type           $__internal_38_$__cuda_sm20_sqrt_rn_f32_slowpath,@function
        .size           $__internal_38_$__cuda_sm20_sqrt_rn_f32_slowpath,($__internal_39_$__cuda_sm3x_div_rn_noftz_f32_slowpath - $__internal_38_$__cuda_sm20_sqrt_rn_f32_slowpath)
$__internal_38_$__cuda_sm20_sqrt_rn_f32_slowpath:
[----:B------:R-:W-:-:S13]  /*05e0*/  LOP3.LUT P1, RZ, R14, 0x7fffffff, RZ, 0xc0, !PT ;  /* 0x7fffffff0eff7812 */ /* 0x000fda000782c0ff */
[----:B------:R-:W-:Y:S01]  /*05f0*/  @!P1 MOV R2, R14 ;  /* 0x0000000e00029202 */ /* 0x000fe20000000f00 */
        /* <DEDUP_REMOVED lines=18> */
.L_x_1178:
[----:B------:R-:W-:-:S04]  /*0720*/  IMAD.MOV.U32 R13, RZ, RZ, 0x0 ;  /* 0x00000000ff0d7424 */ /* 0x000fc800078e00ff */
[----:B------:R-:W-:Y:S05]  /*0730*/  RET.REL.NODEC R12 `(sleepParticles_cuda_kernel_forward) ;  /* 0xfffff8c00c007950 */ /* 0x000fea0003c3ffff */
        .weak           $__internal_39_$__cuda_sm3x_div_rn_noftz_f32_slowpath
        .type           $__internal_39_$__cuda_sm3x_div_rn_noftz_f32_slowpath,@function
        .size           $__internal_39_$__cuda_sm3x_div_rn_noftz_f32_slowpath,(.L_x_1230 - $__internal_39_$__cuda_sm3x_div_rn_noftz_f32_slowpath)
$__internal_39_$__cuda_sm3x_div_rn_noftz_f32_slowpath:
[----:B------:R-:W-:Y:S01]  /*0740*/  MOV R2, c[0x0][0x268] ;  /* 0x00009a0000027a02 */ /* 0x000fe20000000f00 */
[----:B------:R-:W-:Y:S01]  /*0750*/  BSSY B1, `(.L_x_1179) ;  /* 0x0000064000017945 */ /* 0x000fe20003800000 */
[----:B------:R-:W-:Y:S01]  /*0760*/  SHF.R.U32.HI R10, RZ, 0x17, R0 ;  /* 0x00000017ff0a7819 */ /* 0x000fe20000011600 */
[----:B------:R-:W-:Y:S01]  /*0770*/  IMAD.MOV.U32 R13, RZ, RZ, c[0x0][0x268] ;  /* 0x00009a00ff0d7624 */ /* 0x000fe200078e00ff */
[----:B------:R-:W-:Y:S02]  /*0780*/  SHF.R.U32.HI R12, RZ, 0x17, R2 ;  /* 0x00000017ff0c7819 */ /* 0x000fe40000011602 */
[----:B------:R-:W-:Y:S02]  /*0790*/  LOP3.LUT R16, R10, 0xff, RZ, 0xc0, !PT ;  /* 0x000000ff0a107812 */ /* 0x000fe400078ec0ff */
[----:B------:R-:W-:Y:S02]  /*07a0*/  LOP3.LUT R12, R12, 0xff, RZ, 0xc0, !PT ;  /* 0x000000ff0c0c7812 */ /* 0x000fe400078ec0ff */
[----:B------:R-:W-:-:S02]  /*07b0*/  IADD3 R15, R16, -0x1, RZ ;  /* 0xffffffff100f7810 */ /* 0x000fc40007ffe0ff */
[----:B------:R-:W-:-:S04]  /*07c0*/  IADD3 R14, R12, -0x1, RZ ;  /* 0xffffffff0c0e7810 */ /* 0x000fc80007ffe0ff */
        /* <DEDUP_REMOVED lines=27> */
.L_x_1180:
[----:B------:R-:W-:Y:S01]  /*0980*/  LEA R2, R12, 0xc0800000, 0x17 ;  /* 0xc08000000c027811 */ /* 0x000fe200078eb8ff */
[----:B------:R-:W-:Y:S03]  /*0990*/  BSSY B2, `(.L_x_1185) ;  /* 0x0000036000027945 */ /* 0x000fe60003800000 */
[----:B------:R-:W-:Y:S02]  /*09a0*/  IADD3 R2, -R2, R13, RZ ;  /* 0x0000000d02027210 */ /* 0x000fe40007ffe1ff */
[----:B------:R-:W-:Y:S02]  /*09b0*/  IADD3 R13, R16, -0x7f, RZ ;  /* 0xffffff81100d7810 */ /* 0x000fe40007ffe0ff */
[----:B------:R-:W0:Y:S01]  /*09c0*/  MUFU.RCP R14, R2 ;  /* 0x00000002000e7308 */ /* 0x000e220000001000 */
[----:B------:R-:W-:Y:S02]  /*09d0*/  FADD.FTZ R15, -R2, -RZ ;  /* 0x800000ff020f7221 */ /* 0x000fe40000010100 */
        /* <DEDUP_REMOVED lines=24> */
[CCC-:B------:R-:W-:Y:S01]  /*0b60*/  FFMA.RM R13, R19.reuse, R15.reuse, R16.reuse ;  /* 0x0000000f130d7223 */ /* 0x1c0fe20000004010 */
[C---:B------:R-:W-:Y:S02]  /*0b70*/  ISETP.NE.AND P3, PT, R10.reuse, RZ, PT ;  /* 0x000000ff0a00720c */ /* 0x040fe40003f65270 */
[----:B------:R-:W-:Y:S02]  /*0b80*/  ISETP.NE.AND P2, PT, R10, RZ, PT ;  /* 0x000000ff0a00720c */ /* 0x000fe40003f45270 */
[----:B------:R-:W-:Y:S01]  /*0b90*/  LOP3.LUT R2, R0, 0x7fffff, RZ, 0xc0, !PT ;  /* 0x007fffff00027812 */ /* 0x000fe200078ec0ff */
[----:B------:R-:W-:Y:S01]  /*0ba0*/  FFMA.RP R0, R19, R15, R16 ;  /* 0x0000000f13007223 */ /* 0x000fe20000008010 */
        /* <DEDUP_REMOVED lines=16> */
.L_x_1187:
[----:B------:R-:W-:-:S04]  /*0cb0*/  LOP3.LUT R14, R14, 0x80000000, RZ, 0xc0, !PT ;  /* 0x800000000e0e7812 */ /* 0x000fc800078ec0ff */
[----:B------:R-:W-:Y:S01]  /*0cc0*/  LOP3.LUT R14, R14, 0x7f800000, RZ, 0xfc, !PT ;  /* 0x7f8000000e0e7812 */ /* 0x000fe200078efcff */
[----:B------:R-:W-:Y:S05]  /*0cd0*/  BRA `(.L_x_1188) ;  /* 0x0000001000007947 */ /* 0x000fea0003800000 */
.L_x_1186:
[----:B------:R-:W-:Y:S02]  /*0ce0*/  LEA R14, R13, R14, 0x17 ;  /* 0x0000000e0d0e7211 */ /* 0x000fe400078eb8ff */
.L_x_1188:
[----:B------:R-:W-:Y:S05]  /*0cf0*/  BSYNC B2 ;  /* 0x0000000000027941 */ /* 0x000fea0003800000 */
.L_x_1185:
[----:B------:R-:W-:Y:S05]  /*0d00*/  BRA `(.L_x_1189) ;  /* 0x0000008000007947 */ /* 0x000fea0003800000 */
.L_x_1184:
[----:B------:R-:W-:-:S04]  /*0d10*/  LOP3.LUT R0, R13, 0x80000000, R0, 0x48, !PT ;  /* 0x800000000d007812 */ /* 0x000fc800078e4800 */
[----:B------:R-:W-:Y:S01]  /*0d20*/  LOP3.LUT R14, R0, 0x7f800000, RZ, 0xfc, !PT ;  /* 0x7f800000000e7812 */ /* 0x000fe200078efcff */
[----:B------:R-:W-:Y:S05]  /*0d30*/  BRA `(.L_x_1189) ;  /* 0x0000005000007947 */ /* 0x000fea0003800000 */
.L_x_1183:
[----:B------:R-:W-:Y:S01]  /*0d40*/  LOP3.LUT R14, R13, 0x80000000, R0, 0x48, !PT ;  /* 0x800000000d0e7812 */ /* 0x000fe200078e4800 */
[----:B------:R-:W-:Y:S05]  /*0d50*/  BRA `(.L_x_1189) ;  /* 0x0000003000007947 */ /* 0x000fea0003800000 */
.L_x_1182:
[----:B------:R-:W0:Y:S01]  /*0d60*/  MUFU.RSQ R14, -QNAN ;  /* 0xffc00000000e7908 */ /* 0x000e220000001400 */
[----:B------:R-:W-:Y:S05]  /*0d70*/  BRA `(.L_x_1189) ;  /* 0x0000001000007947 */ /* 0x000fea0003800000 */
.L_x_1181:
[----:B------:R-:W-:Y:S02]  /*0d80*/  FADD.FTZ R14, R0, c[0x0][0x268] ;  /* 0x00009a00000e7621 */ /* 0x000fe40000010000 */
.L_x_1189:
[----:B------:R-:W-:Y:S05]  /*0d90*/  BSYNC B1 ;  /* 0x0000000000017941 */ /* 0x000fea0003800000 */
.L_x_1179:
[----:B------:R-:W-:Y:S02]  /*0da0*/  IMAD.MOV.U32 R12, RZ, RZ, R8 ;  /* 0x000000ffff0c7224 */ /* 0x000fe400078e0008 */
[----:B------:R-:W-:-:S04]  /*0db0*/  IMAD.MOV.U32 R13, RZ, RZ, 0x0 ;  /* 0x00000000ff0d7424 */ /* 0x000fc800078e00ff */
[----:B------:R-:W-:Y:S05]  /*0dc0*/  RET.REL.NODEC R12 `(sleepParticles_cuda_kernel_forward) ;  /* 0xfffff2300c007950 */ /* 0x000fea0003c3ffff */
.L_x_1190:
        /* <DEDUP_REMOVED lines=11> */
.L_x_1230:


//--------------------- .nv.global.init           --------------------------
	.section	.nv.global.init,"aw",@progbits
	.align	4
.nv.global.init:
	.type		_ZN46_INTERNAL_00000000_15_default_program_953a223e2wp15LAUNCH_MAX_DIMSE,@object
	.size		_ZN46_INTERNAL_00000000_15_default_program_953a223e2wp15LAUNCH_MAX_DIMSE,(_ZN2wp6volume12pnano_traitsIjE9GRID_TYPEE - _ZN46_INTERNAL_00000000_15_default_program_953a223e2wp15LAUNCH_MAX_DIMSE)
_ZN46_INTERNAL_00000000_15_default_program_953a223e2wp15LAUNCH_MAX_DIMSE:
        /*0000*/ 	.byte	0x04, 0x00, 0x00, 0x00
	.type		_ZN2wp6volume12pnano_traitsIjE9GRID_TYPEE,@object
	.size		_ZN2wp6volume12pnano_traitsIjE9GRID_TYPEE,(_ZN46_INTERNAL_00000000_15_default_program_953a223e2wp25ARRAY_TYPE_FABRIC_INDEXEDE - _ZN2wp6volume12pnano_traitsIjE9GRID_TYPEE)
_ZN2wp6volume12pnano_traitsIjE9GRID_TYPEE:
        /*0004*/ 	.byte	0x0a, 0x00, 0x00, 0x00
	.type		_ZN46_INTERNAL_00000000_15_default_program_953a223e2wp25ARRAY_TYPE_FABRIC_INDEXEDE,@object
	.size		_ZN46_INTERNAL_00000000_15_default_program_953a223e2wp25ARRAY_TYPE_FABRIC_INDEXEDE,(_ZN2wp6volume12pnano_traitsINS_5vec_tILj3EdEEE9GRID_TYPEE - _ZN46_INTERNAL_00000000_15_default_program_953a223e2wp25ARRAY_TYPE_FABRIC_INDEXEDE)
_ZN46_INTERNAL_00000000_15_default_program_953a223e2wp25ARRAY_TYPE_FABRIC_INDEXEDE:
        /*0008*/ 	.byte	0x03, 0x00, 0x00, 0x00
	.type		_ZN2wp6volume12pnano_traitsINS_5vec_tILj3EdEEE9GRID_TYPEE,@object
	.size		_ZN2wp6volume12pnano_traitsINS_5vec_tILj3EdEEE9GRID_TYPEE,(_ZN2wp6volume12pnano_traitsINS_5vec_tILj4EdEEE9GRID_TYPEE - _ZN2wp6volume12pnano_traitsINS_5vec_tILj3EdEEE9GRID_TYPEE)
_ZN2wp6volume12pnano_traitsINS_5vec_tILj3EdEEE9GRID_TYPEE:
        /*000c*/ 	.byte	0x07, 0x00, 0x00, 0x00
	.type		_ZN2wp6volume12pnano_traitsINS_5vec_tILj4EdEEE9GRID_TYPEE,@object
	.size		_ZN2wp6volume12pnano_traitsINS_5vec_tILj4EdEEE9GRID_TYPEE,(_ZN2wp6volume12pnano_traitsIiE9GRID_TYPEE - _ZN2wp6volume12pnano_traitsINS_5vec_tILj4EdEEE9GRID_TYPEE)
_ZN2wp6volume12pnano_traitsINS_5vec_tILj4EdEEE9GRID_TYPEE:
        /*0010*/ 	.byte	0x12, 0x00, 0x00, 0x00
	.type		_ZN2wp6volume12pnano_traitsIiE9GRID_TYPEE,@object
	.size		_ZN2wp6volume12pnano_traitsIiE9GRID_TYPEE,(_ZN46_INTERNAL_00000000_15_default_program_953a223e2wp18ARRAY_TYPE_INDEXEDE - _ZN2wp6volume12pnano_traitsIiE9GRID_TYPEE)
_ZN2wp6volume12pnano_traitsIiE9GRID_TYPEE:
        /*0014*/ 	.byte	0x04, 0x00, 0x00, 0x00
	.type		_ZN46_INTERNAL_00000000_15_default_program_953a223e2wp18ARRAY_TYPE_INDEXEDE,@object
	.size		_ZN46_INTERNAL_00000000_15_default_program_953a223e2wp18ARRAY_TYPE_INDEXEDE,(_ZN2wp6volume12pnano_traitsIdE9GRID_TYPEE - _ZN46_INTERNAL_00000000_15_default_program_953a223e2wp18ARRAY_TYPE_INDEXEDE)
_ZN46_INTERNAL_00000000_15_default_program_953a223e2wp18ARRAY_TYPE_INDEXEDE:
        /*0018*/ 	.byte	0x01, 0x00, 0x00, 0x00
	.type		_ZN2wp6volume12pnano_traitsIdE9GRID_TYPEE,@object
	.size		_ZN2wp6volume12pnano_traitsIdE9GRID_TYPEE,(_ZN46_INTERNAL_00000000_15_default_program_953a223e2wp14ARRAY_MAX_DIMSE - _ZN2wp6volume12pnano_traitsIdE9GRID_TYPEE)
_ZN2wp6volume12pnano_traitsIdE9GRID_TYPEE:
        /*001c*/ 	.byte	0x02, 0x00, 0x00, 0x00
	.type		_ZN46_INTERNAL_00000000_15_default_program_953a223e2wp14ARRAY_MAX_DIMSE,@object
	.size		_ZN46_INTERNAL_00000000_15_default_program_953a223e2wp14ARRAY_MAX_DIMSE,(_ZN2wp6volume12pnano_traitsIfE9GRID_TYPEE - _ZN46_INTERNAL_00000000_15_default_program_953a223e2wp14ARRAY_MAX_DIMSE)
_ZN46_INTERNAL_00000000_15_default_program_953a223e2wp14ARRAY_MAX_DIMSE:
        /*0020*/ 	.byte	0x04, 0x00, 0x00, 0x00
	.type		_ZN2wp6volume12pnano_traitsIfE9GRID_TYPEE,@object
	.size		_ZN2wp6volume12pnano_traitsIfE9GRID_TYPEE,(_ZN2wp6volume12pnano_traitsINS_5vec_tILj4EfEEE9GRID_TYPEE - _ZN2wp6volume12pnano_traitsIfE9GRID_TYPEE)
_ZN2wp6volume12pnano_traitsIfE9GRID_TYPEE:
        /*0024*/ 	.byte	0x01, 0x00, 0x00, 0x00
	.type		_ZN2wp6volume12pnano_traitsINS_5vec_tILj4EfEEE9GRID_TYPEE,@object
	.size		_ZN2wp6volume12pnano_traitsINS_5vec_tILj4EfEEE9GRID_TYPEE,(_ZN46_INTERNAL_00000000_15_default_program_953a223e2wp6volume6LINEARE - _ZN2wp6volume12pnano_traitsINS_5vec_tILj4EfEEE9GRID_TYPEE)
_ZN2wp6volume12pnano_traitsINS_5vec_tILj4EfEEE9GRID_TYPEE:
        /*0028*/ 	.byte	0x11, 0x00, 0x00, 0x00
	.type		_ZN46_INTERNAL_00000000_15_default_program_953a223e2wp6volume6LINEARE,@object
	.size		_ZN46_INTERNAL_00000000_15_default_program_953a223e2wp6volume6LINEARE,(_ZN2wp6volume12pnano_traitsIxE9GRID_TYPEE - _ZN46_INTERNAL_00000000_15_default_program_953a223e2wp6volume6LINEARE)
_ZN46_INTERNAL_00000000_15_default_program_953a223e2wp6volume6LINEARE:
        /*002c*/ 	.byte	0x01, 0x00, 0x00, 0x00
	.type		_ZN2wp6volume12pnano_traitsIxE9GRID_TYPEE,@object
	.size		_ZN2wp6volume12pnano_traitsIxE9GRID_TYPEE,(_ZN46_INTERNAL_00000000_15_default_program_953a223e2wp17ARRAY_TYPE_FABRICE - _ZN2wp6volume12pnano_traitsIxE9GRID_TYPEE)
_ZN2wp6volume12pnano_traitsIxE9GRID_TYPEE:
        /*0030*/ 	.byte	0x05, 0x00, 0x00, 0x00
	.type		_ZN46_INTERNAL_00000000_15_default_program_953a223e2wp17ARRAY_TYPE_FABRICE,@object
	.size		_ZN46_INTERNAL_00000000_15_default_program_953a223e2wp17ARRAY_TYPE_FABRICE,(_ZN2wp6volume12pnano_traitsINS_5vec_tILj3EfEEE9GRID_TYPEE - _ZN46_INTERNAL_00000000_15_default_program_953a223e2wp17ARRAY_TYPE_FABRICE)
_ZN46_INTERNAL_00000000_15_default_program_953a223e2wp17ARRAY_TYPE_FABRICE:
        /*0034*/ 	.byte	0x02, 0x00, 0x00, 0x00
	.type		_ZN2wp6volume12pnano_traitsINS_5vec_tILj3EfEEE9GRID_TYPEE,@object
	.size		_ZN2wp6volume12pnano_traitsINS_5vec_tILj3EfEEE9GRID_TYPEE,(__cudart_i2opi_f - _ZN2wp6volume12pnano_traitsINS_5vec_tILj3EfEEE9GRID_TYPEE)
_ZN2wp6volume12pnano_traitsINS_5vec_tILj3EfEEE9GRID_TYPEE:
        /*0038*/ 	.byte	0x06, 0x00, 0x00, 0x00
	.type		__cudart_i2opi_f,@object
	.size		__cudart_i2opi_f,(.L_25 - __cudart_i2opi_f)
__cudart_i2opi_f:
        /*003c*/ 	.byte	0x41, 0x90, 0x43, 0x3c, 0x99, 0x95, 0x62, 0xdb, 0xc0, 0xdd, 0x34, 0xf5, 0xd1, 0x57, 0x27, 0xfc
        /*004c*/ 	.byte	0x29, 0x15, 0x44, 0x4e, 0x6e, 0x83, 0xf9, 0xa2
.L_25:


//--------------------- .nv.global                --------------------------
	.section	.nv.global,"aw",@nobits
	.align	4
.nv.global:
	.type		_ZN46_INTERNAL_00000000_15_default_program_953a223e2wp6volume7CLOSESTE,@object
	.size		_ZN46_INTERNAL_00000000_15_default_program_953a223e2wp6volume7CLOSESTE,(_ZN46_INTERNAL_00000000_15_default_program_953a223e2wp18ARRAY_TYPE_REGULARE - _ZN46_INTERNAL_00000000_15_default_program_953a223e2wp6volume7CLOSESTE)
_ZN46_INTERNAL_00000000_15_default_program_953a223e2wp6volume7CLOSESTE:
	.zero		4
	.type		_ZN46_INTERNAL_00000000_15_default_program_953a223e2wp18ARRAY_TYPE_REGULARE,@object
	.size		_ZN46_INTERNAL_00000000_15_default_program_953a223e2wp18ARRAY_TYPE_REGULARE,(.L_21 - _ZN46_INTERNAL_00000000_15_default_program_953a223e2wp18ARRAY_TYPE_REGULARE)
_ZN46_INTERNAL_00000000_15_default_program_953a223e2wp18ARRAY_TYPE_REGULARE:
	.zero		4
.L_21:
